def matmul_kernel(
    a_ptr,
    b_ptr,
    c_ptr,
    M,
    N,
    K,
    stride_am,
    stride_ak,
    stride_bk,
    stride_bn,
    stride_cm,
    stride_cn,
    BLOCK_M: tl.constexpr,
    BLOCK_N: tl.constexpr,
    BLOCK_K: tl.constexpr,
    GROUP_M: tl.constexpr,
):
    pid = tl.program_id(axis=0)
    num_pid_m = tl.cdiv(M, BLOCK_M)
    num_pid_n = tl.cdiv(N, BLOCK_N)
    num_pid_in_group = GROUP_M * num_pid_n
    group_id = pid // num_pid_in_group
    first_pid_m = group_id * GROUP_M
    group_size_m = min(num_pid_m - first_pid_m, GROUP_M)
    pid_m = first_pid_m + ((pid % num_pid_in_group) % group_size_m)
    pid_n = (pid % num_pid_in_group) // group_size_m

    offs_am = (pid_m * BLOCK_M + tl.arange(0, BLOCK_M)) % M
    offs_bn = (pid_n * BLOCK_N + tl.arange(0, BLOCK_N)) % N
    offs_k = tl.arange(0, BLOCK_K)
    a_ptrs = a_ptr + offs_am[:, None] * stride_am + offs_k[None, :] * stride_ak
    b_ptrs = b_ptr + offs_k[:, None] * stride_bk + offs_bn[None, :] * stride_bn

    acc = tl.zeros((BLOCK_M, BLOCK_N), dtype=tl.float32)
    for kk in range(0, tl.cdiv(K, BLOCK_K)):
        a = tl.load(a_ptrs, mask=offs_k[None, :] < K - kk * BLOCK_K, other=0.0)
        b = tl.load(b_ptrs, mask=offs_k[:, None] < K - kk * BLOCK_K, other=0.0)
        acc = tl.dot(a, b, acc)
        a_ptrs += BLOCK_K * stride_ak
        b_ptrs += BLOCK_K * stride_bk

    c = acc.to(c_ptr.dtype.element_ty)
    offs_cm = pid_m * BLOCK_M + tl.arange(0, BLOCK_M)
    offs_cn = pid_n * BLOCK_N + tl.arange(0, BLOCK_N)
    c_ptrs = c_ptr + offs_cm[:, None] * stride_cm + offs_cn[None, :] * stride_cn
    mask = (offs_cm[:, None] < M) & (offs_cn[None, :] < N)
    tl.store(c_ptrs, c, mask=mask)

# config = {"BLOCK_K": 128, "BLOCK_M": 512, "BLOCK_N": 64, "GROUP_M": 8, "arch": "sm_100", "dtype": "bf16", "num_ctas": 1, "num_stages": 2, "num_warps": 8}
# arch = sm_100


// ===== COMPILED SASS (sm_100a) =====

	.target	sm_100a

	.elftype	@"ET_EXEC"


//--------------------- .note.nv.tkinfo           --------------------------
	.section	.note.nv.tkinfo,"",@"SHT_NOTE"
	.sectionflags	@"SHF_NOTE_NV_TKINFO"
	.tkinfo
        /*0018*/ 	.word	0x00000081
        /*0030*/ 	.string	""
        /*0030*/ 	.string	"ptxas-blackwell"
        /*0030*/ 	.string	"Cuda compilation tools, release 12.9, V12.9.86"
        /*0030*/ 	.string	"Build cuda_12.9.r12.9/compiler.36037853_0"
        /*0030*/ 	.string	"-v  -suppress-debug-info  -lineinfo  -arch sm_100a "



//--------------------- .note.nv.cuver            --------------------------
	.section	.note.nv.cuver,"",@"SHT_NOTE"
	.sectionflags	@"SHF_NOTE_NV_CUVER"
        /*0018*/ 	.short	0x0001
        /*001a*/ 	.short	0x0064
        /*001c*/ 	.short	0x0001
        /*001e*/ 	.short	0x0000
        /*0020*/ 	.short	0x0001
        /*0022*/ 	.short	0x0000


//--------------------- .nv.info                  --------------------------
	.section	.nv.info,"",@"SHT_CUDA_INFO"
	.align	4


	//----- nvinfo : EIATTR_REGCOUNT
	.align		4
        /*0000*/ 	.byte	0x04, 0x2f
        /*0002*/ 	.short	(.L_4 - .L_3)
	.align		4
.L_3:
        /*0004*/ 	.word	index@(matmul_kernel)
        /*0008*/ 	.word	0x000000ff


	//----- nvinfo : EIATTR_FRAME_SIZE
	.align		4
.L_4:
        /*000c*/ 	.byte	0x04, 0x11
        /*000e*/ 	.short	(.L_6 - .L_5)
	.align		4
.L_5:
        /*0010*/ 	.word	index@($__internal_2_$__cuda_sm10x_tcgen05_guardrail_trap_unallocated_columns_being_dealloced)
        /*0014*/ 	.word	0x00001358


	//----- nvinfo : EIATTR_FRAME_SIZE
	.align		4
.L_6:
        /*0018*/ 	.byte	0x04, 0x11
        /*001a*/ 	.short	(.L_8 - .L_7)
	.align		4
.L_7:
        /*001c*/ 	.word	index@($__internal_1_$__cuda_sm10x_tcgen05_guardrail_trap_phase_invalid_during_alloc)
        /*0020*/ 	.word	0x00001358


	//----- nvinfo : EIATTR_FRAME_SIZE
	.align		4
.L_8:
        /*0024*/ 	.byte	0x04, 0x11
        /*0026*/ 	.short	(.L_10 - .L_9)
	.align		4
.L_9:
        /*0028*/ 	.word	index@($__internal_0_$__cuda_sm10x_tcgen05_guardrail_trap_col_being_dealloced_not_returned_by_alloc)
        /*002c*/ 	.word	0x00001358


	//----- nvinfo : EIATTR_FRAME_SIZE
	.align		4
.L_10:
        /*0030*/ 	.byte	0x04, 0x11
        /*0032*/ 	.short	(.L_12 - .L_11)
	.align		4
.L_11:
        /*0034*/ 	.word	index@(matmul_kernel)
        /*0038*/ 	.word	0x00001358


	//----- nvinfo : EIATTR_MIN_STACK_SIZE
	.align		4
.L_12:
        /*003c*/ 	.byte	0x04, 0x12
        /*003e*/ 	.short	(.L_14 - .L_13)
	.align		4
.L_13:
        /*0040*/ 	.word	index@(matmul_kernel)
        /*0044*/ 	.word	0x00001358
.L_14:


//--------------------- .nv.info.matmul_kernel    --------------------------
	.section	.nv.info.matmul_kernel,"",@"SHT_CUDA_INFO"
	.sectionflags	@""
	.align	4


	//----- nvinfo : EIATTR_CUDA_API_VERSION
	.align		4
        /*0000*/ 	.byte	0x04, 0x37
        /*0002*/ 	.short	(.L_16 - .L_15)
.L_15:
        /*0004*/ 	.word	0x00000081


	//----- nvinfo : EIATTR_KPARAM_INFO
	.align		4
.L_16:
        /*0008*/ 	.byte	0x04, 0x17
        /*000a*/ 	.short	(.L_18 - .L_17)
.L_17:
        /*000c*/ 	.word	0x00000000
        /*0010*/ 	.short	0x000d
        /*0012*/ 	.short	0x0048
        /*0014*/ 	.byte	0x00, 0xf4, 0x21, 0x00


	//----- nvinfo : EIATTR_KPARAM_INFO
	.align		4
.L_18:
        /*0018*/ 	.byte	0x04, 0x17
        /*001a*/ 	.short	(.L_20 - .L_19)
.L_19:
        /*001c*/ 	.word	0x00000000
        /*0020*/ 	.short	0x000c
        /*0022*/ 	.short	0x0040
        /*0024*/ 	.byte	0x00, 0xf4, 0x21, 0x00


	//----- nvinfo : EIATTR_KPARAM_INFO
	.align		4
.L_20:
        /*0028*/ 	.byte	0x04, 0x17
        /*002a*/ 	.short	(.L_22 - .L_21)
.L_21:
        /*002c*/ 	.word	0x00000000
        /*0030*/ 	.short	0x000b
        /*0032*/ 	.short	0x0038
        /*0034*/ 	.byte	0x00, 0xf0, 0x11, 0x00


	//----- nvinfo : EIATTR_KPARAM_INFO
	.align		4
.L_22:
        /*0038*/ 	.byte	0x04, 0x17
        /*003a*/ 	.short	(.L_24 - .L_23)
.L_23:
        /*003c*/ 	.word	0x00000000
        /*0040*/ 	.short	0x000a
        /*0042*/ 	.short	0x0034
        /*0044*/ 	.byte	0x00, 0xf0, 0x11, 0x00


	//----- nvinfo : EIATTR_KPARAM_INFO
	.align		4
.L_24:
        /*0048*/ 	.byte	0x04, 0x17
        /*004a*/ 	.short	(.L_26 - .L_25)
.L_25:
        /*004c*/ 	.word	0x00000000
        /*0050*/ 	.short	0x0009
        /*0052*/ 	.short	0x0030
        /*0054*/ 	.byte	0x00, 0xf0, 0x11, 0x00


	//----- nvinfo : EIATTR_KPARAM_INFO
	.align		4
.L_26:
        /*0058*/ 	.byte	0x04, 0x17
        /*005a*/ 	.short	(.L_28 - .L_27)
.L_27:
        /*005c*/ 	.word	0x00000000
        /*0060*/ 	.short	0x0008
        /*0062*/ 	.short	0x002c
        /*0064*/ 	.byte	0x00, 0xf0, 0x11, 0x00


	//----- nvinfo : EIATTR_KPARAM_INFO
	.align		4
.L_28:
        /*0068*/ 	.byte	0x04, 0x17
        /*006a*/ 	.short	(.L_30 - .L_29)
.L_29:
        /*006c*/ 	.word	0x00000000
        /*0070*/ 	.short	0x0007
        /*0072*/ 	.short	0x0028
        /*0074*/ 	.byte	0x00, 0xf0, 0x11, 0x00


	//----- nvinfo : EIATTR_KPARAM_INFO
	.align		4
.L_30:
        /*0078*/ 	.byte	0x04, 0x17
        /*007a*/ 	.short	(.L_32 - .L_31)
.L_31:
        /*007c*/ 	.word	0x00000000
        /*0080*/ 	.short	0x0006
        /*0082*/ 	.short	0x0024
        /*0084*/ 	.byte	0x00, 0xf0, 0x11, 0x00


	//----- nvinfo : EIATTR_KPARAM_INFO
	.align		4
.L_32:
        /*0088*/ 	.byte	0x04, 0x17
        /*008a*/ 	.short	(.L_34 - .L_33)
.L_33:
        /*008c*/ 	.word	0x00000000
        /*0090*/ 	.short	0x0005
        /*0092*/ 	.short	0x0020
        /*0094*/ 	.byte	0x00, 0xf0, 0x11, 0x00


	//----- nvinfo : EIATTR_KPARAM_INFO
	.align		4
.L_34:
        /*0098*/ 	.byte	0x04, 0x17
        /*009a*/ 	.short	(.L_36 - .L_35)
.L_35:
        /*009c*/ 	.word	0x00000000
        /*00a0*/ 	.short	0x0004
        /*00a2*/ 	.short	0x001c
        /*00a4*/ 	.byte	0x00, 0xf0, 0x11, 0x00


	//----- nvinfo : EIATTR_KPARAM_INFO
	.align		4
.L_36:
        /*00a8*/ 	.byte	0x04, 0x17
        /*00aa*/ 	.short	(.L_38 - .L_37)
.L_37:
        /*00ac*/ 	.word	0x00000000
        /*00b0*/ 	.short	0x0003
        /*00b2*/ 	.short	0x0018
        /*00b4*/ 	.byte	0x00, 0xf0, 0x11, 0x00


	//----- nvinfo : EIATTR_KPARAM_INFO
	.align		4
.L_38:
        /*00b8*/ 	.byte	0x04, 0x17
        /*00ba*/ 	.short	(.L_40 - .L_39)
.L_39:
        /*00bc*/ 	.word	0x00000000
        /*00c0*/ 	.short	0x0002
        /*00c2*/ 	.short	0x0010
        /*00c4*/ 	.byte	0x00, 0xf4, 0x21, 0x00


	//----- nvinfo : EIATTR_KPARAM_INFO
	.align		4
.L_40:
        /*00c8*/ 	.byte	0x04, 0x17
        /*00ca*/ 	.short	(.L_42 - .L_41)
.L_41:
        /*00cc*/ 	.word	0x00000000
        /*00d0*/ 	.short	0x0001
        /*00d2*/ 	.short	0x0008
        /*00d4*/ 	.byte	0x00, 0xf4, 0x21, 0x00


	//----- nvinfo : EIATTR_KPARAM_INFO
	.align		4
.L_42:
        /*00d8*/ 	.byte	0x04, 0x17
        /*00da*/ 	.short	(.L_44 - .L_43)
.L_43:
        /*00dc*/ 	.word	0x00000000
        /*00e0*/ 	.short	0x0000
        /*00e2*/ 	.short	0x0000
        /*00e4*/ 	.byte	0x00, 0xf4, 0x21, 0x00


	//----- nvinfo : EIATTR_AT_ENTRY_FRAGMENTS
	.align		4
.L_44:
        /*00e8*/ 	.byte	0x04, 0x4f
        /*00ea*/ 	.short	(.L_46 - .L_45)


	//   ....[0]....
.L_45:
        /*00ec*/ 	.word	0x00000004


	//----- nvinfo : EIATTR_RESERVED_SMEM_USED
	.align		4
.L_46:
        /*00f0*/ 	.byte	0x01, 0x41
	.zero		2


	//----- nvinfo : EIATTR_SPARSE_MMA_MASK
	.align		4
        /*00f4*/ 	.byte	0x03, 0x50
        /*00f6*/ 	.short	0x0000


	//----- nvinfo : EIATTR_TCGEN05_1CTA_USED
	.align		4
        /*00f8*/ 	.byte	0x01, 0x51
	.zero		2


	//----- nvinfo : EIATTR_MAXREG_COUNT
	.align		4
        /*00fc*/ 	.byte	0x03, 0x1b
        /*00fe*/ 	.short	0x00ff


	//----- nvinfo : EIATTR_NUM_BARRIERS
	.align		4
        /*0100*/ 	.byte	0x02, 0x4c
        /*0102*/ 	.byte	0x01
	.zero		1


	//----- nvinfo : EIATTR_ANNOTATIONS
	.align		4
        /*0104*/ 	.byte	0x04, 0x55
        /*0106*/ 	.short	(.L_48 - .L_47)


	//   ....[0]....
.L_47:
        /*0108*/ 	.word	0x00000001
        /*010c*/ 	.byte	0x90, 0x03, 0x00, 0x00, 0x01, 0x00, 0x00, 0x00, 0x10, 0x09, 0x00, 0x00, 0x01, 0x00, 0x00, 0x00
        /* <DEDUP_REMOVED lines=1543> */
        /*618c*/ 	.byte	0xa0, 0x22, 0x02, 0x00


	//----- nvinfo : EIATTR_INT_WARP_WIDE_INSTR_OFFSETS
	.align		4
.L_48:
        /*6190*/ 	.byte	0x04, 0x31
        /*6192*/ 	.short	(.L_50 - .L_49)


	//   ....[0]....
.L_49:
        /*6194*/ 	.word	0x00000d10


	//   ....[1]....
        /*6198*/ 	.word	0x00000d20


	//   ....[2]....
        /*619c*/ 	.word	0x00005080


	//   ....[3]....
        /*61a0*/ 	.word	0x00022160


	//   ....[4]....
        /*61a4*/ 	.word	0x000221a0


	//----- nvinfo : EIATTR_COOP_GROUP_MASK_REGIDS
	.align		4
.L_50:
        /*61a8*/ 	.byte	0x04, 0x29
        /*61aa*/ 	.short	(.L_52 - .L_51)


	//   ....[0]....
.L_51:
        /*61ac*/ 	.word	0xffffffff


	//   ....[1]....
        /*61b0*/ 	.word	0xffffffff


	//   ....[2]....
        /*61b4*/ 	.word	0xffffffff


	//   ....[3]....
        /*61b8*/ 	.word	0xffffffff


	//----- nvinfo : EIATTR_COOP_GROUP_INSTR_OFFSETS
	.align		4
.L_52:
        /*61bc*/ 	.byte	0x04, 0x28
        /*61be*/ 	.short	(.L_54 - .L_53)


	//   ....[0]....
.L_53:
        /*61c0*/ 	.word	0x00000060


	//   ....[1]....
        /*61c4*/ 	.word	0x00000320


	//   ....[2]....
        /*61c8*/ 	.word	0x00021fe0


	//   ....[3]....
        /*61cc*/ 	.word	0x00022250


	//----- nvinfo : EIATTR_VRC_CTA_INIT_COUNT
	.align		4
.L_54:
        /*61d0*/ 	.byte	0x02, 0x4a
        /*61d2*/ 	.byte	0x80
	.zero		1


	//----- nvinfo : EIATTR_MBARRIER_INSTR_OFFSETS
	.align		4
        /*61d4*/ 	.byte	0x04, 0x39
        /*61d6*/ 	.short	(.L_56 - .L_55)


	//   ....[0]....
.L_55:
        /*61d8*/ 	.word	0x00000eb0
        /*61dc*/ 	.word	0x000000ff
        /*61e0*/ 	.word	0x00000000
        /*61e4*/ 	.short	0x0100
        /*61e6*/ 	.byte	0x4c
	.zero		1


	//   ....[1]....
        /*61e8*/ 	.word	0x00005100
        /*61ec*/ 	.word	0x000000ff
        /*61f0*/ 	.word	0x00048008
        /*61f4*/ 	.short	0x0100
        /*61f6*/ 	.byte	0x04
	.zero		1


	//   ....[2]....
        /*61f8*/ 	.word	0x0000cb50
        /*61fc*/ 	.word	0x000000ff
        /*6200*/ 	.word	0x00000000
        /*6204*/ 	.short	0x010a
        /*6206*/ 	.byte	0x4c
	.zero		1


	//   ....[3]....
        /*6208*/ 	.word	0x0001eed0
        /*620c*/ 	.word	0x000000ff
        /*6210*/ 	.word	0x00000000
        /*6214*/ 	.short	0x010a
        /*6216*/ 	.byte	0x4c
	.zero		1


	//   ....[4]....
        /*6218*/ 	.word	0x0001ef40
        /*621c*/ 	.word	0x000000ff
        /*6220*/ 	.word	0x00048000
        /*6224*/ 	.short	0x0108
        /*6226*/ 	.byte	0x04
	.zero		1


	//   ....[5]....
        /*6228*/ 	.word	0x0001ef90
        /*622c*/ 	.word	0x000000ff
        /*6230*/ 	.word	0x00048008
        /*6234*/ 	.short	0x0108
        /*6236*/ 	.byte	0x04
	.zero		1


	//   ....[6]....
        /*6238*/ 	.word	0x00022290
        /*623c*/ 	.word	0x000000ff
        /*6240*/ 	.word	0x00000000
        /*6244*/ 	.short	0x010a
        /*6246*/ 	.byte	0x4c
	.zero		1


	//   ....[7]....
        /*6248*/ 	.word	0x000222d0
        /*624c*/ 	.word	0x000000ff
        /*6250*/ 	.word	0x00000000
        /*6254*/ 	.short	0x010a
        /*6256*/ 	.byte	0x4c
	.zero		1


	//----- nvinfo : EIATTR_NUM_MBARRIERS
	.align		4
.L_56:
        /*6258*/ 	.byte	0x03, 0x38
        /*625a*/ 	.short	0x0002


	//----- nvinfo : EIATTR_EXIT_INSTR_OFFSETS
	.align		4
        /*625c*/ 	.byte	0x04, 0x1c
        /*625e*/ 	.short	(.L_58 - .L_57)


	//   ....[0]....
.L_57:
        /*6260*/ 	.word	0x00022260


	//----- nvinfo : EIATTR_REQNTID
	.align		4
.L_58:
        /*6264*/ 	.byte	0x04, 0x10
        /*6266*/ 	.short	(.L_60 - .L_59)
.L_59:
        /*6268*/ 	.word	0x00000100
        /*626c*/ 	.word	0x00000001
        /*6270*/ 	.word	0x00000001


	//----- nvinfo : EIATTR_CRS_STACK_SIZE
	.align		4
.L_60:
        /*6274*/ 	.byte	0x04, 0x1e
        /*6276*/ 	.short	(.L_62 - .L_61)
.L_61:
        /*6278*/ 	.word	0x00000000


	//----- nvinfo : EIATTR_CBANK_PARAM_SIZE
	.align		4
.L_62:
        /*627c*/ 	.byte	0x03, 0x19
        /*627e*/ 	.short	0x0050


	//----- nvinfo : EIATTR_PARAM_CBANK
	.align		4
        /*6280*/ 	.byte	0x04, 0x0a
        /*6282*/ 	.short	(.L_64 - .L_63)
	.align		4
.L_63:
        /*6284*/ 	.word	index@(.nv.constant0.matmul_kernel)
        /*6288*/ 	.short	0x0380
        /*628a*/ 	.short	0x0050


	//----- nvinfo : EIATTR_SW_WAR
	.align		4
.L_64:
        /*628c*/ 	.byte	0x04, 0x36
        /*628e*/ 	.short	(.L_66 - .L_65)
.L_65:
        /*6290*/ 	.word	0x00000008
.L_66:


//--------------------- .nv.compat                --------------------------
	.section	.nv.compat,"",@"SHT_CUDA_COMPAT_INFO"
	.align	4
        /*0000*/ 	.byte	0x02, 0x02, 0x02, 0x00, 0x02, 0x05, 0x05, 0x00, 0x02, 0x03, 0x00, 0x00, 0x02, 0x06, 0x01, 0x00


//--------------------- .nv.callgraph             --------------------------
	.section	.nv.callgraph,"",@"SHT_CUDA_CALLGRAPH"
	.align	4
	.sectionentsize	8
	.align		4
        /*0000*/ 	.word	0x00000000
	.align		4
        /*0004*/ 	.word	0xffffffff
	.align		4
        /*0008*/ 	.word	0x00000000
	.align		4
        /*000c*/ 	.word	0xfffffffe
	.align		4
        /*0010*/ 	.word	0x00000000
	.align		4
        /*0014*/ 	.word	0xfffffffd
	.align		4
        /*0018*/ 	.word	0x00000000
	.align		4
        /*001c*/ 	.word	0xfffffffc


//--------------------- .text.matmul_kernel       --------------------------
	.section	.text.matmul_kernel,"ax",@progbits
	.align	128
        .global         matmul_kernel
        .type           matmul_kernel,@function
        .size           matmul_kernel,(.L_x_20 - matmul_kernel)
        .other          matmul_kernel,@"STO_CUDA_ENTRY STV_DEFAULT"
matmul_kernel:
.text.matmul_kernel:
[----:B------:R-:W0:Y:S01]  /*0000*/  LDC R1, c[0x0][0x37c] ;  /* 0x0000df00ff017b82 */ /* 0x000e220000000800 */
[----:B------:R-:W1:Y:S01]  /*0010*/  S2R R0, SR_TID.X ;  /* 0x0000000000007919 */ /* 0x000e620000002100 */
[----:B0-----:R-:W-:Y:S01]  /*0020*/  VIADD R1, R1, 0xffffeca8 ;  /* 0xffffeca801017836 */ /* 0x001fe20000000000 */
[----:B-1----:R-:W-:-:S13]  /*0030*/  ISETP.GE.U32.AND P5, PT, R0, 0x20, PT ;  /* 0x000000200000780c */ /* 0x002fda0003fa6070 */
[----:B------:R-:W-:Y:S05]  /*0040*/  @P5 BRA `(.L_x_0) ;  /* 0x0000000000b85947 */ /* 0x000fea0003800000 */
[----:B------:R-:W0:Y:S01]  /*0050*/  S2R R7, SR_CgaCtaId ;  /* 0x0000000000077919 */ /* 0x000e220000008800 */
[----:B------:R-:W-:Y:S01]  /*0060*/  NOP ;  /* 0x0000000000007918 */ /* 0x000fe20000000000 */
[----:B------:R-:W-:-:S04]  /*0070*/  MOV R0, 0x40 ;  /* 0x0000004000007802 */ /* 0x000fc80000000f00 */
[----:B0-----:R-:W-:Y:S02]  /*0080*/  LEA R2, R7, R0, 0x18 ;  /* 0x0000000007027211 */ /* 0x001fe400078ec0ff */
[----:B------:R-:W-:-:S04]  /*0090*/  MOV R0, 0x400 ;  /* 0x0000040000007802 */ /* 0x000fc80000000f00 */
[----:B------:R-:W0:Y:S01]  /*00a0*/  LDS.U8 R2, [R2] ;  /* 0x0000000002027984 */ /* 0x000e220000000000 */
[----:B------:R-:W-:Y:S02]  /*00b0*/  LEA R0, R7, R0, 0x18 ;  /* 0x0000000007007211 */ /* 0x000fe400078ec0ff */
[----:B0-----:R-:W-:-:S13]  /*00c0*/  ISETP.NE.AND P0, PT, R2, RZ, PT ;  /* 0x000000ff0200720c */ /* 0x001fda0003f05270 */
[----:B------:R-:W-:Y:S05]  /*00d0*/  @P0 BRA `(.L_x_1) ;  /* 0x00000000007c0947 */ /* 0x000fea0003800000 */
[----:B------:R-:W-:-:S13]  /*00e0*/  ELECT P0, URZ, PT ;  /* 0x0000000000ff782f */ /* 0x000fda0003800000 */
[----:B------:R-:W-:Y:S05]  /*00f0*/  @!P0 BRA `(.L_x_2) ;  /* 0x0000000000848947 */ /* 0x000fea0003800000 */
[----:B------:R-:W-:Y:S01]  /*0100*/  UMOV UR4, 0x8 ;  /* 0x0000000800047882 */ /* 0x000fe20000000000 */
[----:B------:R-:W-:Y:S02]  /*0110*/  IMAD.MOV.U32 R9, RZ, RZ, 0x1 ;  /* 0x00000001ff097424 */ /* 0x000fe400078e00ff */
[----:B------:R-:W-:Y:S02]  /*0120*/  IMAD.MOV.U32 R3, RZ, RZ, 0xff ;  /* 0x000000ffff037424 */ /* 0x000fe400078e00ff */
[----:B------:R-:W-:Y:S04]  /*0130*/  DEPBAR.LE SB0, 0x36 ;  /* 0x00008d800000791a */ /* 0x000fe80000000000 */
[----:B------:R-:W0:Y:S02]  /*0140*/  UTCATOMSWS.FIND_AND_SET.ALIGN UP0, UR4, UR4 ;  /* 0x00000004000475e3 */ /* 0x000e240008000800 */
[----:B0-----:R-:W-:-:S04]  /*0150*/  PLOP3.LUT P0, PT, PT, PT, UP0, 0x80, 0x8 ;  /* 0x000000000008781c */ /* 0x001fc80003f0f008 */
[----:B------:R-:W-:-:S04]  /*0160*/  SEL R2, RZ, 0xffffffff, !P0 ;  /* 0xffffffffff027807 */ /* 0x000fc80004000000 */
[----:B------:R-:W-:Y:S01]  /*0170*/  ISETP.NE.AND P0, PT, R2, RZ, PT ;  /* 0x000000ff0200720c */ /* 0x000fe20003f05270 */
[----:B------:R-:W-:-:S12]  /*0180*/  IMAD.U32 R2, RZ, RZ, UR4 ;  /* 0x00000004ff027e24 */ /* 0x000fd8000f8e00ff */
[----:B------:R-:W-:Y:S05]  /*0190*/  @P0 BRA `(.L_x_3) ;  /* 0x0000000000240947 */ /* 0x000fea0003800000 */
.L_x_4:
[----:B------:R-:W-:Y:S05]  /*01a0*/  NANOSLEEP 0x64 ;  /* 0x000000640000795d */ /* 0x000fea0003800000 */
[----:B------:R-:W-:-:S05]  /*01b0*/  UMOV UR4, 0x8 ;  /* 0x0000000800047882 */ /* 0x000fca0000000000 */
[----:B------:R-:W-:Y:S04]  /*01c0*/  DEPBAR.LE SB0, 0x36 ;  /* 0x00008d800000791a */ /* 0x000fe80000000000 */
[----:B------:R-:W0:Y:S02]  /*01d0*/  UTCATOMSWS.FIND_AND_SET.ALIGN UP0, UR4, UR4 ;  /* 0x00000004000475e3 */ /* 0x000e240008000800 */
[----:B0-----:R-:W-:-:S04]  /*01e0*/  PLOP3.LUT P0, PT, PT, PT, UP0, 0x80, 0x8 ;  /* 0x000000000008781c */ /* 0x001fc80003f0f008 */
[----:B------:R-:W-:-:S04]  /*01f0*/  SEL R2, RZ, 0xffffffff, !P0 ;  /* 0xffffffffff027807 */ /* 0x000fc80004000000 */
[----:B------:R-:W-:Y:S01]  /*0200*/  ISETP.NE.AND P0, PT, R2, RZ, PT ;  /* 0x000000ff0200720c */ /* 0x000fe20003f05270 */
[----:B------:R-:W-:-:S12]  /*0210*/  IMAD.U32 R2, RZ, RZ, UR4 ;  /* 0x00000004ff027e24 */ /* 0x000fd8000f8e00ff */
[----:B------:R-:W-:Y:S05]  /*0220*/  @!P0 BRA `(.L_x_4) ;  /* 0xfffffffc00dc8947 */ /* 0x000fea000383ffff */
.L_x_3:
[C---:B------:R-:W-:Y:S01]  /*0230*/  VIADD R4, R2.reuse, 0x10 ;  /* 0x0000001002047836 */ /* 0x040fe20000000000 */
[----:B------:R-:W-:Y:S02]  /*0240*/  SHF.L.U32 R3, R3, R2, RZ ;  /* 0x0000000203037219 */ /* 0x000fe400000006ff */
[----:B------:R-:W-:Y:S02]  /*0250*/  MOV R5, 0x50 ;  /* 0x0000005000057802 */ /* 0x000fe40000000f00 */
[----:B------:R-:W-:Y:S02]  /*0260*/  SHF.L.U32 R4, R9, R4, RZ ;  /* 0x0000000409047219 */ /* 0x000fe400000006ff */
[----:B------:R-:W-:Y:S01]  /*0270*/  LEA R6, R7, R5, 0x18 ;  /* 0x0000000507067211 */ /* 0x000fe200078ec0ff */
[----:B------:R-:W-:Y:S01]  /*0280*/  IMAD.SHL.U32 R5, R2, 0x20, RZ ;  /* 0x0000002002057824 */ /* 0x000fe200078e00ff */
[----:B------:R-:W-:-:S05]  /*0290*/  LOP3.LUT R3, R4, R3, RZ, 0xfc, !PT ;  /* 0x0000000304037212 */ /* 0x000fca00078efcff */
[----:B------:R0:W-:Y:S04]  /*02a0*/  ATOMS.OR RZ, [R6], R3 ;  /* 0x0000000306ff738c */ /* 0x0001e80003000000 */
[----:B------:R0:W-:Y:S01]  /*02b0*/  STS [R0], R5 ;  /* 0x0000000500007388 */ /* 0x0001e20000000800 */
[----:B------:R-:W-:Y:S05]  /*02c0*/  BRA `(.L_x_2) ;  /* 0x0000000000107947 */ /* 0x000fea0003800000 */
.L_x_1:
[----:B------:R-:W-:Y:S01]  /*02d0*/  IMAD.MOV.U32 R3, RZ, RZ, -0x1 ;  /* 0xffffffffff037424 */ /* 0x000fe200078e00ff */
[----:B------:R-:W-:-:S04]  /*02e0*/  MOV R2, 0x310 ;  /* 0x0000031000027802 */ /* 0x000fc80000000f00 */
[----:B------:R0:W-:Y:S03]  /*02f0*/  STS [R0], R3 ;  /* 0x0000000300007388 */ /* 0x0001e60000000800 */
[----:B0-----:R-:W-:Y:S05]  /*0300*/  CALL.REL.NOINC `($__internal_1_$__cuda_sm10x_tcgen05_guardrail_trap_phase_invalid_during_alloc) ;  /* 0x0000022000087944 */ /* 0x001fea0003c00000 */
.L_x_2:
[----:B------:R-:W-:Y:S05]  /*0310*/  WARPSYNC.ALL ;  /* 0x0000000000007948 */ /* 0x000fea0003800000 */
[----:B------:R-:W-:Y:S01]  /*0320*/  NOP ;  /* 0x0000000000007918 */ /* 0x000fe20000000000 */
.L_x_0:
[----:B0-----:R-:W0:Y:S01]  /*0330*/  LDC.64 R2, c[0x0][0x398] ;  /* 0x0000e600ff027b82 */ /* 0x001e220000000a00 */
[----:B------:R-:W1:Y:S01]  /*0340*/  S2R R5, SR_CTAID.X ;  /* 0x0000000000057919 */ /* 0x000e620000002500 */
[----:B------:R-:W2:Y:S06]  /*0350*/  S2R R15, SR_TID.X ;  /* 0x00000000000f7919 */ /* 0x000eac0000002100 */
[----:B------:R-:W3:Y:S08]  /*0360*/  S2UR UR5, SR_CgaCtaId ;  /* 0x00000000000579c3 */ /* 0x000ef00000008800 */
[----:B------:R-:W4:Y:S01]  /*0370*/  LDC R48, c[0x0][0x3a0] ;  /* 0x0000e800ff307b82 */ /* 0x000f220000000800 */
[----:B0-----:R-:W-:Y:S01]  /*0380*/  IMAD.MOV.U32 R0, RZ, RZ, R3 ;  /* 0x000000ffff007224 */ /* 0x001fe200078e0003 */
[----:B------:R0:W-:Y:S01]  /*0390*/  STL [R1+0x42c], R3 ;  /* 0x00042c0301007387 */ /* 0x0001e20000100800 */
[----:B------:R-:W-:-:S05]  /*03a0*/  IMAD.MOV.U32 R12, RZ, RZ, R2 ;  /* 0x000000ffff0c7224 */ /* 0x000fca00078e0002 */
[----:B------:R-:W3:Y:S01]  /*03b0*/  LDC.64 R160, c[0x0][0x380] ;  /* 0x0000e000ffa07b82 */ /* 0x000ee20000000a00 */
[----:B------:R-:W-:Y:S01]  /*03c0*/  VIADD R0, R0, 0x3f ;  /* 0x0000003f00007836 */ /* 0x000fe20000000000 */
[----:B-1----:R-:W-:-:S04]  /*03d0*/  IABS R8, R5 ;  /* 0x0000000500087213 */ /* 0x002fc80000000000 */
[----:B0-----:R-:W-:Y:S02]  /*03e0*/  SHF.R.S32.HI R3, RZ, 0x1f, R0 ;  /* 0x0000001fff037819 */ /* 0x001fe40000011400 */
[----:B--2---:R-:W-:Y:S02]  /*03f0*/  LOP3.LUT R49, R15, 0xff, RZ, 0xc0, !PT ;  /* 0x000000ff0f317812 */ /* 0x004fe400078ec0ff */
[----:B------:R-:W-:-:S04]  /*0400*/  LEA.HI R3, R3, R0, RZ, 0x6 ;  /* 0x0000000003037211 */ /* 0x000fc800078f30ff */
[----:B------:R-:W-:-:S05]  /*0410*/  SHF.R.S32.HI R3, RZ, 0x6, R3 ;  /* 0x00000006ff037819 */ /* 0x000fca0000011403 */
[----:B------:R-:W-:-:S05]  /*0420*/  IMAD.SHL.U32 R4, R3, 0x8, RZ ;  /* 0x0000000803047824 */ /* 0x000fca00078e00ff */
[-C--:B------:R-:W-:Y:S02]  /*0430*/  IABS R7, R4.reuse ;  /* 0x0000000400077213 */ /* 0x080fe40000000000 */
[----:B------:R-:W-:Y:S02]  /*0440*/  IABS R10, R4 ;  /* 0x00000004000a7213 */ /* 0x000fe40000000000 */
[----:B------:R-:W0:Y:S08]  /*0450*/  I2F.RP R0, R7 ;  /* 0x0000000700007306 */ /* 0x000e300000209400 */
[----:B0-----:R-:W0:Y:S02]  /*0460*/  MUFU.RCP R0, R0 ;  /* 0x0000000000007308 */ /* 0x001e240000001000 */
[----:B0-----:R-:W-:-:S02]  /*0470*/  VIADD R2, R0, 0xffffffe ;  /* 0x0ffffffe00027836 */ /* 0x001fc40000000000 */
[----:B------:R-:W-:-:S04]  /*0480*/  IMAD.MOV R0, RZ, RZ, -R10 ;  /* 0x000000ffff007224 */ /* 0x000fc800078e0a0a */
[----:B------:R0:W1:Y:S02]  /*0490*/  F2I.FTZ.U32.TRUNC.NTZ R3, R2 ;  /* 0x0000000200037305 */ /* 0x000064000021f000 */
[----:B0-----:R-:W-:Y:S02]  /*04a0*/  IMAD.MOV.U32 R2, RZ, RZ, RZ ;  /* 0x000000ffff027224 */ /* 0x001fe400078e00ff */
[----:B-1----:R-:W-:-:S04]  /*04b0*/  IMAD.MOV R6, RZ, RZ, -R3 ;  /* 0x000000ffff067224 */ /* 0x002fc800078e0a03 */
[----:B------:R-:W-:Y:S02]  /*04c0*/  IMAD R9, R6, R7, RZ ;  /* 0x0000000706097224 */ /* 0x000fe400078e02ff */
[----:B------:R-:W-:Y:S02]  /*04d0*/  IMAD.MOV.U32 R6, RZ, RZ, R8 ;  /* 0x000000ffff067224 */ /* 0x000fe400078e0008 */
[----:B------:R-:W-:-:S06]  /*04e0*/  IMAD.HI.U32 R3, R3, R9, R2 ;  /* 0x0000000903037227 */ /* 0x000fcc00078e0002 */
[----:B------:R-:W-:-:S04]  /*04f0*/  IMAD.HI.U32 R3, R3, R6, RZ ;  /* 0x0000000603037227 */ /* 0x000fc800078e00ff */
[----:B------:R-:W-:Y:S01]  /*0500*/  IMAD R0, R3, R0, R6 ;  /* 0x0000000003007224 */ /* 0x000fe200078e0206 */
[----:B------:R-:W-:Y:S04]  /*0510*/  BAR.SYNC.DEFER_BLOCKING 0x0 ;  /* 0x0000000000007b1d */ /* 0x000fe80000010000 */
[----:B------:R-:W-:-:S13]  /*0520*/  ISETP.GT.U32.AND P1, PT, R7, R0, PT ;  /* 0x000000000700720c */ /* 0x000fda0003f24070 */
[----:B------:R-:W-:Y:S02]  /*0530*/  @!P1 IMAD.IADD R0, R0, 0x1, -R7 ;  /* 0x0000000100009824 */ /* 0x000fe400078e0a07 */
[----:B------:R-:W-:Y:S01]  /*0540*/  @!P1 VIADD R3, R3, 0x1 ;  /* 0x0000000103039836 */ /* 0x000fe20000000000 */
[----:B------:R-:W-:Y:S02]  /*0550*/  ISETP.NE.AND P1, PT, R4, RZ, PT ;  /* 0x000000ff0400720c */ /* 0x000fe40003f25270 */
[----:B------:R-:W-:Y:S02]  /*0560*/  ISETP.GE.U32.AND P0, PT, R0, R7, PT ;  /* 0x000000070000720c */ /* 0x000fe40003f06070 */
[----:B------:R-:W-:-:S04]  /*0570*/  LOP3.LUT R0, R5, R4, RZ, 0x3c, !PT ;  /* 0x0000000405007212 */ /* 0x000fc800078e3cff */
[----:B------:R-:W-:Y:S01]  /*0580*/  ISETP.GE.AND P2, PT, R0, RZ, PT ;  /* 0x000000ff0000720c */ /* 0x000fe20003f46270 */
[----:B------:R-:W-:-:S06]  /*0590*/  VIADD R0, R12, 0x1ff ;  /* 0x000001ff0c007836 */ /* 0x000fcc0000000000 */
[----:B------:R-:W-:-:S04]  /*05a0*/  @P0 VIADD R3, R3, 0x1 ;  /* 0x0000000103030836 */ /* 0x000fc80000000000 */
[----:B------:R-:W-:Y:S01]  /*05b0*/  IMAD.MOV.U32 R2, RZ, RZ, R3 ;  /* 0x000000ffff027224 */ /* 0x000fe200078e0003 */
[----:B------:R-:W-:-:S03]  /*05c0*/  SHF.R.S32.HI R3, RZ, 0x1f, R0 ;  /* 0x0000001fff037819 */ /* 0x000fc60000011400 */
[----:B------:R-:W-:Y:S01]  /*05d0*/  @!P2 IMAD.MOV R2, RZ, RZ, -R2 ;  /* 0x000000ffff02a224 */ /* 0x000fe200078e0a02 */
[----:B------:R-:W-:Y:S02]  /*05e0*/  @!P1 LOP3.LUT R2, RZ, R4, RZ, 0x33, !PT ;  /* 0x00000004ff029212 */ /* 0x000fe400078e33ff */
[----:B------:R-:W-:-:S03]  /*05f0*/  LEA.HI R3, R3, R0, RZ, 0x9 ;  /* 0x0000000003037211 */ /* 0x000fc600078f48ff */
[----:B------:R-:W-:Y:S02]  /*0600*/  IMAD.SHL.U32 R6, R2, 0x8, RZ ;  /* 0x0000000802067824 */ /* 0x000fe400078e00ff */
[----:B------:R-:W-:-:S03]  /*0610*/  IMAD.MOV R2, RZ, RZ, -R2 ;  /* 0x000000ffff027224 */ /* 0x000fc600078e0a02 */
[----:B------:R-:W-:Y:S01]  /*0620*/  LEA.HI.SX32 R3, R3, -R6, 0x17 ;  /* 0x8000000603037211 */ /* 0x000fe200078fbaff */
[----:B------:R-:W-:-:S03]  /*0630*/  IMAD R8, R4, R2, R5 ;  /* 0x0000000204087224 */ /* 0x000fc600078e0205 */
[----:B------:R-:W-:-:S04]  /*0640*/  VIMNMX R11, PT, PT, R3, 0x8, PT ;  /* 0x00000008030b7848 */ /* 0x000fc80003fe0100 */
[-C--:B------:R-:W-:Y:S02]  /*0650*/  IABS R7, R11.reuse ;  /* 0x0000000b00077213 */ /* 0x080fe40000000000 */
[----:B------:R-:W-:Y:S02]  /*0660*/  IABS R4, R11 ;  /* 0x0000000b00047213 */ /* 0x000fe40000000000 */
[----:B------:R-:W0:Y:S08]  /*0670*/  I2F.RP R0, R7 ;  /* 0x0000000700007306 */ /* 0x000e300000209400 */
[----:B0-----:R-:W0:Y:S02]  /*0680*/  MUFU.RCP R0, R0 ;  /* 0x0000000000007308 */ /* 0x001e240000001000 */
[----:B0-----:R-:W-:-:S02]  /*0690*/  VIADD R3, R0, 0xffffffe ;  /* 0x0ffffffe00037836 */ /* 0x001fc40000000000 */
[----:B------:R-:W-:-:S04]  /*06a0*/  IMAD.MOV R0, RZ, RZ, -R4 ;  /* 0x000000ffff007224 */ /* 0x000fc800078e0a04 */
[----:B------:R-:W0:Y:S02]  /*06b0*/  F2I.FTZ.U32.TRUNC.NTZ R3, R3 ;  /* 0x0000000300037305 */ /* 0x000e24000021f000 */
[----:B0-----:R-:W-:-:S04]  /*06c0*/  IMAD.MOV R9, RZ, RZ, -R3 ;  /* 0x000000ffff097224 */ /* 0x001fc800078e0a03 */
[----:B------:R-:W-:Y:S01]  /*06d0*/  IMAD.MOV.U32 R2, RZ, RZ, R9 ;  /* 0x000000ffff027224 */ /* 0x000fe200078e0009 */
[----:B------:R-:W-:-:S03]  /*06e0*/  IABS R9, R8 ;  /* 0x0000000800097213 */ /* 0x000fc60000000000 */
[----:B------:R-:W-:Y:S02]  /*06f0*/  IMAD R5, R2, R7, RZ ;  /* 0x0000000702057224 */ /* 0x000fe400078e02ff */
[----:B------:R-:W-:-:S04]  /*0700*/  IMAD.MOV.U32 R2, RZ, RZ, RZ ;  /* 0x000000ffff027224 */ /* 0x000fc800078e00ff */
[----:B------:R-:W-:Y:S01]  /*0710*/  IMAD.HI.U32 R2, R3, R5, R2 ;  /* 0x0000000503027227 */ /* 0x000fe200078e0002 */
[----:B------:R-:W-:-:S04]  /*0720*/  IABS R5, R12 ;  /* 0x0000000c00057213 */ /* 0x000fc80000000000 */
[----:B------:R-:W0:Y:S01]  /*0730*/  I2F.RP R4, R5 ;  /* 0x0000000500047306 */ /* 0x000e220000209400 */
[----:B------:R-:W-:-:S04]  /*0740*/  IMAD.HI.U32 R188, R2, R9, RZ ;  /* 0x0000000902bc7227 */ /* 0x000fc800078e00ff */
[----:B------:R-:W-:-:S05]  /*0750*/  IMAD R0, R188, R0, R9 ;  /* 0x00000000bc007224 */ /* 0x000fca00078e0209 */
[----:B------:R-:W-:Y:S01]  /*0760*/  ISETP.GT.U32.AND P1, PT, R7, R0, PT ;  /* 0x000000000700720c */ /* 0x000fe20003f24070 */
[----:B0-----:R-:W0:-:S12]  /*0770*/  MUFU.RCP R4, R4 ;  /* 0x0000000400047308 */ /* 0x001e180000001000 */
[----:B------:R-:W-:Y:S02]  /*0780*/  @!P1 IMAD.IADD R0, R0, 0x1, -R7 ;  /* 0x0000000100009824 */ /* 0x000fe400078e0a07 */
[----:B------:R-:W-:Y:S01]  /*0790*/  @!P1 VIADD R188, R188, 0x1 ;  /* 0x00000001bcbc9836 */ /* 0x000fe20000000000 */
[----:B------:R-:W-:Y:S02]  /*07a0*/  ISETP.NE.AND P1, PT, R11, RZ, PT ;  /* 0x000000ff0b00720c */ /* 0x000fe40003f25270 */
[----:B------:R-:W-:Y:S02]  /*07b0*/  ISETP.GE.U32.AND P0, PT, R0, R7, PT ;  /* 0x000000070000720c */ /* 0x000fe40003f06070 */
[----:B------:R-:W-:Y:S01]  /*07c0*/  LOP3.LUT R0, R8, R11, RZ, 0x3c, !PT ;  /* 0x0000000b08007212 */ /* 0x000fe200078e3cff */
[----:B0-----:R-:W-:Y:S01]  /*07d0*/  VIADD R2, R4, 0xffffffe ;  /* 0x0ffffffe04027836 */ /* 0x001fe20000000000 */
[----:B------:R-:W-:Y:S02]  /*07e0*/  MOV R4, 0x400 ;  /* 0x0000040000047802 */ /* 0x000fe40000000f00 */
[----:B------:R-:W-:Y:S01]  /*07f0*/  ISETP.GE.AND P2, PT, R0, RZ, PT ;  /* 0x000000ff0000720c */ /* 0x000fe20003f46270 */
[----:B------:R0:W1:Y:S01]  /*0800*/  F2I.FTZ.U32.TRUNC.NTZ R3, R2 ;  /* 0x0000000200037305 */ /* 0x000062000021f000 */
[----:B------:R-:W-:-:S05]  /*0810*/  R2UR UR4, R4 ;  /* 0x00000000040472ca */ /* 0x000fca00000e0000 */
[----:B------:R-:W-:Y:S02]  /*0820*/  @P0 VIADD R188, R188, 0x1 ;  /* 0x00000001bcbc0836 */ /* 0x000fe40000000000 */
[----:B0-----:R-:W-:-:S04]  /*0830*/  IMAD.MOV.U32 R2, RZ, RZ, RZ ;  /* 0x000000ffff027224 */ /* 0x001fc800078e00ff */
[----:B------:R-:W-:Y:S01]  /*0840*/  @!P2 IMAD.MOV R188, RZ, RZ, -R188 ;  /* 0x000000ffffbca224 */ /* 0x000fe200078e0abc */
[----:B------:R-:W-:Y:S01]  /*0850*/  @!P1 LOP3.LUT R188, RZ, R11, RZ, 0x33, !PT ;  /* 0x0000000bffbc9212 */ /* 0x000fe200078e33ff */
[----:B---3--:R-:W-:-:S04]  /*0860*/  ULEA UR4, UR5, UR4, 0x18 ;  /* 0x0000000405047291 */ /* 0x008fc8000f8ec0ff */
[----:B------:R-:W-:-:S04]  /*0870*/  IMAD.MOV R0, RZ, RZ, -R188 ;  /* 0x000000ffff007224 */ /* 0x000fc800078e0abc */
[----:B------:R-:W-:-:S04]  /*0880*/  IMAD R0, R11, R0, R8 ;  /* 0x000000000b007224 */ /* 0x000fc800078e0208 */
[----:B------:R-:W-:Y:S02]  /*0890*/  IMAD.IADD R0, R6, 0x1, R0 ;  /* 0x0000000106007824 */ /* 0x000fe400078e0200 */
[----:B-1----:R-:W-:Y:S02]  /*08a0*/  IMAD.MOV R6, RZ, RZ, -R3 ;  /* 0x000000ffff067224 */ /* 0x002fe400078e0a03 */
[----:B------:R-:W-:Y:S02]  /*08b0*/  IMAD R14, R0, 0x200, R49 ;  /* 0x00000200000e7824 */ /* 0x000fe400078e0231 */
[----:B------:R-:W-:Y:S02]  /*08c0*/  IMAD.MOV.U32 R0, RZ, RZ, R6 ;  /* 0x000000ffff007224 */ /* 0x000fe400078e0006 */
[----:B------:R-:W-:Y:S01]  /*08d0*/  VIADD R13, R14, 0x100 ;  /* 0x000001000e0d7836 */ /* 0x000fe20000000000 */
[----:B------:R-:W0:Y:S01]  /*08e0*/  LDC R6, c[0x0][0x3a4] ;  /* 0x0000e900ff067b82 */ /* 0x000e220000000800 */
[----:B------:R-:W-:Y:S01]  /*08f0*/  IMAD R7, R0, R5, RZ ;  /* 0x0000000500077224 */ /* 0x000fe200078e02ff */
[----:B------:R-:W-:Y:S01]  /*0900*/  IABS R0, R14 ;  /* 0x0000000e00007213 */ /* 0x000fe20000000000 */
[----:B------:R-:W-:Y:S01]  /*0910*/  STL [R1+0x438], R14 ;  /* 0x0004380e01007387 */ /* 0x000fe20000100800 */
[----:B------:R-:W-:Y:S01]  /*0920*/  IABS R4, R13 ;  /* 0x0000000d00047213 */ /* 0x000fe20000000000 */
[----:B------:R-:W-:Y:S01]  /*0930*/  IMAD.HI.U32 R2, R3, R7, R2 ;  /* 0x0000000703027227 */ /* 0x000fe200078e0002 */
[----:B------:R-:W-:Y:S01]  /*0940*/  ISETP.GE.AND P2, PT, R14, RZ, PT ;  /* 0x000000ff0e00720c */ /* 0x000fe20003f46270 */
[----:B------:R-:W1:Y:S01]  /*0950*/  LDS R7, [UR4] ;  /* 0x00000004ff077984 */ /* 0x000e620008000800 */
[----:B------:R-:W-:Y:S01]  /*0960*/  BAR.SYNC.DEFER_BLOCKING 0x0 ;  /* 0x0000000000007b1d */ /* 0x000fe20000010000 */
[----:B------:R-:W-:Y:S01]  /*0970*/  IMAD.MOV.U32 R3, RZ, RZ, R0 ;  /* 0x000000ffff037224 */ /* 0x000fe200078e0000 */
[----:B------:R-:W-:-:S03]  /*0980*/  ISETP.GE.AND P3, PT, R13, RZ, PT ;  /* 0x000000ff0d00720c */ /* 0x000fc60003f66270 */
[C---:B------:R-:W-:Y:S01]  /*0990*/  IMAD.HI.U32 R0, R2.reuse, R3, RZ ;  /* 0x0000000302007227 */ /* 0x040fe200078e00ff */
[----:B------:R2:W-:Y:S03]  /*09a0*/  STL [R1+0x43c], R13 ;  /* 0x00043c0d01007387 */ /* 0x0005e60000100800 */
[----:B------:R-:W-:-:S04]  /*09b0*/  IMAD.HI.U32 R2, R2, R4, RZ ;  /* 0x0000000402027227 */ /* 0x000fc800078e00ff */
[----:B------:R-:W-:Y:S02]  /*09c0*/  IMAD.MOV R2, RZ, RZ, -R2 ;  /* 0x000000ffff027224 */ /* 0x000fe400078e0a02 */
[----:B------:R-:W-:Y:S02]  /*09d0*/  IMAD.MOV R0, RZ, RZ, -R0 ;  /* 0x000000ffff007224 */ /* 0x000fe400078e0a00 */
[C---:B------:R-:W-:Y:S02]  /*09e0*/  IMAD R2, R5.reuse, R2, R4 ;  /* 0x0000000205027224 */ /* 0x040fe400078e0204 */
[C---:B------:R-:W-:Y:S01]  /*09f0*/  IMAD R0, R5.reuse, R0, R3 ;  /* 0x0000000005007224 */ /* 0x040fe200078e0203 */
[----:B------:R-:W-:Y:S02]  /*0a00*/  SHF.R.U32.HI R3, RZ, 0x5, R15 ;  /* 0x00000005ff037819 */ /* 0x000fe4000001160f */
[C---:B------:R-:W-:Y:S02]  /*0a10*/  ISETP.GT.U32.AND P1, PT, R5.reuse, R2, PT ;  /* 0x000000020500720c */ /* 0x040fe40003f24070 */
[----:B------:R-:W-:Y:S01]  /*0a20*/  ISETP.GT.U32.AND P0, PT, R5, R0, PT ;  /* 0x000000000500720c */ /* 0x000fe20003f04070 */
[----:B------:R-:W-:-:S05]  /*0a30*/  IMAD.SHL.U32 R4, R3, 0x200000, RZ ;  /* 0x0020000003047824 */ /* 0x000fca00078e00ff */
[----:B------:R-:W-:-:S04]  /*0a40*/  LOP3.LUT R4, R4, 0x600000, RZ, 0xc0, !PT ;  /* 0x0060000004047812 */ /* 0x000fc800078ec0ff */
[----:B------:R-:W-:Y:S01]  /*0a50*/  R2UR UR9, R4 ;  /* 0x00000000040972ca */ /* 0x000fe200000e0000 */
[--C-:B------:R-:W-:Y:S01]  /*0a60*/  @!P1 IMAD.IADD R2, R2, 0x1, -R5.reuse ;  /* 0x0000000102029824 */ /* 0x100fe200078e0a05 */
[----:B-1----:R-:W-:Y:S01]  /*0a70*/  R2UR UR5, R7 ;  /* 0x00000000070572ca */ /* 0x002fe200000e0000 */
[----:B------:R-:W-:-:S03]  /*0a80*/  @!P0 IMAD.IADD R0, R0, 0x1, -R5 ;  /* 0x0000000100008824 */ /* 0x000fc600078e0a05 */
[C---:B------:R-:W-:Y:S02]  /*0a90*/  ISETP.GT.U32.AND P1, PT, R5.reuse, R2, PT ;  /* 0x000000020500720c */ /* 0x040fe40003f24070 */
[----:B------:R-:W-:-:S11]  /*0aa0*/  ISETP.GT.U32.AND P0, PT, R5, R0, PT ;  /* 0x000000000500720c */ /* 0x000fd60003f04070 */
[--C-:B------:R-:W-:Y:S01]  /*0ab0*/  @!P1 IMAD.IADD R2, R2, 0x1, -R5.reuse ;  /* 0x0000000102029824 */ /* 0x100fe200078e0a05 */
[C---:B------:R-:W-:Y:S01]  /*0ac0*/  ISETP.NE.U32.AND P1, PT, R3.reuse, RZ, PT ;  /* 0x000000ff0300720c */ /* 0x040fe20003f25070 */
[----:B------:R-:W-:Y:S02]  /*0ad0*/  IMAD.SHL.U32 R3, R3, 0x20, RZ ;  /* 0x0000002003037824 */ /* 0x000fe400078e00ff */
[----:B------:R-:W-:Y:S01]  /*0ae0*/  @!P0 IMAD.IADD R0, R0, 0x1, -R5 ;  /* 0x0000000100008824 */ /* 0x000fe200078e0a05 */
[----:B------:R-:W-:Y:S01]  /*0af0*/  ISETP.NE.AND P0, PT, R12, RZ, PT ;  /* 0x000000ff0c00720c */ /* 0x000fe20003f05270 */
[----:B------:R-:W-:Y:S01]  /*0b00*/  @!P3 IMAD.MOV R2, RZ, RZ, -R2 ;  /* 0x000000ffff02b224 */ /* 0x000fe200078e0a02 */
[----:B------:R-:W-:Y:S01]  /*0b10*/  LOP3.LUT R4, R3, 0x80, RZ, 0xc0, !PT ;  /* 0x0000008003047812 */ /* 0x000fe200078ec0ff */
[----:B------:R-:W-:Y:S01]  /*0b20*/  @!P2 IMAD.MOV R0, RZ, RZ, -R0 ;  /* 0x000000ffff00a224 */ /* 0x000fe200078e0a00 */
[----:B------:R-:W-:Y:S02]  /*0b30*/  LOP3.LUT R3, RZ, R12, RZ, 0x33, !PT ;  /* 0x0000000cff037212 */ /* 0x000fe400078e33ff */
[----:B------:R-:W-:-:S02]  /*0b40*/  R2UR UR8, R4 ;  /* 0x00000000040872ca */ /* 0x000fc400000e0000 */
[----:B------:R-:W1:Y:S01]  /*0b50*/  S2R R4, SR_CgaCtaId ;  /* 0x0000000000047919 */ /* 0x000e620000008800 */
[C---:B------:R-:W-:Y:S02]  /*0b60*/  SEL R5, R3.reuse, R0, !P0 ;  /* 0x0000000003057207 */ /* 0x040fe40004000000 */
[----:B------:R-:W-:-:S03]  /*0b70*/  SEL R3, R3, R2, !P0 ;  /* 0x0000000203037207 */ /* 0x000fc60004000000 */
[-C--:B0-----:R-:W-:Y:S02]  /*0b80*/  IMAD R0, R5, R6.reuse, RZ ;  /* 0x0000000605007224 */ /* 0x081fe400078e02ff */
[----:B------:R-:W-:Y:S01]  /*0b90*/  IMAD R2, R3, R6, RZ ;  /* 0x0000000603027224 */ /* 0x000fe200078e02ff */
[----:B--2-4-:R-:W-:Y:S06]  /*0ba0*/  @P5 BRA `(.L_x_5) ;  /* 0x0000000000185947 */ /* 0x014fec0003800000 */
[----:B------:R-:W-:Y:S01]  /*0bb0*/  ELECT P0, URZ, PT ;  /* 0x0000000000ff782f */ /* 0x000fe20003800000 */
[----:B------:R-:W-:Y:S01]  /*0bc0*/  IMAD.MOV.U32 R3, RZ, RZ, 0x1 ;  /* 0x00000001ff037424 */ /* 0x000fe200078e00ff */
[----:B------:R-:W-:Y:S11]  /*0bd0*/  UVIRTCOUNT.DEALLOC.SMPOOL 0x80 ;  /* 0x000000800000784c */ /* 0x000ff60000000000 */
[----:B------:R-:W-:-:S04]  /*0be0*/  @P0 MOV R5, 0x40 ;  /* 0x0000004000050802 */ /* 0x000fc80000000f00 */
[----:B-1----:R-:W-:-:S05]  /*0bf0*/  @P0 LEA R4, R4, R5, 0x18 ;  /* 0x0000000504040211 */ /* 0x002fca00078ec0ff */
[----:B------:R0:W-:Y:S02]  /*0c00*/  @P0 STS.U8 [R4], R3 ;  /* 0x0000000304000388 */ /* 0x0001e40000000000 */
.L_x_5:
[----:B------:R-:W-:Y:S01]  /*0c10*/  UIADD3 UR11, UPT, UPT, UR8, UR9, UR5 ;  /* 0x00000009080b7290 */ /* 0x000fe2000fffe005 */
[----:B------:R-:W-:Y:S01]  /*0c20*/  ISETP.NE.U32.AND P2, PT, R49, RZ, PT ;  /* 0x000000ff3100720c */ /* 0x000fe20003f45070 */
[----:B------:R-:W-:Y:S01]  /*0c30*/  IMAD.U32 R5, RZ, RZ, UR4 ;  /* 0x00000004ff057e24 */ /* 0x000fe2000f8e00ff */
[----:B------:R-:W-:Y:S01]  /*0c40*/  UMOV UR10, 0x1 ;  /* 0x00000001000a7882 */ /* 0x000fe20000000000 */
[----:B------:R-:W2:Y:S01]  /*0c50*/  LDC.64 R164, c[0x0][0x3a8] ;  /* 0x0000ea00ffa47b82 */ /* 0x000ea20000000a00 */
[-C--:B------:R-:W-:Y:S01]  /*0c60*/  LEA R162, P0, R0, R160.reuse, 0x1 ;  /* 0x000000a000a27211 */ /* 0x080fe200078008ff */
[----:B------:R-:W-:Y:S01]  /*0c70*/  VIADD R52, R5, 0x48000 ;  /* 0x0004800005347836 */ /* 0x000fe20000000000 */
[----:B------:R-:W-:Y:S01]  /*0c80*/  LEA R160, P3, R2, R160, 0x1 ;  /* 0x000000a002a07211 */ /* 0x000fe200078608ff */
[----:B01----:R-:W-:Y:S01]  /*0c90*/  VIADD R4, R48, 0xfffffff7 ;  /* 0xfffffff730047836 */ /* 0x003fe20000000000 */
[----:B------:R-:W-:Y:S01]  /*0ca0*/  STTM.x128 tmem[UR11], RZ ;  /* 0x000000ff000079ed */ /* 0x000fe200083c000b */
[----:B------:R-:W0:Y:S01]  /*0cb0*/  FENCE.VIEW.ASYNC.T ;  /* 0x00000000000073c6 */ /* 0x000e220000000200 */
[----:B------:R-:W-:Y:S01]  /*0cc0*/  R2UR UR76, R52 ;  /* 0x00000000344c72ca */ /* 0x000fe200000e0000 */
[----:B------:R-:W1:Y:S01]  /*0cd0*/  LDCU.64 UR6, c[0x0][0x358] ;  /* 0x00006b00ff0677ac */ /* 0x000e620008000a00 */
[----:B------:R-:W-:Y:S01]  /*0ce0*/  VIADD R3, R48, 0xffffffff ;  /* 0xffffffff30037836 */ /* 0x000fe20000000000 */
[-C--:B------:R-:W-:Y:S01]  /*0cf0*/  LEA.HI.X.SX32 R163, R0, R161.reuse, 0x1, P0 ;  /* 0x000000a100a37211 */ /* 0x080fe200000f0eff */
[----:B------:R-:W-:Y:S01]  /*0d00*/  VIADD R0, R48, 0xffffffef ;  /* 0xffffffef30007836 */ /* 0x000fe20000000000 */
[----:B0-----:R-:W-:Y:S01]  /*0d10*/  VOTEU.ALL UP0, P2 ;  /* 0x0000000000ff7886 */ /* 0x001fe20001000000 */
[----:B------:R-:W-:Y:S01]  /*0d20*/  VOTEU.ALL UP1, P2 ;  /* 0x0000000000ff7886 */ /* 0x000fe20001020000 */
[----:B------:R-:W-:Y:S01]  /*0d30*/  LEA.HI.X.SX32 R161, R2, R161, 0x1, P3 ;  /* 0x000000a102a17211 */ /* 0x000fe200018f0eff */
[----:B------:R-:W-:Y:S01]  /*0d40*/  VIADD R2, R48, 0xffffffe7 ;  /* 0xffffffe730027836 */ /* 0x000fe20000000000 */
[----:B------:R-:W-:Y:S01]  /*0d50*/  ISETP.GE.U32.AND P3, PT, R4, 0x7fffff78, PT ;  /* 0x7fffff780400780c */ /* 0x000fe20003f66070 */
[----:B------:R-:W-:-:S04]  /*0d60*/  @!UP0 UIADD3 UR8, UPT, UPT, -UR10, 0x100000, URZ ;  /* 0x001000000a088890 */ /* 0x000fc8000fffe1ff */
[----:B------:R-:W-:Y:S02]  /*0d70*/  @!UP0 USHF.L.U32 UR9, UR8, 0xb, URZ ;  /* 0x0000000b08098899 */ /* 0x000fe400080006ff */
[----:B------:R-:W-:Y:S01]  /*0d80*/  @!UP0 USHF.L.U32 UR8, UR8, 0x1, URZ ;  /* 0x0000000108088899 */ /* 0x000fe200080006ff */
[----:B------:R-:W-:Y:S01]  /*0d90*/  BAR.SYNC.DEFER_BLOCKING 0x0 ;  /* 0x0000000000007b1d */ /* 0x000fe20000010000 */
[----:B------:R-:W-:Y:S02]  /*0da0*/  ISETP.GE.U32.AND P0, PT, R3, 0x7fffff80, PT ;  /* 0x7fffff800300780c */ /* 0x000fe40003f06070 */
[----:B------:R-:W-:Y:S01]  /*0db0*/  ISETP.GE.U32.AND P4, PT, R0, 0x7fffff70, PT ;  /* 0x7fffff700000780c */ /* 0x000fe20003f86070 */
[----:B------:R-:W-:Y:S01]  /*0dc0*/  IMAD.U32 R0, RZ, RZ, UR11 ;  /* 0x0000000bff007e24 */ /* 0x000fe2000f8e00ff */
[----:B------:R-:W-:Y:S01]  /*0dd0*/  ISETP.GE.U32.AND P6, PT, R2, 0x7fffff68, PT ;  /* 0x7fffff680200780c */ /* 0x000fe20003fc6070 */
[C---:B--2---:R-:W-:Y:S01]  /*0de0*/  IMAD.SHL.U32 R3, R164.reuse, 0x8, RZ ;  /* 0x00000008a4037824 */ /* 0x044fe200078e00ff */
[----:B------:R-:W-:Y:S01]  /*0df0*/  PRMT R167, RZ, 0x7610, R167 ;  /* 0x00007610ffa77816 */ /* 0x000fe200000000a7 */
[----:B------:R-:W-:Y:S01]  /*0e00*/  STL [R1+0xe90], R165 ;  /* 0x000e90a501007387 */ /* 0x000fe20000100800 */
[----:B------:R-:W-:Y:S01]  /*0e10*/  PRMT R166, RZ, 0x7610, R166 ;  /* 0x00007610ffa67816 */ /* 0x000fe200000000a6 */
[----:B------:R-:W-:Y:S01]  /*0e20*/  IMAD.WIDE R54, R3, 0x2, R162 ;  /* 0x0000000203367825 */ /* 0x000fe200078e02a2 */
[----:B------:R-:W-:Y:S01]  /*0e30*/  PRMT R169, RZ, 0x7610, R169 ;  /* 0x00007610ffa97816 */ /* 0x000fe200000000a9 */
[----:B------:R0:W-:Y:S01]  /*0e40*/  STL [R1+0x448], R52 ;  /* 0x0004483401007387 */ /* 0x0001e20000100800 */
[----:B------:R-:W-:Y:S01]  /*0e50*/  PRMT R168, RZ, 0x7610, R168 ;  /* 0x00007610ffa87816 */ /* 0x000fe200000000a8 */
[----:B------:R-:W-:-:S02]  /*0e60*/  IMAD R5, R164, 0x18, RZ ;  /* 0x00000018a4057824 */ /* 0x000fc400078e02ff */
[----:B------:R2:W-:Y:S01]  /*0e70*/  STL [R1+0xcac], R0 ;  /* 0x000cac0001007387 */ /* 0x0005e20000100800 */
[----:B------:R-:W-:Y:S02]  /*0e80*/  VIADD R2, R48, 0xffffffd7 ;  /* 0xffffffd730027836 */ /* 0x000fe40000000000 */
[----:B0-----:R-:W-:Y:S01]  /*0e90*/  IMAD.WIDE R52, R3, 0x2, R160 ;  /* 0x0000000203347825 */ /* 0x001fe200078e02a0 */
[----:B------:R-:W0:Y:S02]  /*0ea0*/  FENCE.VIEW.ASYNC.S ;  /* 0x00000000000073c6 */ /* 0x000e240000000000 */
[----:B0-----:R0:W3:Y:S02]  /*0eb0*/  @!UP1 SYNCS.EXCH.64 URZ, [UR76], UR8 ;  /* 0x000000084cff95b2 */ /* 0x0010e40008000100 */
[----:B---3--:R-:W-:Y:S01]  /*0ec0*/  BAR.SYNC.DEFER_BLOCKING 0x0 ;  /* 0x0000000000007b1d */ /* 0x008fe20000010000 */
[----:B------:R-:W-:Y:S01]  /*0ed0*/  IMAD.SHL.U32 R3, R164, 0x10, RZ ;  /* 0x00000010a4037824 */ /* 0x000fe200078e00ff */
[----:B------:R-:W-:Y:S01]  /*0ee0*/  PRMT R170, RZ, 0x7610, R170 ;  /* 0x00007610ffaa7816 */ /* 0x000fe200000000aa */
[C---:B--2---:R-:W-:Y:S01]  /*0ef0*/  VIADD R0, R48.reuse, 0xffffffdf ;  /* 0xffffffdf30007836 */ /* 0x044fe20000000000 */
[----:B------:R-:W-:Y:S01]  /*0f00*/  PRMT R177, RZ, 0x7610, R177 ;  /* 0x00007610ffb17816 */ /* 0x000fe200000000b1 */
[C---:B------:R-:W-:Y:S01]  /*0f10*/  IMAD.WIDE R58, R3.reuse, 0x2, R162 ;  /* 0x00000002033a7825 */ /* 0x040fe200078e02a2 */
[----:B------:R2:W-:Y:S03]  /*0f20*/  STL.64 [R1+0x3b0], R54 ;  /* 0x0003b03601007387 */ /* 0x0005e60000100a00 */
[----:B------:R-:W-:Y:S01]  /*0f30*/  IMAD.WIDE R56, R3, 0x2, R160 ;  /* 0x0000000203387825 */ /* 0x000fe200078e02a0 */
[----:B------:R3:W-:Y:S03]  /*0f40*/  STL.64 [R1+0x3a8], R52 ;  /* 0x0003a83401007387 */ /* 0x0007e60000100a00 */
[----:B------:R-:W-:Y:S01]  /*0f50*/  VIADD R3, R48, 0xffffffc7 ;  /* 0xffffffc730037836 */ /* 0x000fe20000000000 */
[----:B------:R-:W-:Y:S01]  /*0f60*/  PRMT R171, RZ, 0x7610, R171 ;  /* 0x00007610ffab7816 */ /* 0x000fe200000000ab */
[----:B------:R-:W-:Y:S04]  /*0f70*/  STL.64 [R1+0x330], R58 ;  /* 0x0003303a01007387 */ /* 0x000fe80000100a00 */
[----:B-1----:R2:W4:Y:S04]  /*0f80*/  @!P3 LDG.E.U16 R167, desc[UR6][R54.64] ;  /* 0x0000000636a7b981 */ /* 0x002528000c1e1500 */
[----:B------:R3:W4:Y:S01]  /*0f90*/  @!P3 LDG.E.U16 R166, desc[UR6][R52.64] ;  /* 0x0000000634a6b981 */ /* 0x000722000c1e1500 */
[----:B------:R-:W-:-:S03]  /*0fa0*/  ISETP.GE.U32.AND P3, PT, R2, 0x7fffff58, PT ;  /* 0x7fffff580200780c */ /* 0x000fc60003f66070 */
[----:B------:R-:W4:Y:S01]  /*0fb0*/  @!P0 LDG.E.U16 R169, desc[UR6][R162.64] ;  /* 0x00000006a2a98981 */ /* 0x000f22000c1e1500 */
[----:B--2---:R-:W-:-:S03]  /*0fc0*/  IMAD.WIDE R54, R5, 0x2, R162 ;  /* 0x0000000205367825 */ /* 0x004fc600078e02a2 */
[----:B------:R-:W2:Y:S01]  /*0fd0*/  @!P0 LDG.E.U16 R168, desc[UR6][R160.64] ;  /* 0x00000006a0a88981 */ /* 0x000ea2000c1e1500 */
[----:B------:R-:W-:Y:S01]  /*0fe0*/  ISETP.GE.U32.AND P0, PT, R0, 0x7fffff60, PT ;  /* 0x7fffff600000780c */ /* 0x000fe20003f06070 */
[----:B---3--:R-:W-:Y:S01]  /*0ff0*/  IMAD.WIDE R52, R5, 0x2, R160 ;  /* 0x0000000205347825 */ /* 0x008fe200078e02a0 */
[----:B------:R-:W-:Y:S01]  /*1000*/  PRMT R0, RZ, 0x7610, R0 ;  /* 0x00007610ff007816 */ /* 0x000fe20000000000 */
[----:B------:R1:W3:Y:S02]  /*1010*/  @!P6 LDG.E.U16 R170, desc[UR6][R54.64] ;  /* 0x0000000636aae981 */ /* 0x0002e4000c1e1500 */
[C---:B------:R-:W-:Y:S02]  /*1020*/  IMAD R5, R164.reuse, 0x28, RZ ;  /* 0x00000028a4057824 */ /* 0x040fe400078e02ff */
[----:B------:R-:W2:Y:S01]  /*1030*/  @!P6 LDG.E.U16 R177, desc[UR6][R52.64] ;  /* 0x0000000634b1e981 */ /* 0x000ea2000c1e1500 */
[----:B------:R-:W-:Y:S01]  /*1040*/  ISETP.GE.U32.AND P6, PT, R3, 0x7fffff48, PT ;  /* 0x7fffff480300780c */ /* 0x000fe20003fc6070 */
[----:B------:R-:W-:-:S02]  /*1050*/  IMAD.SHL.U32 R3, R164, 0x20, RZ ;  /* 0x00000020a4037824 */ /* 0x000fc400078e00ff */
[----:B------:R-:W-:Y:S01]  /*1060*/  STL.64 [R1+0x328], R56 ;  /* 0x0003283801007387 */ /* 0x000fe20000100a00 */
[----:B------:R-:W-:Y:S01]  /*1070*/  VIADD R2, R48, 0xffffffcf ;  /* 0xffffffcf30027836 */ /* 0x000fe20000000000 */
[----:B------:R-:W-:Y:S02]  /*1080*/  PRMT R174, RZ, 0x7610, R174 ;  /* 0x00007610ffae7816 */ /* 0x000fe400000000ae */
[----:B------:R1:W-:Y:S01]  /*1090*/  STL.64 [R1+0x2b0], R54 ;  /* 0x0002b03601007387 */ /* 0x0003e20000100a00 */
[----:B------:R-:W-:-:S03]  /*10a0*/  PRMT R186, RZ, 0x7610, R186 ;  /* 0x00007610ffba7816 */ /* 0x000fc600000000ba */
[----:B------:R0:W2:Y:S04]  /*10b0*/  @!P4 LDG.E.U16 R0, desc[UR6][R58.64] ;  /* 0x000000063a00c981 */ /* 0x0000a8000c1e1500 */
[----:B------:R0:W2:Y:S04]  /*10c0*/  @!P4 LDG.E.U16 R171, desc[UR6][R56.64] ;  /* 0x0000000638abc981 */ /* 0x0000a8000c1e1500 */
[----:B------:R0:W-:Y:S01]  /*10d0*/  STL.64 [R1+0x2a8], R52 ;  /* 0x0002a83401007387 */ /* 0x0001e20000100a00 */
[----:B-1----:R-:W-:Y:S01]  /*10e0*/  IMAD.WIDE R54, R5, 0x2, R162 ;  /* 0x0000000205367825 */ /* 0x002fe200078e02a2 */
[----:B------:R-:W-:-:S03]  /*10f0*/  ISETP.GE.U32.AND P4, PT, R2, 0x7fffff50, PT ;  /* 0x7fffff500200780c */ /* 0x000fc60003f86070 */
[C---:B0-----:R-:W-:Y:S01]  /*1100*/  IMAD.WIDE R58, R3.reuse, 0x2, R162 ;  /* 0x00000002033a7825 */ /* 0x041fe200078e02a2 */
[----:B------:R-:W-:Y:S01]  /*1110*/  PRMT R175, RZ, 0x7610, R175 ;  /* 0x00007610ffaf7816 */ /* 0x000fe200000000af */
[----:B------:R-:W2:Y:S02]  /*1120*/  @!P3 LDG.E.U16 R174, desc[UR6][R54.64] ;  /* 0x0000000636aeb981 */ /* 0x000ea4000c1e1500 */
[----:B------:R-:W-:-:S04]  /*1130*/  IMAD.WIDE R56, R3, 0x2, R160 ;  /* 0x0000000203387825 */ /* 0x000fc800078e02a0 */
[----:B------:R-:W-:Y:S01]  /*1140*/  IMAD.WIDE R52, R5, 0x2, R160 ;  /* 0x0000000205347825 */ /* 0x000fe200078e02a0 */
[----:B------:R-:W-:Y:S03]  /*1150*/  STL.64 [R1+0x230], R58 ;  /* 0x0002303a01007387 */ /* 0x000fe60000100a00 */
[----:B------:R-:W-:Y:S01]  /*1160*/  VIADD R3, R48, 0xffffffb7 ;  /* 0xffffffb730037836 */ /* 0x000fe20000000000 */
[----:B------:R-:W2:Y:S04]  /*1170*/  @!P3 LDG.E.U16 R186, desc[UR6][R52.64] ;  /* 0x0000000634bab981 */ /* 0x000ea8000c1e1500 */
[----:B------:R-:W-:Y:S01]  /*1180*/  ISETP.GE.U32.AND P3, PT, R3, 0x7fffff38, PT ;  /* 0x7fffff380300780c */ /* 0x000fe20003f66070 */
[----:B------:R-:W-:Y:S01]  /*1190*/  IMAD R3, R164, 0x30, RZ ;  /* 0x00000030a4037824 */ /* 0x000fe200078e02ff */
[----:B------:R0:W-:Y:S01]  /*11a0*/  STL.64 [R1+0x228], R56 ;  /* 0x0002283801007387 */ /* 0x0001e20000100a00 */
[----:B------:R-:W-:-:S03]  /*11b0*/  PRMT R189, RZ, 0x7610, R189 ;  /* 0x00007610ffbd7816 */ /* 0x000fc600000000bd */
[----:B------:R0:W2:Y:S02]  /*11c0*/  @!P0 LDG.E.U16 R175, desc[UR6][R56.64] ;  /* 0x0000000638af8981 */ /* 0x0000a4000c1e1500 */
[----:B0-----:R-:W-:-:S05]  /*11d0*/  IMAD.WIDE R56, R3, 0x2, R160 ;  /* 0x0000000203387825 */ /* 0x001fca00078e02a0 */
[----:B------:R-:W2:Y:S01]  /*11e0*/  @!P4 LDG.E.U16 R189, desc[UR6][R56.64] ;  /* 0x0000000638bdc981 */ /* 0x000ea2000c1e1500 */
[----:B------:R-:W-:Y:S01]  /*11f0*/  PRMT R176, RZ, 0x7610, R176 ;  /* 0x00007610ffb07816 */ /* 0x000fe200000000b0 */
[----:B------:R-:W-:Y:S01]  /*1200*/  IMAD R5, R164, 0x38, RZ ;  /* 0x00000038a4057824 */ /* 0x000fe200078e02ff */
[----:B------:R-:W-:Y:S01]  /*1210*/  PRMT R208, RZ, 0x7610, R208 ;  /* 0x00007610ffd07816 */ /* 0x000fe200000000d0 */
[----:B------:R-:W-:Y:S01]  /*1220*/  VIADD R2, R48, 0xffffffbf ;  /* 0xffffffbf30027836 */ /* 0x000fe20000000000 */
[----:B------:R0:W-:Y:S01]  /*1230*/  STL.64 [R1+0x1b0], R54 ;  /* 0x0001b03601007387 */ /* 0x0001e20000100a00 */
[----:B------:R-:W-:-:S03]  /*1240*/  PRMT R207, RZ, 0x7610, R207 ;  /* 0x00007610ffcf7816 */ /* 0x000fc600000000cf */
[----:B------:R1:W3:Y:S04]  /*1250*/  @!P0 LDG.E.U16 R176, desc[UR6][R58.64] ;  /* 0x000000063ab08981 */ /* 0x0002e8000c1e1500 */
[----:B------:R1:W-:Y:S01]  /*1260*/  STL.64 [R1+0x1a8], R52 ;  /* 0x0001a83401007387 */ /* 0x0003e20000100a00 */
[----:B------:R-:W-:Y:S01]  /*1270*/  ISETP.GE.U32.AND P0, PT, R2, 0x7fffff40, PT ;  /* 0x7fffff400200780c */ /* 0x000fe20003f06070 */
[----:B0-----:R-:W-:-:S04]  /*1280*/  IMAD.WIDE R54, R5, 0x2, R162 ;  /* 0x0000000205367825 */ /* 0x001fc800078e02a2 */
[----:B-1----:R-:W-:Y:S01]  /*1290*/  IMAD.WIDE R58, R3, 0x2, R162 ;  /* 0x00000002033a7825 */ /* 0x002fe200078e02a2 */
[----:B------:R0:W3:Y:S03]  /*12a0*/  @!P6 LDG.E.U16 R208, desc[UR6][R54.64] ;  /* 0x0000000636d0e981 */ /* 0x0000e6000c1e1500 */
[----:B------:R-:W-:-:S04]  /*12b0*/  IMAD.WIDE R52, R5, 0x2, R160 ;  /* 0x0000000205347825 */ /* 0x000fc800078e02a0 */
[----:B------:R-:W-:Y:S01]  /*12c0*/  VIADD R3, R48, 0xffffffa7 ;  /* 0xffffffa730037836 */ /* 0x000fe20000000000 */
[----:B------:R1:W3:Y:S01]  /*12d0*/  @!P6 LDG.E.U16 R207, desc[UR6][R52.64] ;  /* 0x0000000634cfe981 */ /* 0x0002e2000c1e1500 */
[----:B------:R-:W-:-:S03]  /*12e0*/  IMAD R157, R164, 0x48, RZ ;  /* 0x00000048a49d7824 */ /* 0x000fc600078e02ff */
[----:B------:R-:W-:Y:S01]  /*12f0*/  ISETP.GE.U32.AND P6, PT, R3, 0x7fffff28, PT ;  /* 0x7fffff280300780c */ /* 0x000fe20003fc6070 */
[----:B------:R-:W-:Y:S01]  /*1300*/  STL.64 [R1+0x130], R58 ;  /* 0x0001303a01007387 */ /* 0x000fe20000100a00 */
[----:B------:R-:W-:Y:S01]  /*1310*/  IMAD.SHL.U32 R3, R164, 0x40, RZ ;  /* 0x00000040a4037824 */ /* 0x000fe200078e00ff */
[----:B------:R-:W-:Y:S02]  /*1320*/  PRMT R206, RZ, 0x7610, R206 ;  /* 0x00007610ffce7816 */ /* 0x000fe400000000ce */
[----:B------:R-:W-:Y:S01]  /*1330*/  STL.64 [R1+0x128], R56 ;  /* 0x0001283801007387 */ /* 0x000fe20000100a00 */
[----:B------:R-:W-:-:S03]  /*1340*/  PRMT R205, RZ, 0x7610, R205 ;  /* 0x00007610ffcd7816 */ /* 0x000fc600000000cd */
[----:B------:R0:W-:Y:S01]  /*1350*/  STL.64 [R1+0xb0], R54 ;  /* 0x0000b03601007387 */ /* 0x0001e20000100a00 */
[----:B------:R-:W-:Y:S01]  /*1360*/  PRMT R204, RZ, 0x7610, R204 ;  /* 0x00007610ffcc7816 */ /* 0x000fe200000000cc */
[----:B------:R-:W-:Y:S01]  /*1370*/  IMAD.WIDE R158, R157, 0x2, R162 ;  /* 0x000000029d9e7825 */ /* 0x000fe200078e02a2 */
[----:B------:R-:W-:-:S03]  /*1380*/  PRMT R190, RZ, 0x7610, R190 ;  /* 0x00007610ffbe7816 */ /* 0x000fc600000000be */
[----:B------:R-:W-:Y:S01]  /*1390*/  VIADD R2, R48, 0xffffffaf ;  /* 0xffffffaf30027836 */ /* 0x000fe20000000000 */
[----:B------:R-:W3:Y:S04]  /*13a0*/  @!P3 LDG.E.U16 R204, desc[UR6][R158.64] ;  /* 0x000000069eccb981 */ /* 0x000ee8000c1e1500 */
[----:B------:R-:W3:Y:S01]  /*13b0*/  @!P4 LDG.E.U16 R190, desc[UR6][R58.64] ;  /* 0x000000063abec981 */ /* 0x000ee2000c1e1500 */
[----:B0-----:R-:W-:-:S05]  /*13c0*/  IMAD.WIDE R54, R3, 0x2, R162 ;  /* 0x0000000203367825 */ /* 0x001fca00078e02a2 */
[----:B------:R-:W3:Y:S01]  /*13d0*/  @!P0 LDG.E.U16 R206, desc[UR6][R54.64] ;  /* 0x0000000636ce8981 */ /* 0x000ee2000c1e1500 */
[----:B------:R-:W-:Y:S01]  /*13e0*/  ISETP.GE.U32.AND P4, PT, R2, 0x7fffff30, PT ;  /* 0x7fffff300200780c */ /* 0x000fe20003f86070 */
[----:B------:R-:W-:Y:S01]  /*13f0*/  IMAD R153, R164, 0x50, RZ ;  /* 0x00000050a4997824 */ /* 0x000fe200078e02ff */
[----:B------:R-:W-:Y:S01]  /*1400*/  PRMT R203, RZ, 0x7610, R203 ;  /* 0x00007610ffcb7816 */ /* 0x000fe200000000cb */
[----:B------:R-:W-:Y:S01]  /*1410*/  IMAD.WIDE R156, R157, 0x2, R160 ;  /* 0x000000029d9c7825 */ /* 0x000fe200078e02a0 */
[----:B------:R-:W-:-:S03]  /*1420*/  PRMT R202, RZ, 0x7610, R202 ;  /* 0x00007610ffca7816 */ /* 0x000fc600000000ca */
[----:B------:R-:W-:Y:S01]  /*1430*/  IMAD.WIDE R154, R153, 0x2, R162 ;  /* 0x00000002999a7825 */ /* 0x000fe200078e02a2 */
[----:B------:R-:W4:Y:S05]  /*1440*/  @!P3 LDG.E.U16 R203, desc[UR6][R156.64] ;  /* 0x000000069ccbb981 */ /* 0x000f2a000c1e1500 */
[----:B------:R-:W4:Y:S04]  /*1450*/  @!P4 LDG.E.U16 R202, desc[UR6][R154.64] ;  /* 0x000000069acac981 */ /* 0x000f28000c1e1500 */
[----:B--2---:R-:W-:Y:S04]  /*1460*/  STL.64 [R1+0xfa0], R188 ;  /* 0x000fa0bc01007387 */ /* 0x004fe80000100a00 */
[----:B------:R1:W-:Y:S02]  /*1470*/  STL.64 [R1+0xa8], R52 ;  /* 0x0000a83401007387 */ /* 0x0003e40000100a00 */
[----:B-1----:R-:W-:-:S05]  /*1480*/  IMAD.WIDE R52, R3, 0x2, R160 ;  /* 0x0000000203347825 */ /* 0x002fca00078e02a0 */
[----:B------:R0:W2:Y:S04]  /*1490*/  @!P0 LDG.E.U16 R205, desc[UR6][R52.64] ;  /* 0x0000000634cd8981 */ /* 0x0000a8000c1e1500 */
[----:B------:R1:W-:Y:S04]  /*14a0*/  STL.64 [R1+0x30], R54 ;  /* 0x0000303601007387 */ /* 0x0003e80000100a00 */
[----:B------:R0:W-:Y:S01]  /*14b0*/  STL.64 [R1+0x28], R52 ;  /* 0x0000283401007387 */ /* 0x0001e20000100a00 */
[----:B------:R-:W-:Y:S02]  /*14c0*/  IMAD R149, R164, 0x58, RZ ;  /* 0x00000058a4957824 */ /* 0x000fe400078e02ff */
[----:B------:R-:W-:-:S04]  /*14d0*/  IMAD.WIDE R152, R153, 0x2, R160 ;  /* 0x0000000299987825 */ /* 0x000fc800078e02a0 */
[C---:B------:R-:W-:Y:S01]  /*14e0*/  IMAD.WIDE R150, R149.reuse, 0x2, R162 ;  /* 0x0000000295967825 */ /* 0x040fe200078e02a2 */
[----:B---3--:R-:W-:Y:S03]  /*14f0*/  STL.64 [R1+0xfa8], R206 ;  /* 0x000fa8ce01007387 */ /* 0x008fe60000100a00 */
[----:B------:R-:W-:Y:S02]  /*1500*/  IMAD R145, R164, 0x60, RZ ;  /* 0x00000060a4917824 */ /* 0x000fe400078e02ff */
[----:B------:R-:W-:-:S04]  /*1510*/  IMAD.WIDE R148, R149, 0x2, R160 ;  /* 0x0000000295947825 */ /* 0x000fc800078e02a0 */
[----:B------:R-:W-:-:S04]  /*1520*/  IMAD.WIDE R146, R145, 0x2, R162 ;  /* 0x0000000291927825 */ /* 0x000fc800078e02a2 */
[----:B------:R-:W-:Y:S02]  /*1530*/  VIADD R3, R48, 0xffffff97 ;  /* 0xffffff9730037836 */ /* 0x000fe40000000000 */
[----:B------:R-:W-:Y:S02]  /*1540*/  IMAD R141, R164, 0x68, RZ ;  /* 0x00000068a48d7824 */ /* 0x000fe400078e02ff */
[----:B------:R-:W-:Y:S01]  /*1550*/  IMAD.WIDE R144, R145, 0x2, R160 ;  /* 0x0000000291907825 */ /* 0x000fe200078e02a0 */
[----:B------:R-:W-:Y:S02]  /*1560*/  PRMT R200, RZ, 0x7610, R200 ;  /* 0x00007610ffc87816 */ /* 0x000fe400000000c8 */
[----:B------:R-:W-:Y:S01]  /*1570*/  PRMT R199, RZ, 0x7610, R199 ;  /* 0x00007610ffc77816 */ /* 0x000fe200000000c7 */
[----:B------:R-:W-:Y:S01]  /*1580*/  IMAD.WIDE R142, R141, 0x2, R162 ;  /* 0x000000028d8e7825 */ /* 0x000fe200078e02a2 */
[----:B------:R-:W-:Y:S02]  /*1590*/  ISETP.GE.U32.AND P3, PT, R3, 0x7fffff18, PT ;  /* 0x7fffff180300780c */ /* 0x000fe40003f66070 */
[----:B------:R-:W3:Y:S01]  /*15a0*/  @!P6 LDG.E.U16 R200, desc[UR6][R150.64] ;  /* 0x0000000696c8e981 */ /* 0x000ee2000c1e1500 */
[----:B------:R-:W-:-:S02]  /*15b0*/  VIADD R3, R48, 0xffffff87 ;  /* 0xffffff8730037836 */ /* 0x000fc40000000000 */
[----:B------:R-:W-:Y:S01]  /*15c0*/  IMAD R137, R164, 0x70, RZ ;  /* 0x00000070a4897824 */ /* 0x000fe200078e02ff */
[----:B------:R-:W3:Y:S01]  /*15d0*/  @!P6 LDG.E.U16 R199, desc[UR6][R148.64] ;  /* 0x0000000694c7e981 */ /* 0x000ee2000c1e1500 */
[----:B------:R-:W-:Y:S01]  /*15e0*/  IMAD.WIDE R140, R141, 0x2, R160 ;  /* 0x000000028d8c7825 */ /* 0x000fe200078e02a0 */
[----:B------:R-:W-:-:S03]  /*15f0*/  ISETP.GE.U32.AND P6, PT, R3, 0x7fffff08, PT ;  /* 0x7fffff080300780c */ /* 0x000fc60003fc6070 */
[----:B------:R-:W-:-:S04]  /*1600*/  IMAD.WIDE R138, R137, 0x2, R162 ;  /* 0x00000002898a7825 */ /* 0x000fc800078e02a2 */
[----:B------:R-:W-:Y:S02]  /*1610*/  IMAD R133, R164, 0x78, RZ ;  /* 0x00000078a4857824 */ /* 0x000fe400078e02ff */
[----:B------:R-:W-:Y:S01]  /*1620*/  IMAD.WIDE R136, R137, 0x2, R160 ;  /* 0x0000000289887825 */ /* 0x000fe200078e02a0 */
[----:B------:R-:W-:-:S03]  /*1630*/  PRMT R191, RZ, 0x7610, R191 ;  /* 0x00007610ffbf7816 */ /* 0x000fc600000000bf */
[----:B------:R-:W-:-:S04]  /*1640*/  IMAD.WIDE R134, R133, 0x2, R162 ;  /* 0x0000000285867825 */ /* 0x000fc800078e02a2 */
[----:B------:R-:W-:-:S05]  /*1650*/  IMAD.WIDE R132, R133, 0x2, R160 ;  /* 0x0000000285847825 */ /* 0x000fca00078e02a0 */
[----:B------:R0:W3:Y:S01]  /*1660*/  @!P6 LDG.E.U16 R191, desc[UR6][R132.64] ;  /* 0x0000000684bfe981 */ /* 0x0000e2000c1e1500 */
[C---:B------:R-:W-:Y:S01]  /*1670*/  VIADD R2, R48.reuse, 0xffffff9f ;  /* 0xffffff9f30027836 */ /* 0x040fe20000000000 */
[----:B------:R-:W-:Y:S02]  /*1680*/  PRMT R196, RZ, 0x7610, R196 ;  /* 0x00007610ffc47816 */ /* 0x000fe400000000c4 */
[----:B------:R-:W-:Y:S01]  /*1690*/  PRMT R195, RZ, 0x7610, R195 ;  /* 0x00007610ffc37816 */ /* 0x000fe200000000c3 */
[----:B------:R-:W-:Y:S01]  /*16a0*/  VIADD R3, R48, 0xffffffee ;  /* 0xffffffee30037836 */ /* 0x000fe20000000000 */
[----:B------:R-:W-:Y:S02]  /*16b0*/  ISETP.GE.U32.AND P0, PT, R2, 0x7fffff20, PT ;  /* 0x7fffff200200780c */ /* 0x000fe40003f06070 */
[----:B------:R-:W-:Y:S01]  /*16c0*/  PRMT R201, RZ, 0x7610, R201 ;  /* 0x00007610ffc97816 */ /* 0x000fe200000000c9 */
[----:B------:R-:W-:Y:S01]  /*16d0*/  VIADD R2, R48, 0xffffff8f ;  /* 0xffffff8f30027836 */ /* 0x000fe20000000000 */
[----:B------:R-:W3:Y:S01]  /*16e0*/  @!P3 LDG.E.U16 R196, desc[UR6][R142.64] ;  /* 0x000000068ec4b981 */ /* 0x000ee2000c1e1500 */
[----:B------:R-:W-:-:S03]  /*16f0*/  PRMT R192, RZ, 0x7610, R192 ;  /* 0x00007610ffc07816 */ /* 0x000fc600000000c0 */
[----:B------:R-:W3:Y:S01]  /*1700*/  @!P3 LDG.E.U16 R195, desc[UR6][R140.64] ;  /* 0x000000068cc3b981 */ /* 0x000ee2000c1e1500 */
[----:B------:R-:W-:Y:S01]  /*1710*/  ISETP.GE.U32.AND P3, PT, R3, 0x7fffff6f, PT ;  /* 0x7fffff6f0300780c */ /* 0x000fe20003f66070 */
[----:B------:R-:W-:Y:S01]  /*1720*/  VIADD R3, R48, 0xffffffde ;  /* 0xffffffde30037836 */ /* 0x000fe20000000000 */
[----:B------:R-:W-:Y:S01]  /*1730*/  PRMT R198, RZ, 0x7610, R198 ;  /* 0x00007610ffc67816 */ /* 0x000fe200000000c6 */
[----:B------:R-:W3:Y:S01]  /*1740*/  @!P4 LDG.E.U16 R201, desc[UR6][R152.64] ;  /* 0x0000000698c9c981 */ /* 0x000ee2000c1e1500 */
[----:B------:R-:W-:Y:S02]  /*1750*/  PRMT R197, RZ, 0x7610, R197 ;  /* 0x00007610ffc57816 */ /* 0x000fe400000000c5 */
[----:B------:R-:W-:Y:S01]  /*1760*/  ISETP.GE.U32.AND P4, PT, R2, 0x7fffff10, PT ;  /* 0x7fffff100200780c */ /* 0x000fe20003f86070 */
[----:B------:R-:W-:Y:S01]  /*1770*/  VIADD R2, R48, 0xfffffff6 ;  /* 0xfffffff630027836 */ /* 0x000fe20000000000 */
[----:B------:R-:W3:Y:S01]  /*1780*/  @!P6 LDG.E.U16 R192, desc[UR6][R134.64] ;  /* 0x0000000686c0e981 */ /* 0x000ee2000c1e1500 */
[----:B------:R-:W-:Y:S01]  /*1790*/  ISETP.GE.U32.AND P6, PT, R3, 0x7fffff5f, PT ;  /* 0x7fffff5f0300780c */ /* 0x000fe20003fc6070 */
[----:B------:R-:W-:-:S02]  /*17a0*/  IMAD R3, R164, 0x9, RZ ;  /* 0x00000009a4037824 */ /* 0x000fc400078e02ff */
[----:B------:R-:W3:Y:S01]  /*17b0*/  @!P0 LDG.E.U16 R198, desc[UR6][R146.64] ;  /* 0x0000000692c68981 */ /* 0x000ee2000c1e1500 */
[----:B------:R-:W-:-:S03]  /*17c0*/  IMAD R5, R164, 0x11, RZ ;  /* 0x00000011a4057824 */ /* 0x000fc600078e02ff */
[----:B------:R-:W3:Y:S01]  /*17d0*/  @!P0 LDG.E.U16 R197, desc[UR6][R144.64] ;  /* 0x0000000690c58981 */ /* 0x000ee2000c1e1500 */
[----:B------:R-:W-:Y:S01]  /*17e0*/  ISETP.GE.U32.AND P0, PT, R2, 0x7fffff77, PT ;  /* 0x7fffff770200780c */ /* 0x000fe20003f06070 */
[----:B------:R-:W-:Y:S01]  /*17f0*/  VIADD R2, R48, 0xffffffe6 ;  /* 0xffffffe630027836 */ /* 0x000fe20000000000 */
[----:B------:R-:W-:Y:S01]  /*1800*/  PRMT R231, RZ, 0x7610, R231 ;  /* 0x00007610ffe77816 */ /* 0x000fe200000000e7 */
[C---:B------:R-:W-:Y:S01]  /*1810*/  IMAD.WIDE R56, R3.reuse, 0x2, R162 ;  /* 0x0000000203387825 */ /* 0x040fe200078e02a2 */
[----:B------:R-:W-:Y:S02]  /*1820*/  PRMT R230, RZ, 0x7610, R230 ;  /* 0x00007610ffe67816 */ /* 0x000fe400000000e6 */
[----:B------:R-:W-:Y:S01]  /*1830*/  PRMT R194, RZ, 0x7610, R194 ;  /* 0x00007610ffc27816 */ /* 0x000fe200000000c2 */
[----:B-1----:R-:W-:Y:S01]  /*1840*/  IMAD.WIDE R54, R3, 0x2, R160 ;  /* 0x0000000203367825 */ /* 0x002fe200078e02a0 */
[----:B------:R-:W-:-:S03]  /*1850*/  PRMT R193, RZ, 0x7610, R193 ;  /* 0x00007610ffc17816 */ /* 0x000fc600000000c1 */
[C---:B0-----:R-:W-:Y:S01]  /*1860*/  IMAD.WIDE R52, R5.reuse, 0x2, R162 ;  /* 0x0000000205347825 */ /* 0x041fe200078e02a2 */
[----:B------:R-:W-:Y:S01]  /*1870*/  PRMT R233, RZ, 0x7610, R233 ;  /* 0x00007610ffe97816 */ /* 0x000fe200000000e9 */
[----:B------:R-:W3:Y:S02]  /*1880*/  @!P4 LDG.E.U16 R194, desc[UR6][R138.64] ;  /* 0x000000068ac2c981 */ /* 0x000ee4000c1e1500 */
[----:B------:R-:W-:Y:S01]  /*1890*/  IMAD.WIDE R48, R5, 0x2, R160 ;  /* 0x0000000205307825 */ /* 0x000fe200078e02a0 */
[----:B------:R-:W-:Y:S01]  /*18a0*/  PRMT R232, RZ, 0x7610, R232 ;  /* 0x00007610ffe87816 */ /* 0x000fe200000000e8 */
[----:B------:R0:W3:Y:S02]  /*18b0*/  @!P3 LDG.E.U16 R231, desc[UR6][R52.64] ;  /* 0x0000000634e7b981 */ /* 0x0000e4000c1e1500 */
[----:B------:R-:W-:Y:S02]  /*18c0*/  IMAD R5, R164, 0x21, RZ ;  /* 0x00000021a4057824 */ /* 0x000fe400078e02ff */
[----:B------:R-:W3:Y:S01]  /*18d0*/  @!P3 LDG.E.U16 R230, desc[UR6][R48.64] ;  /* 0x0000000630e6b981 */ /* 0x000ee2000c1e1500 */
[----:B------:R-:W-:-:S03]  /*18e0*/  PRMT R227, RZ, 0x7610, R227 ;  /* 0x00007610ffe37816 */ /* 0x000fc600000000e3 */
[----:B------:R-:W3:Y:S01]  /*18f0*/  @!P4 LDG.E.U16 R193, desc[UR6][R136.64] ;  /* 0x0000000688c1c981 */ /* 0x000ee2000c1e1500 */
[----:B------:R-:W-:Y:S02]  /*1900*/  ISETP.GE.U32.AND P4, PT, R2, 0x7fffff67, PT ;  /* 0x7fffff670200780c */ /* 0x000fe40003f86070 */
[----:B------:R-:W-:Y:S01]  /*1910*/  PRMT R226, RZ, 0x7610, R226 ;  /* 0x00007610ffe27816 */ /* 0x000fe200000000e2 */
[----:B------:R1:W3:Y:S04]  /*1920*/  @!P0 LDG.E.U16 R233, desc[UR6][R56.64] ;  /* 0x0000000638e98981 */ /* 0x0002e8000c1e1500 */
[----:B------:R0:W3:Y:S01]  /*1930*/  @!P0 LDG.E.U16 R232, desc[UR6][R54.64] ;  /* 0x0000000636e88981 */ /* 0x0000e2000c1e1500 */
[----:B------:R-:W-:Y:S02]  /*1940*/  PRMT R229, RZ, 0x7610, R229 ;  /* 0x00007610ffe57816 */ /* 0x000fe400000000e5 */
[----:B------:R-:W-:-:S02]  /*1950*/  PRMT R228, RZ, 0x7610, R228 ;  /* 0x00007610ffe47816 */ /* 0x000fc400000000e4 */
[----:B------:R-:W-:Y:S02]  /*1960*/  PRMT R223, RZ, 0x7610, R223 ;  /* 0x00007610ffdf7816 */ /* 0x000fe400000000df */
[----:B------:R-:W-:Y:S02]  /*1970*/  PRMT R222, RZ, 0x7610, R222 ;  /* 0x00007610ffde7816 */ /* 0x000fe400000000de */
[----:B------:R-:W-:Y:S02]  /*1980*/  PRMT R225, RZ, 0x7610, R225 ;  /* 0x00007610ffe17816 */ /* 0x000fe400000000e1 */
[----:B------:R-:W-:Y:S01]  /*1990*/  PRMT R224, RZ, 0x7610, R224 ;  /* 0x00007610ffe07816 */ /* 0x000fe200000000e0 */
[----:B------:R-:W-:Y:S01]  /*19a0*/  IMAD R129, R164, 0x49, RZ ;  /* 0x00000049a4817824 */ /* 0x000fe200078e02ff */
[----:B------:R-:W-:Y:S02]  /*19b0*/  PRMT R219, RZ, 0x7610, R219 ;  /* 0x00007610ffdb7816 */ /* 0x000fe400000000db */
[----:B------:R-:W-:Y:S01]  /*19c0*/  PRMT R218, RZ, 0x7610, R218 ;  /* 0x00007610ffda7816 */ /* 0x000fe200000000da */
[----:B------:R-:W-:-:S04]  /*19d0*/  IMAD.WIDE R130, R129, 0x2, R162 ;  /* 0x0000000281827825 */ /* 0x000fc800078e02a2 */
[----:B------:R-:W-:Y:S01]  /*19e0*/  IMAD R125, R164, 0x51, RZ ;  /* 0x00000051a47d7824 */ /* 0x000fe200078e02ff */
[----:B------:R-:W-:Y:S01]  /*19f0*/  PRMT R215, RZ, 0x7610, R215 ;  /* 0x00007610ffd77816 */ /* 0x000fe200000000d7 */
[----:B------:R-:W-:Y:S01]  /*1a00*/  IMAD.WIDE R128, R129, 0x2, R160 ;  /* 0x0000000281807825 */ /* 0x000fe200078e02a0 */
[----:B------:R-:W-:-:S03]  /*1a10*/  PRMT R214, RZ, 0x7610, R214 ;  /* 0x00007610ffd67816 */ /* 0x000fc600000000d6 */
[----:B------:R-:W-:Y:S01]  /*1a20*/  IMAD.WIDE R126, R125, 0x2, R162 ;  /* 0x000000027d7e7825 */ /* 0x000fe200078e02a2 */
[----:B--2---:R-:W-:Y:S04]  /*1a30*/  STL.64 [R1+0xfb0], R204 ;  /* 0x000fb0cc01007387 */ /* 0x004fe80000100a00 */
[----:B------:R-:W-:Y:S04]  /*1a40*/  STL [R1+0xcb4], R158 ;  /* 0x000cb49e01007387 */ /* 0x000fe80000100800 */
        /* <DEDUP_REMOVED lines=14> */
[----:B------:R-:W-:Y:S04]  /*1b30*/  STL.64 [R1+0xdb8], R156 ;  /* 0x000db89c01007387 */ /* 0x000fe80000100a00 */
[----:B------:R-:W-:Y:S04]  /*1b40*/  STL [R1+0xe9c], R156 ;  /* 0x000e9c9c01007387 */ /* 0x000fe80000100800 */
[----:B------:R-:W-:Y:S04]  /*1b50*/  STL [R1+0xe98], R157 ;  /* 0x000e989d01007387 */ /* 0x000fe80000100800 */
[----:B----4-:R-:W-:Y:S04]  /*1b60*/  STL.64 [R1+0xfb8], R202 ;  /* 0x000fb8ca01007387 */ /* 0x010fe80000100a00 */
[----:B------:R-:W-:Y:S04]  /*1b70*/  STL.64 [R1+0xcc0], R154 ;  /* 0x000cc09a01007387 */ /* 0x000fe80000100a00 */
[----:B------:R-:W-:Y:S04]  /*1b80*/  STL [R1+0xea4], R154 ;  /* 0x000ea49a01007387 */ /* 0x000fe80000100800 */
[----:B------:R-:W-:Y:S04]  /*1b90*/  STL [R1+0xea0], R155 ;  /* 0x000ea09b01007387 */ /* 0x000fe80000100800 */
        /* <DEDUP_REMOVED lines=28> */
[----:B------:R2:W-:Y:S02]  /*1d60*/  STL.64 [R1+0xd48], R132 ;  /* 0x000d488401007387 */ /* 0x0005e40000100a00 */
[----:B--2---:R-:W2:Y:S02]  /*1d70*/  LDC R132, c[0x0][0x3a0] ;  /* 0x0000e800ff847b82 */ /* 0x004ea40000000800 */
[----:B------:R-:W-:Y:S04]  /*1d80*/  STL [R1+0xef0], R133 ;  /* 0x000ef08501007387 */ /* 0x000fe80000100800 */
[----:B------:R-:W-:Y:S04]  /*1d90*/  STL.64 [R1+0x3a0], R56 ;  /* 0x0003a03801007387 */ /* 0x000fe80000100a00 */
[----:B------:R-:W-:Y:S04]  /*1da0*/  STL.64 [R1+0x398], R54 ;  /* 0x0003983601007387 */ /* 0x000fe80000100a00 */
[----:B------:R0:W-:Y:S01]  /*1db0*/  STL.64 [R1+0x320], R52 ;  /* 0x0003203401007387 */ /* 0x0001e20000100a00 */
[----:B--2---:R-:W-:-:S03]  /*1dc0*/  VIADD R3, R132, 0xffffffce ;  /* 0xffffffce84037836 */ /* 0x004fc60000000000 */
[----:B------:R2:W-:Y:S02]  /*1dd0*/  STL.64 [R1+0x318], R48 ;  /* 0x0003183001007387 */ /* 0x0005e40000100a00 */
[----:B------:R-:W-:Y:S01]  /*1de0*/  ISETP.GE.U32.AND P3, PT, R3, 0x7fffff4f, PT ;  /* 0x7fffff4f0300780c */ /* 0x000fe20003f66070 */
[----:B------:R-:W-:Y:S02]  /*1df0*/  IMAD R3, R164, 0x19, RZ ;  /* 0x00000019a4037824 */ /* 0x000fe400078e02ff */
[----:B0-----:R-:W-:-:S04]  /*1e00*/  IMAD.WIDE R52, R5, 0x2, R162 ;  /* 0x0000000205347825 */ /* 0x001fc800078e02a2 */
[C---:B-1----:R-:W-:Y:S01]  /*1e10*/  IMAD.WIDE R56, R3.reuse, 0x2, R162 ;  /* 0x0000000203387825 */ /* 0x042fe200078e02a2 */
[----:B------:R-:W4:Y:S03]  /*1e20*/  @!P6 LDG.E.U16 R227, desc[UR6][R52.64] ;  /* 0x0000000634e3e981 */ /* 0x000f26000c1e1500 */
[--C-:B------:R-:W-:Y:S01]  /*1e30*/  IMAD.WIDE R54, R3, 0x2, R160.reuse ;  /* 0x0000000203367825 */ /* 0x100fe200078e02a0 */
[----:B------:R0:W3:Y:S03]  /*1e40*/  @!P4 LDG.E.U16 R229, desc[UR6][R56.64] ;  /* 0x0000000638e5c981 */ /* 0x0000e6000c1e1500 */
[----:B--2---:R-:W-:-:S04]  /*1e50*/  IMAD.WIDE R48, R5, 0x2, R160 ;  /* 0x0000000205307825 */ /* 0x004fc800078e02a0 */
[C---:B------:R-:W-:Y:S01]  /*1e60*/  VIADD R2, R132.reuse, 0xffffffd6 ;  /* 0xffffffd684027836 */ /* 0x040fe20000000000 */
[----:B------:R-:W2:Y:S01]  /*1e70*/  @!P6 LDG.E.U16 R226, desc[UR6][R48.64] ;  /* 0x0000000630e2e981 */ /* 0x000ea2000c1e1500 */
[----:B------:R-:W-:Y:S02]  /*1e80*/  VIADD R3, R132, 0xffffffbe ;  /* 0xffffffbe84037836 */ /* 0x000fe40000000000 */
[C---:B------:R-:W-:Y:S01]  /*1e90*/  IMAD R5, R164.reuse, 0x31, RZ ;  /* 0x00000031a4057824 */ /* 0x040fe200078e02ff */
[----:B------:R0:W-:Y:S02]  /*1ea0*/  STL.64 [R1+0x2a0], R56 ;  /* 0x0002a03801007387 */ /* 0x0001e40000100a00 */
[----:B------:R-:W-:Y:S01]  /*1eb0*/  ISETP.GE.U32.AND P6, PT, R3, 0x7fffff3f, PT ;  /* 0x7fffff3f0300780c */ /* 0x000fe20003fc6070 */
[----:B------:R-:W-:Y:S01]  /*1ec0*/  IMAD R3, R164, 0x29, RZ ;  /* 0x00000029a4037824 */ /* 0x000fe200078e02ff */
[----:B------:R-:W-:Y:S01]  /*1ed0*/  ISETP.GE.U32.AND P0, PT, R2, 0x7fffff57, PT ;  /* 0x7fffff570200780c */ /* 0x000fe20003f06070 */
[----:B------:R-:W-:Y:S04]  /*1ee0*/  STL.64 [R1+0x298], R54 ;  /* 0x0002983601007387 */ /* 0x000fe80000100a00 */
[----:B------:R1:W-:Y:S01]  /*1ef0*/  STL.64 [R1+0x220], R52 ;  /* 0x0002203401007387 */ /* 0x0003e20000100a00 */
[----:B0-----:R-:W-:-:S03]  /*1f00*/  IMAD.WIDE R56, R3, 0x2, R162 ;  /* 0x0000000203387825 */ /* 0x001fc600078e02a2 */
[----:B------:R0:W2:Y:S04]  /*1f10*/  @!P4 LDG.E.U16 R228, desc[UR6][R54.64] ;  /* 0x0000000636e4c981 */ /* 0x0000a8000c1e1500 */
[----:B------:R0:W-:Y:S01]  /*1f20*/  STL.64 [R1+0x218], R48 ;  /* 0x0002183001007387 */ /* 0x0001e20000100a00 */
[----:B-1----:R-:W-:-:S03]  /*1f30*/  IMAD.WIDE R52, R5, 0x2, R162 ;  /* 0x0000000205347825 */ /* 0x002fc600078e02a2 */
[----:B------:R1:W2:Y:S01]  /*1f40*/  @!P0 LDG.E.U16 R225, desc[UR6][R56.64] ;  /* 0x0000000638e18981 */ /* 0x0002a2000c1e1500 */
[----:B0-----:R-:W-:-:S03]  /*1f50*/  IMAD.WIDE R54, R3, 0x2, R160 ;  /* 0x0000000203367825 */ /* 0x001fc600078e02a0 */
[----:B------:R-:W2:Y:S01]  /*1f60*/  @!P3 LDG.E.U16 R223, desc[UR6][R52.64] ;  /* 0x0000000634dfb981 */ /* 0x000ea2000c1e1500 */
[----:B------:R-:W-:-:S03]  /*1f70*/  IMAD.WIDE R48, R5, 0x2, R160 ;  /* 0x0000000205307825 */ /* 0x000fc600078e02a0 */
[----:B------:R1:W-:Y:S01]  /*1f80*/  STL.64 [R1+0x1a0], R56 ;  /* 0x0001a03801007387 */ /* 0x0003e20000100a00 */
[----:B------:R-:W-:-:S03]  /*1f90*/  VIADD R3, R132, 0xffffffae ;  /* 0xffffffae84037836 */ /* 0x000fc60000000000 */
[----:B------:R-:W2:Y:S01]  /*1fa0*/  @!P3 LDG.E.U16 R222, desc[UR6][R48.64] ;  /* 0x0000000630deb981 */ /* 0x000ea2000c1e1500 */
[C---:B------:R-:W-:Y:S01]  /*1fb0*/  IMAD R5, R164.reuse, 0x41, RZ ;  /* 0x00000041a4057824 */ /* 0x040fe200078e02ff */
[----:B------:R-:W-:Y:S01]  /*1fc0*/  ISETP.GE.U32.AND P3, PT, R3, 0x7fffff2f, PT ;  /* 0x7fffff2f0300780c */ /* 0x000fe20003f66070 */
[----:B------:R-:W-:Y:S01]  /*1fd0*/  IMAD R3, R164, 0x39, RZ ;  /* 0x00000039a4037824 */ /* 0x000fe200078e02ff */
[----:B------:R0:W-:Y:S03]  /*1fe0*/  STL.64 [R1+0x198], R54 ;  /* 0x0001983601007387 */ /* 0x0001e60000100a00 */
[C---:B-1----:R-:W-:Y:S01]  /*1ff0*/  IMAD.WIDE R56, R3.reuse, 0x2, R162 ;  /* 0x0000000203387825 */ /* 0x042fe200078e02a2 */
[----:B------:R0:W2:Y:S04]  /*2000*/  @!P0 LDG.E.U16 R224, desc[UR6][R54.64] ;  /* 0x0000000636e08981 */ /* 0x0000a8000c1e1500 */
[----:B------:R1:W-:Y:S04]  /*2010*/  STL.64 [R1+0x120], R52 ;  /* 0x0001203401007387 */ /* 0x0003e80000100a00 */
[----:B------:R1:W-:Y:S01]  /*2020*/  STL.64 [R1+0x118], R48 ;  /* 0x0001183001007387 */ /* 0x0003e20000100a00 */
[----:B0-----:R-:W-:-:S03]  /*2030*/  IMAD.WIDE R54, R3, 0x2, R160 ;  /* 0x0000000203367825 */ /* 0x001fc600078e02a0 */
[----:B------:R-:W-:Y:S01]  /*2040*/  STL.64 [R1+0xa0], R56 ;  /* 0x0000a03801007387 */ /* 0x000fe20000100a00 */
[----:B------:R-:W-:Y:S02]  /*2050*/  VIADD R3, R132, 0xffffff9e ;  /* 0xffffff9e84037836 */ /* 0x000fe40000000000 */
[C---:B-1----:R-:W-:Y:S01]  /*2060*/  IMAD.WIDE R52, R5.reuse, 0x2, R162 ;  /* 0x0000000205347825 */ /* 0x042fe200078e02a2 */
[----:B------:R-:W-:Y:S03]  /*2070*/  STL.64 [R1+0x98], R54 ;  /* 0x0000983601007387 */ /* 0x000fe60000100a00 */
[--C-:B------:R-:W-:Y:S01]  /*2080*/  IMAD.WIDE R48, R5, 0x2, R160.reuse ;  /* 0x0000000205307825 */ /* 0x100fe200078e02a0 */
[----:B------:R0:W-:Y:S04]  /*2090*/  STL.64 [R1+0x20], R52 ;  /* 0x0000203401007387 */ /* 0x0001e80000100a00 */
[----:B------:R1:W-:Y:S01]  /*20a0*/  STL.64 [R1+0x18], R48 ;  /* 0x0000183001007387 */ /* 0x0003e20000100a00 */
[----:B------:R-:W-:-:S03]  /*20b0*/  IMAD.WIDE R124, R125, 0x2, R160 ;  /* 0x000000027d7c7825 */ /* 0x000fc600078e02a0 */
[----:B------:R0:W2:Y:S04]  /*20c0*/  @!P6 LDG.E.U16 R219, desc[UR6][R52.64] ;  /* 0x0000000634dbe981 */ /* 0x0000a8000c1e1500 */
[----:B------:R1:W2:Y:S01]  /*20d0*/  @!P6 LDG.E.U16 R218, desc[UR6][R48.64] ;  /* 0x0000000630dae981 */ /* 0x0002a2000c1e1500 */
[----:B------:R-:W-:-:S03]  /*20e0*/  ISETP.GE.U32.AND P6, PT, R3, 0x7fffff1f, PT ;  /* 0x7fffff1f0300780c */ /* 0x000fc60003fc6070 */
[----:B------:R-:W-:Y:S01]  /*20f0*/  STL [R1+0xd80], R130 ;  /* 0x000d808201007387 */ /* 0x000fe20000100800 */
[----:B------:R-:W-:-:S03]  /*2100*/  VIADD R3, R132, 0xffffff8e ;  /* 0xffffff8e84037836 */ /* 0x000fc60000000000 */
[----:B------:R-:W-:Y:S01]  /*2110*/  STL [R1+0xdc0], R130 ;  /* 0x000dc08201007387 */ /* 0x000fe20000100800 */
[C---:B------:R-:W-:Y:S02]  /*2120*/  IMAD R121, R164.reuse, 0x59, RZ ;  /* 0x00000059a4797824 */ /* 0x040fe400078e02ff */
[----:B------:R-:W-:Y:S01]  /*2130*/  IMAD R117, R164, 0x61, RZ ;  /* 0x00000061a4757824 */ /* 0x000fe200078e02ff */
[----:B------:R-:W-:Y:S04]  /*2140*/  STL [R1+0xe18], R130 ;  /* 0x000e188201007387 */ /* 0x000fe80000100800 */
[----:B------:R-:W-:Y:S01]  /*2150*/  STL [R1+0xe78], R130 ;  /* 0x000e788201007387 */ /* 0x000fe20000100800 */
[----:B------:R-:W-:-:S03]  /*2160*/  PRMT R211, RZ, 0x7610, R211 ;  /* 0x00007610ffd37816 */ /* 0x000fc600000000d3 */
[----:B------:R-:W-:Y:S01]  /*2170*/  STL [R1+0xd50], R131 ;  /* 0x000d508301007387 */ /* 0x000fe20000100800 */
[----:B------:R-:W-:Y:S01]  /*2180*/  PRMT R210, RZ, 0x7610, R210 ;  /* 0x00007610ffd27816 */ /* 0x000fe200000000d2 */
[--C-:B------:R-:W-:Y:S02]  /*2190*/  IMAD.WIDE R122, R121, 0x2, R162.reuse ;  /* 0x00000002797a7825 */ /* 0x100fe400078e02a2 */
[----:B------:R-:W-:Y:S02]  /*21a0*/  STL [R1+0xe28], R131 ;  /* 0x000e288301007387 */ /* 0x000fe40000100800 */
[C---:B------:R-:W-:Y:S02]  /*21b0*/  IMAD.WIDE R118, R117.reuse, 0x2, R162 ;  /* 0x0000000275767825 */ /* 0x040fe400078e02a2 */
[----:B------:R-:W-:Y:S02]  /*21c0*/  STL.64 [R1+0xd58], R128 ;  /* 0x000d588001007387 */ /* 0x000fe40000100a00 */
[----:B------:R-:W-:-:S02]  /*21d0*/  IMAD.WIDE R116, R117, 0x2, R160 ;  /* 0x0000000275747825 */ /* 0x000fc400078e02a0 */
[----:B------:R-:W-:Y:S02]  /*21e0*/  STL [R1+0xef4], R128 ;  /* 0x000ef48001007387 */ /* 0x000fe40000100800 */
[----:B------:R-:W-:Y:S02]  /*21f0*/  IMAD.WIDE R120, R121, 0x2, R160 ;  /* 0x0000000279787825 */ /* 0x000fe400078e02a0 */
[----:B------:R-:W2:Y:S04]  /*2200*/  @!P3 LDG.E.U16 R215, desc[UR6][R126.64] ;  /* 0x000000067ed7b981 */ /* 0x000ea8000c1e1500 */
[----:B------:R-:W2:Y:S01]  /*2210*/  @!P3 LDG.E.U16 R214, desc[UR6][R124.64] ;  /* 0x000000067cd6b981 */ /* 0x000ea2000c1e1500 */
[----:B------:R-:W-:Y:S01]  /*2220*/  ISETP.GE.U32.AND P3, PT, R3, 0x7fffff0f, PT ;  /* 0x7fffff0f0300780c */ /* 0x000fe20003f66070 */
[----:B------:R-:W-:-:S02]  /*2230*/  VIADD R3, R132, 0xfffffffe ;  /* 0xfffffffe84037836 */ /* 0x000fc40000000000 */
[----:B------:R-:W-:Y:S01]  /*2240*/  STL.64 [R1+0xd68], R126 ;  /* 0x000d687e01007387 */ /* 0x000fe20000100a00 */
[----:B------:R-:W-:-:S03]  /*2250*/  IMAD R109, R164, 0x71, RZ ;  /* 0x00000071a46d7824 */ /* 0x000fc600078e02ff */
[----:B------:R-:W-:Y:S04]  /*2260*/  STL [R1+0xef8], R126 ;  /* 0x000ef87e01007387 */ /* 0x000fe80000100800 */
[----:B------:R-:W-:Y:S01]  /*2270*/  STL.64 [R1+0xd78], R124 ;  /* 0x000d787c01007387 */ /* 0x000fe20000100a00 */
[----:B------:R-:W-:-:S03]  /*2280*/  VIADD R2, R132, 0xffffffc6 ;  /* 0xffffffc684027836 */ /* 0x000fc60000000000 */
[----:B------:R-:W-:Y:S01]  /*2290*/  STL [R1+0xefc], R125 ;  /* 0x000efc7d01007387 */ /* 0x000fe20000100800 */
[----:B------:R-:W-:-:S03]  /*22a0*/  PRMT R235, RZ, 0x7610, R235 ;  /* 0x00007610ffeb7816 */ /* 0x000fc600000000eb */
[----:B------:R-:W-:Y:S01]  /*22b0*/  STL.64 [R1+0xd88], R122 ;  /* 0x000d887a01007387 */ /* 0x000fe20000100a00 */
[----:B------:R-:W-:Y:S01]  /*22c0*/  IMAD R113, R164, 0x69, RZ ;  /* 0x00000069a4717824 */ /* 0x000fe200078e02ff */
[----:B------:R-:W-:Y:S02]  /*22d0*/  PRMT R234, RZ, 0x7610, R234 ;  /* 0x00007610ffea7816 */ /* 0x000fe400000000ea */
[----:B------:R-:W-:Y:S01]  /*22e0*/  STL [R1+0xf00], R123 ;  /* 0x000f007b01007387 */ /* 0x000fe20000100800 */
[----:B------:R-:W-:-:S03]  /*22f0*/  IMAD.WIDE R110, R109, 0x2, R162 ;  /* 0x000000026d6e7825 */ /* 0x000fc600078e02a2 */
[----:B------:R-:W2:Y:S01]  /*2300*/  @!P6 LDG.E.U16 R211, desc[UR6][R118.64] ;  /* 0x0000000676d3e981 */ /* 0x000ea2000c1e1500 */
[----:B------:R-:W-:-:S03]  /*2310*/  IMAD.WIDE R108, R109, 0x2, R160 ;  /* 0x000000026d6c7825 */ /* 0x000fc600078e02a0 */
[----:B------:R-:W2:Y:S01]  /*2320*/  @!P6 LDG.E.U16 R210, desc[UR6][R116.64] ;  /* 0x0000000674d2e981 */ /* 0x000ea2000c1e1500 */
[----:B------:R-:W-:-:S03]  /*2330*/  ISETP.GE.U32.AND P6, PT, R3, 0x7fffff7f, PT ;  /* 0x7fffff7f0300780c */ /* 0x000fc60003fc6070 */
[----:B------:R-:W-:Y:S01]  /*2340*/  STL [R1+0xdd0], R120 ;  /* 0x000dd07801007387 */ /* 0x000fe20000100800 */
[----:B------:R-:W-:-:S03]  /*2350*/  VIADD R3, R132, 0xfffffff5 ;  /* 0xfffffff584037836 */ /* 0x000fc60000000000 */
[----:B------:R-:W-:Y:S01]  /*2360*/  STL [R1+0xe38], R120 ;  /* 0x000e387801007387 */ /* 0x000fe20000100800 */
[----:B------:R-:W-:-:S03]  /*2370*/  ISETP.GE.U32.AND P4, PT, R2, 0x7fffff47, PT ;  /* 0x7fffff470200780c */ /* 0x000fc60003f86070 */
[----:B------:R-:W-:Y:S01]  /*2380*/  STL [R1+0xd90], R121 ;  /* 0x000d907901007387 */ /* 0x000fe20000100800 */
[----:B------:R-:W-:-:S03]  /*2390*/  IMAD.WIDE R114, R113, 0x2, R162 ;  /* 0x0000000271727825 */ /* 0x000fc600078e02a2 */
[----:B------:R-:W-:Y:S01]  /*23a0*/  STL [R1+0xde0], R121 ;  /* 0x000de07901007387 */ /* 0x000fe20000100800 */
[----:B------:R-:W-:-:S03]  /*23b0*/  PRMT R248, RZ, 0x7610, R248 ;  /* 0x00007610fff87816 */ /* 0x000fc600000000f8 */
[----:B------:R-:W-:Y:S01]  /*23c0*/  STL [R1+0xe48], R121 ;  /* 0x000e487901007387 */ /* 0x000fe20000100800 */
[----:B------:R-:W-:-:S03]  /*23d0*/  PRMT R247, RZ, 0x7610, R247 ;  /* 0x00007610fff77816 */ /* 0x000fc600000000f7 */
[----:B------:R-:W-:Y:S01]  /*23e0*/  STL.64 [R1+0xd98], R118 ;  /* 0x000d987601007387 */ /* 0x000fe20000100a00 */
[----:B------:R-:W-:-:S03]  /*23f0*/  IMAD.WIDE R112, R113, 0x2, R160 ;  /* 0x0000000271707825 */ /* 0x000fc600078e02a0 */
[----:B------:R-:W-:Y:S01]  /*2400*/  STL [R1+0xf04], R118 ;  /* 0x000f047601007387 */ /* 0x000fe20000100800 */
[----:B0-----:R-:W-:-:S03]  /*2410*/  IMAD.WIDE R52, R164, 0x2, R162 ;  /* 0x00000002a4347825 */ /* 0x001fc600078e02a2 */
[----:B------:R-:W-:Y:S01]  /*2420*/  STL.64 [R1+0xda0], R116 ;  /* 0x000da07401007387 */ /* 0x000fe20000100a00 */
[----:B-1----:R-:W-:-:S03]  /*2430*/  IMAD.WIDE R48, R164, 0x2, R160 ;  /* 0x00000002a4307825 */ /* 0x002fc600078e02a0 */
[----:B------:R-:W2:Y:S01]  /*2440*/  @!P3 LDG.E.U16 R235, desc[UR6][R110.64] ;  /* 0x000000066eebb981 */ /* 0x000ea2000c1e1500 */
[----:B------:R-:W-:-:S03]  /*2450*/  IMAD R105, R164, 0x79, RZ ;  /* 0x00000079a4697824 */ /* 0x000fc600078e02ff */
[----:B------:R-:W2:Y:S01]  /*2460*/  @!P3 LDG.E.U16 R234, desc[UR6][R108.64] ;  /* 0x000000066ceab981 */ /* 0x000ea2000c1e1500 */
[----:B------:R-:W-:Y:S01]  /*2470*/  ISETP.GE.U32.AND P3, PT, R3, 0x7fffff76, PT ;  /* 0x7fffff760300780c */ /* 0x000fe20003f66070 */
[----:B------:R-:W-:Y:S02]  /*2480*/  VIADD R3, R132, 0xffffffe5 ;  /* 0xffffffe584037836 */ /* 0x000fe40000000000 */
[----:B------:R-:W-:Y:S01]  /*2490*/  STL [R1+0xf0c], R116 ;  /* 0x000f0c7401007387 */ /* 0x000fe20000100800 */
[----:B------:R-:W-:-:S03]  /*24a0*/  PRMT R221, RZ, 0x7610, R221 ;  /* 0x00007610ffdd7816 */ /* 0x000fc600000000dd */
[----:B------:R-:W-:Y:S01]  /*24b0*/  STL [R1+0xf08], R117 ;  /* 0x000f087501007387 */ /* 0x000fe20000100800 */
[----:B------:R-:W-:-:S03]  /*24c0*/  PRMT R220, RZ, 0x7610, R220 ;  /* 0x00007610ffdc7816 */ /* 0x000fc600000000dc */
[----:B------:R-:W-:Y:S01]  /*24d0*/  STL.64 [R1+0xda8], R114 ;  /* 0x000da87201007387 */ /* 0x000fe20000100a00 */
[----:B------:R-:W-:-:S03]  /*24e0*/  IMAD.WIDE R106, R105, 0x2, R162 ;  /* 0x00000002696a7825 */ /* 0x000fc600078e02a2 */
[----:B------:R-:W-:Y:S04]  /*24f0*/  STL [R1+0xf14], R114 ;  /* 0x000f147201007387 */ /* 0x000fe80000100800 */
[----:B------:R-:W-:Y:S04]  /*2500*/  STL [R1+0xf10], R115 ;  /* 0x000f107301007387 */ /* 0x000fe80000100800 */
[----:B------:R-:W-:Y:S04]  /*2510*/  STL.64 [R1+0xdc8], R112 ;  /* 0x000dc87001007387 */ /* 0x000fe80000100a00 */
[----:B------:R-:W2:Y:S04]  /*2520*/  @!P6 LDG.E.U16 R248, desc[UR6][R52.64] ;  /* 0x0000000634f8e981 */ /* 0x000ea8000c1e1500 */
[----:B------:R-:W2:Y:S01]  /*2530*/  @!P6 LDG.E.U16 R247, desc[UR6][R48.64] ;  /* 0x0000000630f7e981 */ /* 0x000ea2000c1e1500 */
[----:B------:R-:W-:Y:S01]  /*2540*/  ISETP.GE.U32.AND P6, PT, R3, 0x7fffff66, PT ;  /* 0x7fffff660300780c */ /* 0x000fe20003fc6070 */
[----:B------:R-:W-:-:S02]  /*2550*/  IMAD.SHL.U32 R3, R164, 0x2, RZ ;  /* 0x00000002a4037824 */ /* 0x000fc400078e00ff */
[----:B------:R-:W-:Y:S01]  /*2560*/  STL [R1+0xf1c], R112 ;  /* 0x000f1c7001007387 */ /* 0x000fe20000100800 */
[----:B------:R-:W-:-:S03]  /*2570*/  IMAD.WIDE R104, R105, 0x2, R160 ;  /* 0x0000000269687825 */ /* 0x000fc600078e02a0 */
[----:B------:R-:W-:Y:S01]  /*2580*/  STL [R1+0xf18], R113 ;  /* 0x000f187101007387 */ /* 0x000fe20000100800 */
[----:B------:R-:W-:-:S03]  /*2590*/  IMAD R5, R164, 0xa, RZ ;  /* 0x0000000aa4057824 */ /* 0x000fc600078e02ff */
[----:B------:R-:W-:Y:S04]  /*25a0*/  STL.64 [R1+0xdd8], R110 ;  /* 0x000dd86e01007387 */ /* 0x000fe80000100a00 */
[----:B------:R-:W-:Y:S01]  /*25b0*/  STL.64 [R1+0xde8], R108 ;  /* 0x000de86c01007387 */ /* 0x000fe20000100a00 */
[----:B------:R-:W-:-:S03]  /*25c0*/  PRMT R243, RZ, 0x7610, R243 ;  /* 0x00007610fff37816 */ /* 0x000fc600000000f3 */
[----:B------:R0:W2:Y:S04]  /*25d0*/  @!P4 LDG.E.U16 R221, desc[UR6][R56.64] ;  /* 0x0000000638ddc981 */ /* 0x0000a8000c1e1500 */
[----:B------:R-:W-:Y:S01]  /*25e0*/  STL [R1+0xdf0], R107 ;  /* 0x000df06b01007387 */ /* 0x000fe20000100800 */
[----:B------:R-:W-:-:S03]  /*25f0*/  PRMT R244, RZ, 0x7610, R244 ;  /* 0x00007610fff47816 */ /* 0x000fc600000000f4 */
[----:B------:R1:W2:Y:S01]  /*2600*/  @!P4 LDG.E.U16 R220, desc[UR6][R54.64] ;  /* 0x0000000636dcc981 */ /* 0x0002a2000c1e1500 */
[----:B0-----:R-:W-:-:S03]  /*2610*/  IMAD.WIDE R56, R3, 0x2, R162 ;  /* 0x0000000203387825 */ /* 0x001fc600078e02a2 */
[----:B------:R0:W-:Y:S04]  /*2620*/  STL.64 [R1+0x420], R52 ;  /* 0x0004203401007387 */ /* 0x0001e80000100a00 */
[----:B------:R-:W-:Y:S01]  /*2630*/  STL.64 [R1+0xe50], R106 ;  /* 0x000e506a01007387 */ /* 0x000fe20000100a00 */
[----:B-1----:R-:W-:-:S03]  /*2640*/  IMAD.WIDE R54, R3, 0x2, R160 ;  /* 0x0000000203367825 */ /* 0x002fc600078e02a0 */
[----:B------:R1:W-:Y:S01]  /*2650*/  STL.64 [R1+0x418], R48 ;  /* 0x0004183001007387 */ /* 0x0003e20000100a00 */
[----:B0-----:R-:W-:-:S03]  /*2660*/  IMAD.WIDE R52, R5, 0x2, R162 ;  /* 0x0000000205347825 */ /* 0x001fc600078e02a2 */
[----:B------:R-:W-:Y:S04]  /*2670*/  STL.64 [R1+0xdf8], R104 ;  /* 0x000df86801007387 */ /* 0x000fe80000100a00 */
[----:B------:R-:W-:Y:S01]  /*2680*/  STL [R1+0xf20], R104 ;  /* 0x000f206801007387 */ /* 0x000fe20000100800 */
[----:B-1----:R-:W-:-:S03]  /*2690*/  IMAD.WIDE R48, R5, 0x2, R160 ;  /* 0x0000000205307825 */ /* 0x002fc600078e02a0 */
[----:B------:R-:W-:Y:S01]  /*26a0*/  STL.64 [R1+0x410], R56 ;  /* 0x0004103801007387 */ /* 0x000fe20000100a00 */
[----:B------:R-:W-:-:S03]  /*26b0*/  IMAD R5, R164, 0x1a, RZ ;  /* 0x0000001aa4057824 */ /* 0x000fc600078e02ff */
[----:B------:R-:W-:Y:S01]  /*26c0*/  STL.64 [R1+0x408], R54 ;  /* 0x0004083601007387 */ /* 0x000fe20000100a00 */
[----:B------:R-:W-:-:S03]  /*26d0*/  PRMT R44, RZ, 0x7610, R44 ;  /* 0x00007610ff2c7816 */ /* 0x000fc6000000002c */
[----:B------:R-:W-:Y:S01]  /*26e0*/  STL.64 [R1+0x390], R52 ;  /* 0x0003903401007387 */ /* 0x000fe20000100a00 */
[----:B------:R-:W-:-:S03]  /*26f0*/  PRMT R45, RZ, 0x7610, R45 ;  /* 0x00007610ff2d7816 */ /* 0x000fc6000000002d */
[----:B------:R0:W-:Y:S04]  /*2700*/  STL.64 [R1+0x388], R48 ;  /* 0x0003883001007387 */ /* 0x0001e80000100a00 */
[----:B------:R0:W2:Y:S04]  /*2710*/  @!P3 LDG.E.U16 R243, desc[UR6][R48.64] ;  /* 0x0000000630f3b981 */ /* 0x0000a8000c1e1500 */
[----:B------:R1:W2:Y:S01]  /*2720*/  @!P3 LDG.E.U16 R244, desc[UR6][R52.64] ;  /* 0x0000000634f4b981 */ /* 0x0002a2000c1e1500 */
[----:B0-----:R-:W-:-:S04]  /*2730*/  IMAD.WIDE R48, R5, 0x2, R160 ;  /* 0x0000000205307825 */ /* 0x001fc800078e02a0 */
[----:B-1----:R-:W-:Y:S01]  /*2740*/  IMAD.WIDE R52, R5, 0x2, R162 ;  /* 0x0000000205347825 */ /* 0x002fe200078e02a2 */
[----:B------:R-:W2:Y:S04]  /*2750*/  @!P6 LDG.E.U16 R44, desc[UR6][R48.64] ;  /* 0x00000006302ce981 */ /* 0x000ea8000c1e1500 */
[----:B------:R-:W3:Y:S01]  /*2760*/  @!P6 LDG.E.U16 R45, desc[UR6][R52.64] ;  /* 0x00000006342de981 */ /* 0x000ee2000c1e1500 */
[----:B------:R-:W-:-:S05]  /*2770*/  VIADD R2, R132, 0xffffffb6 ;  /* 0xffffffb684027836 */ /* 0x000fca0000000000 */
[----:B------:R-:W-:Y:S01]  /*2780*/  ISETP.GE.U32.AND P0, PT, R2, 0x7fffff37, PT ;  /* 0x7fffff370200780c */ /* 0x000fe20003f06070 */
[----:B------:R-:W-:Y:S01]  /*2790*/  VIADD R2, R132, 0xffffffa6 ;  /* 0xffffffa684027836 */ /* 0x000fe20000000000 */
[----:B------:R-:W-:Y:S02]  /*27a0*/  PRMT R217, RZ, 0x7610, R217 ;  /* 0x00007610ffd97816 */ /* 0x000fe400000000d9 */
[----:B------:R-:W-:Y:S02]  /*27b0*/  PRMT R216, RZ, 0x7610, R216 ;  /* 0x00007610ffd87816 */ /* 0x000fe400000000d8 */
[----:B------:R-:W-:Y:S01]  /*27c0*/  ISETP.GE.U32.AND P4, PT, R2, 0x7fffff27, PT ;  /* 0x7fffff270200780c */ /* 0x000fe20003f86070 */
[----:B------:R-:W-:Y:S01]  /*27d0*/  VIADD R2, R132, 0xffffff96 ;  /* 0xffffff9684027836 */ /* 0x000fe20000000000 */
[----:B------:R-:W-:Y:S02]  /*27e0*/  PRMT R213, RZ, 0x7610, R213 ;  /* 0x00007610ffd57816 */ /* 0x000fe400000000d5 */
[----:B------:R-:W-:-:S03]  /*27f0*/  PRMT R212, RZ, 0x7610, R212 ;  /* 0x00007610ffd47816 */ /* 0x000fc600000000d4 */
[----:B------:R-:W4:Y:S04]  /*2800*/  @!P0 LDG.E.U16 R217, desc[UR6][R130.64] ;  /* 0x0000000682d98981 */ /* 0x000f28000c1e1500 */
[----:B------:R-:W4:Y:S01]  /*2810*/  @!P0 LDG.E.U16 R216, desc[UR6][R128.64] ;  /* 0x0000000680d88981 */ /* 0x000f22000c1e1500 */
[----:B------:R-:W-:Y:S01]  /*2820*/  ISETP.GE.U32.AND P0, PT, R2, 0x7fffff17, PT ;  /* 0x7fffff170200780c */ /* 0x000fe20003f06070 */
[----:B------:R-:W-:Y:S01]  /*2830*/  VIADD R2, R132, 0xffffff86 ;  /* 0xffffff8684027836 */ /* 0x000fe20000000000 */
[----:B------:R-:W-:Y:S01]  /*2840*/  PRMT R209, RZ, 0x7610, R209 ;  /* 0x00007610ffd17816 */ /* 0x000fe200000000d1 */
[----:B------:R-:W4:Y:S01]  /*2850*/  @!P4 LDG.E.U16 R213, desc[UR6][R122.64] ;  /* 0x000000067ad5c981 */ /* 0x000f22000c1e1500 */
[----:B------:R-:W-:-:S03]  /*2860*/  PRMT R236, RZ, 0x7610, R236 ;  /* 0x00007610ffec7816 */ /* 0x000fc600000000ec */
[----:B------:R-:W4:Y:S01]  /*2870*/  @!P4 LDG.E.U16 R212, desc[UR6][R120.64] ;  /* 0x0000000678d4c981 */ /* 0x000f22000c1e1500 */
[----:B------:R-:W-:Y:S01]  /*2880*/  ISETP.GE.U32.AND P4, PT, R2, 0x7fffff07, PT ;  /* 0x7fffff070200780c */ /* 0x000fe20003f86070 */
[----:B------:R-:W-:-:S04]  /*2890*/  VIADD R2, R132, 0xfffffffd ;  /* 0xfffffffd84027836 */ /* 0x000fc80000000000 */
[----:B------:R-:W4:Y:S04]  /*28a0*/  @!P0 LDG.E.U16 R209, desc[UR6][R114.64] ;  /* 0x0000000672d18981 */ /* 0x000f28000c1e1500 */
[----:B------:R-:W4:Y:S01]  /*28b0*/  @!P0 LDG.E.U16 R236, desc[UR6][R112.64] ;  /* 0x0000000670ec8981 */ /* 0x000f22000c1e1500 */
[----:B------:R-:W-:Y:S01]  /*28c0*/  ISETP.GE.U32.AND P0, PT, R2, 0x7fffff7e, PT ;  /* 0x7fffff7e0200780c */ /* 0x000fe20003f06070 */
[C---:B------:R-:W-:Y:S01]  /*28d0*/  VIADD R3, R132.reuse, 0xffffffd5 ;  /* 0xffffffd584037836 */ /* 0x040fe20000000000 */
[----:B------:R-:W-:Y:S02]  /*28e0*/  PRMT R238, RZ, 0x7610, R238 ;  /* 0x00007610ffee7816 */ /* 0x000fe400000000ee */
[----:B------:R-:W-:Y:S01]  /*28f0*/  PRMT R237, RZ, 0x7610, R237 ;  /* 0x00007610ffed7816 */ /* 0x000fe200000000ed */
[----:B------:R-:W-:Y:S01]  /*2900*/  VIADD R2, R132, 0xffffffed ;  /* 0xffffffed84027836 */ /* 0x000fe20000000000 */
[----:B------:R-:W-:-:S02]  /*2910*/  PRMT R246, RZ, 0x7610, R246 ;  /* 0x00007610fff67816 */ /* 0x000fc400000000f6 */
[----:B------:R-:W-:Y:S01]  /*2920*/  PRMT R245, RZ, 0x7610, R245 ;  /* 0x00007610fff57816 */ /* 0x000fe200000000f5 */
[----:B------:R-:W4:Y:S01]  /*2930*/  @!P4 LDG.E.U16 R238, desc[UR6][R106.64] ;  /* 0x000000066aeec981 */ /* 0x000f22000c1e1500 */
[----:B------:R-:W-:Y:S01]  /*2940*/  ISETP.GE.U32.AND P3, PT, R3, 0x7fffff56, PT ;  /* 0x7fffff560300780c */ /* 0x000fe20003f66070 */
[----:B------:R-:W-:Y:S02]  /*2950*/  IMAD R3, R164, 0x12, RZ ;  /* 0x00000012a4037824 */ /* 0x000fe400078e02ff */
[----:B------:R-:W4:Y:S01]  /*2960*/  @!P4 LDG.E.U16 R237, desc[UR6][R104.64] ;  /* 0x0000000668edc981 */ /* 0x000f22000c1e1500 */
[----:B------:R-:W-:-:S03]  /*2970*/  ISETP.GE.U32.AND P4, PT, R2, 0x7fffff6e, PT ;  /* 0x7fffff6e0200780c */ /* 0x000fc60003f86070 */
[----:B------:R0:W4:Y:S04]  /*2980*/  @!P0 LDG.E.U16 R246, desc[UR6][R56.64] ;  /* 0x0000000638f68981 */ /* 0x000128000c1e1500 */
[----:B------:R1:W4:Y:S01]  /*2990*/  @!P0 LDG.E.U16 R245, desc[UR6][R54.64] ;  /* 0x0000000636f58981 */ /* 0x000322000c1e1500 */
[----:B------:R-:W-:Y:S01]  /*29a0*/  PRMT R241, RZ, 0x7610, R241 ;  /* 0x00007610fff17816 */ /* 0x000fe200000000f1 */
[----:B0-----:R-:W-:-:S04]  /*29b0*/  IMAD.WIDE R56, R3, 0x2, R162 ;  /* 0x0000000203387825 */ /* 0x001fc800078e02a2 */
[----:B-1----:R-:W-:-:S04]  /*29c0*/  IMAD.WIDE R54, R3, 0x2, R160 ;  /* 0x0000000203367825 */ /* 0x002fc800078e02a0 */
[C---:B------:R-:W-:Y:S01]  /*29d0*/  VIADD R3, R132.reuse, 0xffffffc5 ;  /* 0xffffffc584037836 */ /* 0x040fe20000000000 */
[----:B------:R-:W-:Y:S01]  /*29e0*/  STL.64 [R1+0x310], R56 ;  /* 0x0003103801007387 */ /* 0x000fe20000100a00 */
[----:B------:R-:W-:-:S03]  /*29f0*/  VIADD R2, R132, 0xffffffdd ;  /* 0xffffffdd84027836 */ /* 0x000fc60000000000 */
[----:B------:R-:W-:Y:S01]  /*2a00*/  ISETP.GE.U32.AND P6, PT, R3, 0x7fffff46, PT ;  /* 0x7fffff460300780c */ /* 0x000fe20003fc6070 */
[----:B------:R-:W-:Y:S01]  /*2a10*/  IMAD R3, R164, 0x22, RZ ;  /* 0x00000022a4037824 */ /* 0x000fe200078e02ff */
[----:B------:R0:W-:Y:S01]  /*2a20*/  STL.64 [R1+0x308], R54 ;  /* 0x0003083601007387 */ /* 0x0001e20000100a00 */
[----:B------:R-:W-:-:S03]  /*2a30*/  ISETP.GE.U32.AND P0, PT, R2, 0x7fffff5e, PT ;  /* 0x7fffff5e0200780c */ /* 0x000fc60003f06070 */
[----:B------:R0:W4:Y:S01]  /*2a40*/  @!P4 LDG.E.U16 R241, desc[UR6][R54.64] ;  /* 0x0000000636f1c981 */ /* 0x000122000c1e1500 */
[----:B------:R-:W-:-:S03]  /*2a50*/  IMAD R5, R164, 0x2a, RZ ;  /* 0x0000002aa4057824 */ /* 0x000fc600078e02ff */
[----:B------:R1:W-:Y:S01]  /*2a60*/  STL.64 [R1+0x290], R52 ;  /* 0x0002903401007387 */ /* 0x0003e20000100a00 */
[----:B0-----:R-:W-:-:S03]  /*2a70*/  IMAD.WIDE R54, R3, 0x2, R162 ;  /* 0x0000000203367825 */ /* 0x001fc600078e02a2 */
[----:B------:R0:W-:Y:S01]  /*2a80*/  STL.64 [R1+0x288], R48 ;  /* 0x0002883001007387 */ /* 0x0001e20000100a00 */
[----:B------:R-:W-:-:S03]  /*2a90*/  PRMT R4, RZ, 0x7610, R4 ;  /* 0x00007610ff047816 */ /* 0x000fc60000000004 */
[----:B------:R-:W-:Y:S01]  /*2aa0*/  STL.64 [R1+0x210], R54 ;  /* 0x0002103601007387 */ /* 0x000fe20000100a00 */
[----:B------:R-:W-:Y:S01]  /*2ab0*/  PRMT R46, RZ, 0x7610, R46 ;  /* 0x00007610ff2e7816 */ /* 0x000fe2000000002e */
[----:B-1----:R-:W-:Y:S01]  /*2ac0*/  IMAD.WIDE R52, R3, 0x2, R160 ;  /* 0x0000000203347825 */ /* 0x002fe200078e02a0 */
[----:B------:R-:W-:-:S03]  /*2ad0*/  PRMT R47, RZ, 0x7610, R47 ;  /* 0x00007610ff2f7816 */ /* 0x000fc6000000002f */
[----:B0-----:R-:W-:-:S03]  /*2ae0*/  IMAD.WIDE R48, R5, 0x2, R162 ;  /* 0x0000000205307825 */ /* 0x001fc600078e02a2 */
[----:B------:R-:W4:Y:S04]  /*2af0*/  @!P0 LDG.E.U16 R47, desc[UR6][R52.64] ;  /* 0x00000006342f8981 */ /* 0x000f28000c1e1500 */
[----:B------:R-:W4:Y:S04]  /*2b00*/  @!P3 LDG.E.U16 R46, desc[UR6][R48.64] ;  /* 0x00000006302eb981 */ /* 0x000f28000c1e1500 */
[----:B--2---:R-:W-:Y:S04]  /*2b10*/  STL [R1+0x240], R44 ;  /* 0x0002402c01007387 */ /* 0x004fe80000100800 */
[----:B---3--:R0:W-:Y:S02]  /*2b20*/  STL [R1+0x244], R45 ;  /* 0x0002442d01007387 */ /* 0x0081e40000100800 */
[----:B0-----:R-:W-:-:S05]  /*2b30*/  IMAD.WIDE R44, R5, 0x2, R160 ;  /* 0x00000002052c7825 */ /* 0x001fca00078e02a0 */
[----:B------:R0:W2:Y:S01]  /*2b40*/  @!P3 LDG.E.U16 R4, desc[UR6][R44.64] ;  /* 0x000000062c04b981 */ /* 0x0000a2000c1e1500 */
[----:B------:R-:W-:-:S03]  /*2b50*/  VIADD R3, R132, 0xffffffb5 ;  /* 0xffffffb584037836 */ /* 0x000fc60000000000 */
[----:B------:R-:W-:Y:S02]  /*2b60*/  STL.64 [R1+0x208], R52 ;  /* 0x0002083401007387 */ /* 0x000fe40000100a00 */
[----:B------:R-:W-:Y:S01]  /*2b70*/  ISETP.GE.U32.AND P3, PT, R3, 0x7fffff36, PT ;  /* 0x7fffff360300780c */ /* 0x000fe20003f66070 */
[----:B------:R-:W-:Y:S01]  /*2b80*/  IMAD R3, R164, 0x3a, RZ ;  /* 0x0000003aa4037824 */ /* 0x000fe200078e02ff */
[----:B------:R-:W-:Y:S01]  /*2b90*/  STL.64 [R1+0x190], R48 ;  /* 0x0001903001007387 */ /* 0x000fe20000100a00 */
[----:B------:R-:W-:-:S03]  /*2ba0*/  PRMT R51, RZ, 0x7610, R51 ;  /* 0x00007610ff337816 */ /* 0x000fc60000000033 */
[----:B------:R0:W-:Y:S01]  /*2bb0*/  STL.64 [R1+0x188], R44 ;  /* 0x0001882c01007387 */ /* 0x0001e20000100a00 */
[----:B------:R-:W-:Y:S02]  /*2bc0*/  PRMT R40, RZ, 0x7610, R40 ;  /* 0x00007610ff287816 */ /* 0x000fe40000000028 */
[----:B------:R-:W-:Y:S01]  /*2bd0*/  PRMT R41, RZ, 0x7610, R41 ;  /* 0x00007610ff297816 */ /* 0x000fe20000000029 */
[----:B------:R-:W3:Y:S01]  /*2be0*/  @!P0 LDG.E.U16 R51, desc[UR6][R54.64] ;  /* 0x0000000636338981 */ /* 0x000ee2000c1e1500 */
[----:B0-----:R-:W-:-:S05]  /*2bf0*/  IMAD.WIDE R44, R3, 0x2, R160 ;  /* 0x00000002032c7825 */ /* 0x001fca00078e02a0 */
[----:B------:R-:W3:Y:S04]  /*2c00*/  @!P6 LDG.E.U16 R40, desc[UR6][R44.64] ;  /* 0x000000062c28e981 */ /* 0x000ee8000c1e1500 */
[----:B--2---:R-:W-:Y:S04]  /*2c10*/  STL [R1+0x1d0], R4 ;  /* 0x0001d00401007387 */ /* 0x004fe80000100800 */
[----:B----4-:R-:W-:Y:S04]  /*2c20*/  STL [R1+0x1d4], R46 ;  /* 0x0001d42e01007387 */ /* 0x010fe80000100800 */
[----:B------:R0:W-:Y:S02]  /*2c30*/  STL [R1+0x238], R47 ;  /* 0x0002382f01007387 */ /* 0x0001e40000100800 */
[----:B0-----:R-:W-:-:S05]  /*2c40*/  IMAD.WIDE R46, R3, 0x2, R162 ;  /* 0x00000002032e7825 */ /* 0x001fca00078e02a2 */
[----:B------:R-:W2:Y:S01]  /*2c50*/  @!P6 LDG.E.U16 R41, desc[UR6][R46.64] ;  /* 0x000000062e29e981 */ /* 0x000ea2000c1e1500 */
[----:B------:R-:W-:Y:S01]  /*2c60*/  PRMT R242, RZ, 0x7610, R242 ;  /* 0x00007610fff27816 */ /* 0x000fe200000000f2 */
[----:B------:R-:W-:-:S05]  /*2c70*/  VIADD R2, R132, 0xffffffcd ;  /* 0xffffffcd84027836 */ /* 0x000fca0000000000 */
[----:B------:R-:W4:Y:S01]  /*2c80*/  @!P4 LDG.E.U16 R242, desc[UR6][R56.64] ;  /* 0x0000000638f2c981 */ /* 0x000f22000c1e1500 */
[----:B------:R-:W-:Y:S01]  /*2c90*/  ISETP.GE.U32.AND P4, PT, R2, 0x7fffff4e, PT ;  /* 0x7fffff4e0200780c */ /* 0x000fe20003f86070 */
[----:B------:R-:W-:Y:S02]  /*2ca0*/  VIADD R2, R132, 0xffffffbd ;  /* 0xffffffbd84027836 */ /* 0x000fe40000000000 */
[----:B------:R-:W-:Y:S01]  /*2cb0*/  IMAD R5, R164, 0x32, RZ ;  /* 0x00000032a4057824 */ /* 0x000fe200078e02ff */
[----:B------:R-:W-:Y:S02]  /*2cc0*/  PRMT R50, RZ, 0x7610, R50 ;  /* 0x00007610ff327816 */ /* 0x000fe40000000032 */
[----:B------:R-:W-:Y:S01]  /*2cd0*/  ISETP.GE.U32.AND P0, PT, R2, 0x7fffff3e, PT ;  /* 0x7fffff3e0200780c */ /* 0x000fe20003f06070 */
[----:B------:R-:W-:Y:S01]  /*2ce0*/  IMAD.WIDE R52, R5, 0x2, R162 ;  /* 0x0000000205347825 */ /* 0x000fe200078e02a2 */
[----:B------:R-:W-:-:S03]  /*2cf0*/  PRMT R43, RZ, 0x7610, R43 ;  /* 0x00007610ff2b7816 */ /* 0x000fc6000000002b */
[----:B------:R-:W-:-:S04]  /*2d00*/  IMAD.WIDE R48, R5, 0x2, R160 ;  /* 0x0000000205307825 */ /* 0x000fc800078e02a0 */
[C---:B------:R-:W-:Y:S01]  /*2d10*/  VIADD R2, R132.reuse, 0xffffffa5 ;  /* 0xffffffa584027836 */ /* 0x040fe20000000000 */
[----:B------:R-:W-:Y:S01]  /*2d20*/  STL.64 [R1+0x110], R52 ;  /* 0x0001103401007387 */ /* 0x000fe20000100a00 */
[----:B------:R-:W-:-:S03]  /*2d30*/  VIADD R4, R132, 0xffffffad ;  /* 0xffffffad84047836 */ /* 0x000fc60000000000 */
[----:B------:R-:W-:Y:S01]  /*2d40*/  STL.64 [R1+0x108], R48 ;  /* 0x0001083001007387 */ /* 0x000fe20000100a00 */
[----:B------:R-:W-:Y:S01]  /*2d50*/  ISETP.GE.U32.AND P6, PT, R2, 0x7fffff26, PT ;  /* 0x7fffff260200780c */ /* 0x000fe20003fc6070 */
[----:B------:R-:W-:Y:S02]  /*2d60*/  IMAD R2, R164, 0x42, RZ ;  /* 0x00000042a4027824 */ /* 0x000fe400078e02ff */
[----:B------:R-:W4:Y:S01]  /*2d70*/  @!P4 LDG.E.U16 R50, desc[UR6][R52.64] ;  /* 0x000000063432c981 */ /* 0x000f22000c1e1500 */
[----:B------:R-:W-:-:S03]  /*2d80*/  PRMT R42, RZ, 0x7610, R42 ;  /* 0x00007610ff2a7816 */ /* 0x000fc6000000002a */
[----:B------:R-:W-:Y:S01]  /*2d90*/  STL.64 [R1+0x90], R46 ;  /* 0x0000902e01007387 */ /* 0x000fe20000100a00 */
[----:B------:R-:W-:-:S03]  /*2da0*/  PRMT R39, RZ, 0x7610, R39 ;  /* 0x00007610ff277816 */ /* 0x000fc60000000027 */
[----:B------:R-:W4:Y:S01]  /*2db0*/  @!P4 LDG.E.U16 R43, desc[UR6][R48.64] ;  /* 0x00000006302bc981 */ /* 0x000f22000c1e1500 */
[----:B------:R-:W-:-:S03]  /*2dc0*/  IMAD R100, R164, 0x4a, RZ ;  /* 0x0000004aa4647824 */ /* 0x000fc600078e02ff */
[----:B------:R0:W-:Y:S04]  /*2dd0*/  STL.64 [R1+0x88], R44 ;  /* 0x0000882c01007387 */ /* 0x0001e80000100a00 */
[----:B---3--:R-:W-:Y:S04]  /*2de0*/  STL [R1+0x23c], R51 ;  /* 0x00023c3301007387 */ /* 0x008fe80000100800 */
[----:B------:R-:W-:Y:S01]  /*2df0*/  STL [R1+0x1c0], R40 ;  /* 0x0001c02801007387 */ /* 0x000fe20000100800 */
[----:B------:R-:W-:Y:S01]  /*2e00*/  ISETP.GE.U32.AND P4, PT, R4, 0x7fffff2e, PT ;  /* 0x7fffff2e0400780c */ /* 0x000fe20003f86070 */
[----:B0-----:R-:W-:Y:S01]  /*2e10*/  IMAD.WIDE R44, R2, 0x2, R162 ;  /* 0x00000002022c7825 */ /* 0x001fe200078e02a2 */
[----:B------:R-:W-:-:S03]  /*2e20*/  PRMT R38, RZ, 0x7610, R38 ;  /* 0x00007610ff267816 */ /* 0x000fc60000000026 */
[C---:B------:R-:W-:Y:S01]  /*2e30*/  IMAD.WIDE R102, R100.reuse, 0x2, R162 ;  /* 0x0000000264667825 */ /* 0x040fe200078e02a2 */
[----:B------:R-:W3:Y:S01]  /*2e40*/  @!P0 LDG.E.U16 R42, desc[UR6][R44.64] ;  /* 0x000000062c2a8981 */ /* 0x000ee2000c1e1500 */
[----:B------:R-:W-:Y:S02]  /*2e50*/  PRMT R37, RZ, 0x7610, R37 ;  /* 0x00007610ff257816 */ /* 0x000fe40000000025 */
[----:B------:R-:W-:Y:S01]  /*2e60*/  IMAD.WIDE R100, R100, 0x2, R160 ;  /* 0x0000000264647825 */ /* 0x000fe200078e02a0 */
[----:B------:R-:W3:Y:S03]  /*2e70*/  @!P3 LDG.E.U16 R38, desc[UR6][R102.64] ;  /* 0x000000066626b981 */ /* 0x000ee6000c1e1500 */
[----:B------:R-:W-:Y:S01]  /*2e80*/  IMAD R96, R164, 0x52, RZ ;  /* 0x00000052a4607824 */ /* 0x000fe200078e02ff */
[----:B------:R-:W-:Y:S01]  /*2e90*/  PRMT R36, RZ, 0x7610, R36 ;  /* 0x00007610ff247816 */ /* 0x000fe20000000024 */
[----:B------:R-:W-:Y:S01]  /*2ea0*/  VIADD R3, R132, 0xffffff9d ;  /* 0xffffff9d84037836 */ /* 0x000fe20000000000 */
[----:B------:R-:W3:Y:S01]  /*2eb0*/  @!P3 LDG.E.U16 R37, desc[UR6][R100.64] ;  /* 0x000000066425b981 */ /* 0x000ee2000c1e1500 */
[----:B------:R-:W-:Y:S01]  /*2ec0*/  IMAD.WIDE R98, R96, 0x2, R162 ;  /* 0x0000000260627825 */ /* 0x000fe200078e02a2 */
[----:B------:R-:W-:-:S03]  /*2ed0*/  PRMT R35, RZ, 0x7610, R35 ;  /* 0x00007610ff237816 */ /* 0x000fc60000000023 */
[----:B------:R-:W-:Y:S01]  /*2ee0*/  IMAD R92, R164, 0x5a, RZ ;  /* 0x0000005aa45c7824 */ /* 0x000fe200078e02ff */
[----:B------:R-:W3:Y:S01]  /*2ef0*/  @!P4 LDG.E.U16 R36, desc[UR6][R98.64] ;  /* 0x000000066224c981 */ /* 0x000ee2000c1e1500 */
[----:B------:R-:W-:Y:S01]  /*2f00*/  IMAD.WIDE R96, R96, 0x2, R160 ;  /* 0x0000000260607825 */ /* 0x000fe200078e02a0 */
[----:B------:R-:W-:-:S03]  /*2f10*/  PRMT R34, RZ, 0x7610, R34 ;  /* 0x00007610ff227816 */ /* 0x000fc60000000022 */
[----:B------:R-:W-:Y:S01]  /*2f20*/  IMAD.WIDE R94, R92, 0x2, R162 ;  /* 0x000000025c5e7825 */ /* 0x000fe200078e02a2 */
[----:B------:R-:W3:Y:S01]  /*2f30*/  @!P4 LDG.E.U16 R35, desc[UR6][R96.64] ;  /* 0x000000066023c981 */ /* 0x000ee2000c1e1500 */
[----:B------:R-:W-:Y:S02]  /*2f40*/  PRMT R33, RZ, 0x7610, R33 ;  /* 0x00007610ff217816 */ /* 0x000fe40000000021 */
[----:B------:R-:W-:Y:S01]  /*2f50*/  IMAD R88, R164, 0x62, RZ ;  /* 0x00000062a4587824 */ /* 0x000fe200078e02ff */
[----:B------:R-:W3:Y:S01]  /*2f60*/  @!P6 LDG.E.U16 R34, desc[UR6][R94.64] ;  /* 0x000000065e22e981 */ /* 0x000ee2000c1e1500 */
[----:B------:R-:W-:Y:S01]  /*2f70*/  IMAD.WIDE R92, R92, 0x2, R160 ;  /* 0x000000025c5c7825 */ /* 0x000fe200078e02a0 */
[----:B------:R-:W-:-:S03]  /*2f80*/  PRMT R32, RZ, 0x7610, R32 ;  /* 0x00007610ff207816 */ /* 0x000fc60000000020 */
[----:B------:R-:W-:Y:S01]  /*2f90*/  IMAD.WIDE R90, R88, 0x2, R162 ;  /* 0x00000002585a7825 */ /* 0x000fe200078e02a2 */
[----:B------:R-:W3:Y:S01]  /*2fa0*/  @!P6 LDG.E.U16 R33, desc[UR6][R92.64] ;  /* 0x000000065c21e981 */ /* 0x000ee2000c1e1500 */
[----:B------:R-:W-:Y:S02]  /*2fb0*/  PRMT R31, RZ, 0x7610, R31 ;  /* 0x00007610ff1f7816 */ /* 0x000fe4000000001f */
[----:B------:R-:W-:Y:S02]  /*2fc0*/  IMAD R84, R164, 0x6a, RZ ;  /* 0x0000006aa4547824 */ /* 0x000fe400078e02ff */
[----:B------:R-:W-:Y:S01]  /*2fd0*/  IMAD.WIDE R88, R88, 0x2, R160 ;  /* 0x0000000258587825 */ /* 0x000fe200078e02a0 */
[----:B------:R-:W-:-:S03]  /*2fe0*/  PRMT R30, RZ, 0x7610, R30 ;  /* 0x00007610ff1e7816 */ /* 0x000fc6000000001e */
[----:B------:R-:W-:Y:S02]  /*2ff0*/  IMAD R76, R164, 0x7a, RZ ;  /* 0x0000007aa44c7824 */ /* 0x000fe400078e02ff */
[----:B------:R-:W-:Y:S01]  /*3000*/  IMAD.WIDE R86, R84, 0x2, R162 ;  /* 0x0000000254567825 */ /* 0x000fe200078e02a2 */
[----:B------:R-:W-:-:S03]  /*3010*/  PRMT R27, RZ, 0x7610, R27 ;  /* 0x00007610ff1b7816 */ /* 0x000fc6000000001b */
[----:B------:R-:W-:Y:S01]  /*3020*/  IMAD R80, R164, 0x72, RZ ;  /* 0x00000072a4507824 */ /* 0x000fe200078e02ff */
[----:B------:R-:W-:Y:S01]  /*3030*/  PRMT R4, RZ, 0x7610, R4 ;  /* 0x00007610ff047816 */ /* 0x000fe20000000004 */
[----:B------:R-:W-:Y:S01]  /*3040*/  IMAD.WIDE R84, R84, 0x2, R160 ;  /* 0x0000000254547825 */ /* 0x000fe200078e02a0 */
[----:B------:R-:W-:-:S03]  /*3050*/  PRMT R26, RZ, 0x7610, R26 ;  /* 0x00007610ff1a7816 */ /* 0x000fc6000000001a */
[----:B------:R-:W-:Y:S01]  /*3060*/  IMAD.WIDE R78, R76, 0x2, R162 ;  /* 0x000000024c4e7825 */ /* 0x000fe200078e02a2 */
[----:B------:R-:W-:-:S03]  /*3070*/  PRMT R22, RZ, 0x7610, R22 ;  /* 0x00007610ff167816 */ /* 0x000fc60000000016 */
[----:B------:R-:W-:Y:S01]  /*3080*/  IMAD.WIDE R76, R76, 0x2, R160 ;  /* 0x000000024c4c7825 */ /* 0x000fe200078e02a0 */
[----:B------:R-:W-:-:S03]  /*3090*/  PRMT R23, RZ, 0x7610, R23 ;  /* 0x00007610ff177816 */ /* 0x000fc60000000017 */
[----:B------:R-:W-:-:S04]  /*30a0*/  IMAD.WIDE R82, R80, 0x2, R162 ;  /* 0x0000000250527825 */ /* 0x000fc800078e02a2 */
[--C-:B------:R-:W-:Y:S01]  /*30b0*/  IMAD.WIDE R80, R80, 0x2, R160.reuse ;  /* 0x0000000250507825 */ /* 0x100fe200078e02a0 */
[----:B--2---:R0:W-:Y:S03]  /*30c0*/  STL [R1+0x1c4], R41 ;  /* 0x0001c42901007387 */ /* 0x0041e60000100800 */
[----:B0-----:R-:W-:-:S05]  /*30d0*/  IMAD.WIDE R40, R2, 0x2, R160 ;  /* 0x0000000202287825 */ /* 0x001fca00078e02a0 */
[----:B------:R-:W2:Y:S01]  /*30e0*/  @!P0 LDG.E.U16 R39, desc[UR6][R40.64] ;  /* 0x0000000628278981 */ /* 0x000ea2000c1e1500 */
[C---:B------:R-:W-:Y:S01]  /*30f0*/  VIADD R2, R132.reuse, 0xffffff95 ;  /* 0xffffff9584027836 */ /* 0x040fe20000000000 */
[----:B------:R-:W-:Y:S01]  /*3100*/  ISETP.GE.U32.AND P0, PT, R3, 0x7fffff1e, PT ;  /* 0x7fffff1e0300780c */ /* 0x000fe20003f06070 */
[----:B------:R-:W-:-:S03]  /*3110*/  VIADD R3, R132, 0xffffff8d ;  /* 0xffffff8d84037836 */ /* 0x000fc60000000000 */
[----:B------:R-:W-:Y:S01]  /*3120*/  ISETP.GE.U32.AND P3, PT, R2, 0x7fffff16, PT ;  /* 0x7fffff160200780c */ /* 0x000fe20003f66070 */
[----:B------:R-:W-:Y:S01]  /*3130*/  VIADD R2, R132, 0xffffff85 ;  /* 0xffffff8584027836 */ /* 0x000fe20000000000 */
[----:B------:R-:W-:-:S04]  /*3140*/  ISETP.GE.U32.AND P4, PT, R3, 0x7fffff0e, PT ;  /* 0x7fffff0e0300780c */ /* 0x000fc80003f86070 */
[----:B------:R-:W-:-:S03]  /*3150*/  ISETP.GE.U32.AND P6, PT, R2, 0x7fffff06, PT ;  /* 0x7fffff060200780c */ /* 0x000fc60003fc6070 */
[----:B------:R-:W2:Y:S04]  /*3160*/  @!P0 LDG.E.U16 R32, desc[UR6][R90.64] ;  /* 0x000000065a208981 */ /* 0x000ea8000c1e1500 */
[----:B------:R-:W2:Y:S04]  /*3170*/  @!P0 LDG.E.U16 R31, desc[UR6][R88.64] ;  /* 0x00000006581f8981 */ /* 0x000ea8000c1e1500 */
[----:B------:R-:W2:Y:S04]  /*3180*/  @!P3 LDG.E.U16 R30, desc[UR6][R86.64] ;  /* 0x00000006561eb981 */ /* 0x000ea8000c1e1500 */
[----:B------:R-:W2:Y:S04]  /*3190*/  @!P3 LDG.E.U16 R27, desc[UR6][R84.64] ;  /* 0x00000006541bb981 */ /* 0x000ea8000c1e1500 */
[----:B------:R-:W2:Y:S04]  /*31a0*/  @!P6 LDG.E.U16 R4, desc[UR6][R76.64] ;  /* 0x000000064c04e981 */ /* 0x000ea8000c1e1500 */
[----:B------:R-:W2:Y:S04]  /*31b0*/  @!P4 LDG.E.U16 R26, desc[UR6][R82.64] ;  /* 0x00000006521ac981 */ /* 0x000ea8000c1e1500 */
[----:B------:R-:W2:Y:S04]  /*31c0*/  @!P6 LDG.E.U16 R22, desc[UR6][R78.64] ;  /* 0x000000064e16e981 */ /* 0x000ea8000c1e1500 */
[----:B------:R-:W2:Y:S04]  /*31d0*/  @!P4 LDG.E.U16 R23, desc[UR6][R80.64] ;  /* 0x000000065017c981 */ /* 0x000ea8000c1e1500 */
[----:B------:R-:W-:Y:S04]  /*31e0*/  STL.64 [R1+0x10], R44 ;  /* 0x0000102c01007387 */ /* 0x000fe80000100a00 */
[----:B------:R-:W-:Y:S04]  /*31f0*/  STL.64 [R1+0x8], R40 ;  /* 0x0000082801007387 */ /* 0x000fe80000100a00 */
[----:B------:R-:W-:Y:S04]  /*3200*/  STL.64 [R1+0xe08], R102 ;  /* 0x000e086601007387 */ /* 0x000fe80000100a00 */
[----:B------:R-:W-:Y:S04]  /*3210*/  STL [R1+0xf28], R102 ;  /* 0x000f286601007387 */ /* 0x000fe80000100800 */
[----:B------:R-:W-:Y:S04]  /*3220*/  STL [R1+0xf24], R103 ;  /* 0x000f246701007387 */ /* 0x000fe80000100800 */
[----:B----4-:R-:W-:Y:S04]  /*3230*/  STL [R1+0x1cc], R50 ;  /* 0x0001cc3201007387 */ /* 0x010fe80000100800 */
[----:B------:R-:W-:Y:S04]  /*3240*/  STL.64 [R1+0xe10], R100 ;  /* 0x000e106401007387 */ /* 0x000fe80000100a00 */
[----:B------:R-:W-:Y:S04]  /*3250*/  STL [R1+0x1c8], R43 ;  /* 0x0001c82b01007387 */ /* 0x000fe80000100800 */
[----:B------:R-:W-:Y:S04]  /*3260*/  STL [R1+0xf30], R100 ;  /* 0x000f306401007387 */ /* 0x000fe80000100800 */
[----:B------:R-:W-:Y:S04]  /*3270*/  STL [R1+0xf2c], R101 ;  /* 0x000f2c6501007387 */ /* 0x000fe80000100800 */
[----:B------:R-:W-:Y:S04]  /*3280*/  STL.64 [R1+0xe20], R98 ;  /* 0x000e206201007387 */ /* 0x000fe80000100a00 */
[----:B------:R-:W-:Y:S04]  /*3290*/  STL [R1+0xf38], R98 ;  /* 0x000f386201007387 */ /* 0x000fe80000100800 */
[----:B------:R-:W-:Y:S04]  /*32a0*/  STL [R1+0xf34], R99 ;  /* 0x000f346301007387 */ /* 0x000fe80000100800 */
[----:B------:R-:W-:Y:S04]  /*32b0*/  STL.64 [R1+0xe30], R96 ;  /* 0x000e306001007387 */ /* 0x000fe80000100a00 */
[----:B------:R-:W-:Y:S04]  /*32c0*/  STL [R1+0xf3c], R96 ;  /* 0x000f3c6001007387 */ /* 0x000fe80000100800 */
[----:B---3--:R-:W-:Y:S01]  /*32d0*/  STL [R1+0x1bc], R42 ;  /* 0x0001bc2a01007387 */ /* 0x008fe20000100800 */
[----:B------:R-:W-:-:S02]  /*32e0*/  VIADD R2, R132, 0xfffffff4 ;  /* 0xfffffff484027836 */ /* 0x000fc40000000000 */
[----:B------:R-:W-:-:S03]  /*32f0*/  VIADD R3, R132, 0xfffffffc ;  /* 0xfffffffc84037836 */ /* 0x000fc60000000000 */
[----:B------:R-:W-:Y:S01]  /*3300*/  ISETP.GE.U32.AND P3, PT, R2, 0x7fffff75, PT ;  /* 0x7fffff750200780c */ /* 0x000fe20003f66070 */
[C---:B------:R-:W-:Y:S01]  /*3310*/  VIADD R2, R132.reuse, 0xffffffe4 ;  /* 0xffffffe484027836 */ /* 0x040fe20000000000 */
[----:B------:R-:W-:Y:S01]  /*3320*/  ISETP.GE.U32.AND P0, PT, R3, 0x7fffff7d, PT ;  /* 0x7fffff7d0300780c */ /* 0x000fe20003f06070 */
[----:B------:R-:W-:-:S03]  /*3330*/  VIADD R3, R132, 0xffffffec ;  /* 0xffffffec84037836 */ /* 0x000fc60000000000 */
[----:B------:R-:W-:Y:S01]  /*3340*/  ISETP.GE.U32.AND P6, PT, R2, 0x7fffff65, PT ;  /* 0x7fffff650200780c */ /* 0x000fe20003fc6070 */
[C---:B------:R-:W-:Y:S01]  /*3350*/  IMAD R2, R164.reuse, 0x3, RZ ;  /* 0x00000003a4027824 */ /* 0x040fe200078e02ff */
[----:B------:R-:W-:Y:S02]  /*3360*/  PRMT R28, RZ, 0x7610, R28 ;  /* 0x00007610ff1c7816 */ /* 0x000fe4000000001c */
[----:B------:R-:W-:Y:S02]  /*3370*/  PRMT R29, RZ, 0x7610, R29 ;  /* 0x00007610ff1d7816 */ /* 0x000fe4000000001d */
[----:B------:R-:W-:Y:S01]  /*3380*/  ISETP.GE.U32.AND P4, PT, R3, 0x7fffff6d, PT ;  /* 0x7fffff6d0300780c */ /* 0x000fe20003f86070 */
[----:B------:R-:W-:Y:S01]  /*3390*/  IMAD R3, R164, 0xb, RZ ;  /* 0x0000000ba4037824 */ /* 0x000fe200078e02ff */
[----:B------:R-:W-:Y:S02]  /*33a0*/  PRMT R18, RZ, 0x7610, R18 ;  /* 0x00007610ff127816 */ /* 0x000fe40000000012 */
[----:B------:R-:W-:Y:S01]  /*33b0*/  PRMT R19, RZ, 0x7610, R19 ;  /* 0x00007610ff137816 */ /* 0x000fe20000000013 */
[----:B--2---:R-:W-:Y:S04]  /*33c0*/  STL [R1+0x1b8], R39 ;  /* 0x0001b82701007387 */ /* 0x004fe80000100800 */
[----:B------:R-:W-:Y:S04]  /*33d0*/  STL.64 [R1+0xe40], R94 ;  /* 0x000e405e01007387 */ /* 0x000fe80000100a00 */
[----:B------:R-:W-:Y:S04]  /*33e0*/  STL [R1+0xf44], R94 ;  /* 0x000f445e01007387 */ /* 0x000fe80000100800 */
[----:B------:R-:W-:Y:S04]  /*33f0*/  STL [R1+0x154], R38 ;  /* 0x0001542601007387 */ /* 0x000fe80000100800 */
[----:B------:R-:W-:Y:S04]  /*3400*/  STL [R1+0xf40], R95 ;  /* 0x000f405f01007387 */ /* 0x000fe80000100800 */
[----:B------:R-:W-:Y:S04]  /*3410*/  STL.64 [R1+0xe60], R92 ;  /* 0x000e605c01007387 */ /* 0x000fe80000100a00 */
        /* <DEDUP_REMOVED lines=18> */
[----:B------:R0:W-:Y:S04]  /*3540*/  STL [R1+0x13c], R32 ;  /* 0x00013c2001007387 */ /* 0x0001e80000100800 */
[----:B------:R-:W-:Y:S04]  /*3550*/  STL [R1+0xf64], R83 ;  /* 0x000f645301007387 */ /* 0x000fe80000100800 */
[----:B------:R-:W-:Y:S04]  /*3560*/  STL [R1+0xf70], R80 ;  /* 0x000f705001007387 */ /* 0x000fe80000100800 */
[----:B------:R-:W-:Y:S04]  /*3570*/  STL [R1+0xf6c], R81 ;  /* 0x000f6c5101007387 */ /* 0x000fe80000100800 */
[----:B------:R-:W-:Y:S01]  /*3580*/  STL [R1+0x138], R31 ;  /* 0x0001381f01007387 */ /* 0x000fe20000100800 */
[----:B0-----:R-:W-:-:S03]  /*3590*/  IMAD.WIDE R32, R2, 0x2, R162 ;  /* 0x0000000202207825 */ /* 0x001fc600078e02a2 */
[----:B------:R-:W-:Y:S04]  /*35a0*/  STL [R1+0xf78], R78 ;  /* 0x000f784e01007387 */ /* 0x000fe80000100800 */
[----:B------:R-:W-:Y:S04]  /*35b0*/  STL [R1+0xf74], R79 ;  /* 0x000f744f01007387 */ /* 0x000fe80000100800 */
[----:B------:R0:W-:Y:S04]  /*35c0*/  STL [R1+0xd4], R30 ;  /* 0x0000d41e01007387 */ /* 0x0001e80000100800 */
[----:B------:R-:W-:Y:S04]  /*35d0*/  STL [R1+0xf80], R76 ;  /* 0x000f804c01007387 */ /* 0x000fe80000100800 */
[----:B------:R-:W-:Y:S01]  /*35e0*/  STL [R1+0xf7c], R77 ;  /* 0x000f7c4d01007387 */ /* 0x000fe20000100800 */
[----:B0-----:R-:W-:-:S03]  /*35f0*/  IMAD.WIDE R30, R2, 0x2, R160 ;  /* 0x00000002021e7825 */ /* 0x001fc600078e02a0 */
[----:B------:R-:W-:Y:S04]  /*3600*/  STL [R1+0xd0], R27 ;  /* 0x0000d01b01007387 */ /* 0x000fe80000100800 */
[----:B------:R-:W-:Y:S04]  /*3610*/  STL [R1+0x248], R4 ;  /* 0x0002480401007387 */ /* 0x000fe80000100800 */
[----:B------:R0:W-:Y:S04]  /*3620*/  STL [R1+0x444], R26 ;  /* 0x0004441a01007387 */ /* 0x0001e80000100800 */
[----:B------:R-:W-:Y:S04]  /*3630*/  STL.64 [R1+0x400], R32 ;  /* 0x0004002001007387 */ /* 0x000fe80000100a00 */
[----:B------:R-:W2:Y:S04]  /*3640*/  @!P0 LDG.E.U16 R28, desc[UR6][R30.64] ;  /* 0x000000061e1c8981 */ /* 0x000ea8000c1e1500 */
[----:B------:R-:W-:Y:S01]  /*3650*/  STL [R1+0x24c], R22 ;  /* 0x00024c1601007387 */ /* 0x000fe20000100800 */
[----:B0-----:R-:W-:-:S03]  /*3660*/  IMAD.WIDE R26, R3, 0x2, R162 ;  /* 0x00000002031a7825 */ /* 0x001fc600078e02a2 */
[----:B------:R-:W3:Y:S04]  /*3670*/  @!P0 LDG.E.U16 R29, desc[UR6][R32.64] ;  /* 0x00000006201d8981 */ /* 0x000ee8000c1e1500 */
[----:B------:R0:W-:Y:S04]  /*3680*/  STL [R1+0x440], R23 ;  /* 0x0004401701007387 */ /* 0x0001e80000100800 */
[----:B------:R1:W4:Y:S01]  /*3690*/  @!P3 LDG.E.U16 R19, desc[UR6][R26.64] ;  /* 0x000000061a13b981 */ /* 0x000322000c1e1500 */
[----:B0-----:R-:W-:-:S05]  /*36a0*/  IMAD.WIDE R22, R3, 0x2, R160 ;  /* 0x0000000203167825 */ /* 0x001fca00078e02a0 */
[----:B------:R0:W4:Y:S01]  /*36b0*/  @!P3 LDG.E.U16 R18, desc[UR6][R22.64] ;  /* 0x000000061612b981 */ /* 0x000122000c1e1500 */
[----:B------:R-:W-:-:S03]  /*36c0*/  VIADD R2, R132, 0xffffffd4 ;  /* 0xffffffd484027836 */ /* 0x000fc60000000000 */
[----:B------:R-:W-:Y:S02]  /*36d0*/  STL.64 [R1+0x3f8], R30 ;  /* 0x0003f81e01007387 */ /* 0x000fe40000100a00 */
[----:B------:R-:W-:Y:S01]  /*36e0*/  ISETP.GE.U32.AND P3, PT, R2, 0x7fffff55, PT ;  /* 0x7fffff550200780c */ /* 0x000fe20003f66070 */
[----:B------:R-:W-:Y:S01]  /*36f0*/  IMAD R2, R164, 0x13, RZ ;  /* 0x00000013a4027824 */ /* 0x000fe200078e02ff */
[----:B------:R1:W-:Y:S01]  /*3700*/  STL.64 [R1+0x380], R26 ;  /* 0x0003801a01007387 */ /* 0x0003e20000100a00 */
[----:B------:R-:W-:-:S03]  /*3710*/  PRMT R24, RZ, 0x7610, R24 ;  /* 0x00007610ff187816 */ /* 0x000fc60000000018 */
[----:B------:R0:W-:Y:S01]  /*3720*/  STL.64 [R1+0x378], R22 ;  /* 0x0003781601007387 */ /* 0x0001e20000100a00 */
[----:B------:R-:W-:Y:S01]  /*3730*/  PRMT R25, RZ, 0x7610, R25 ;  /* 0x00007610ff197816 */ /* 0x000fe20000000019 */
[----:B------:R-:W-:Y:S02]  /*3740*/  IMAD R3, R164, 0x1b, RZ ;  /* 0x0000001ba4037824 */ /* 0x000fe400078e02ff */
[----:B-1----:R-:W-:Y:S01]  /*3750*/  IMAD.WIDE R26, R2, 0x2, R160 ;  /* 0x00000002021a7825 */ /* 0x002fe200078e02a0 */
[----:B------:R-:W-:-:S04]  /*3760*/  PRMT R14, RZ, 0x7610, R14 ;  /* 0x00007610ff0e7816 */ /* 0x000fc8000000000e */
[----:B------:R-:W4:Y:S01]  /*3770*/  @!P4 LDG.E.U16 R24, desc[UR6][R26.64] ;  /* 0x000000061a18c981 */ /* 0x000f22000c1e1500 */
[----:B------:R-:W-:Y:S01]  /*3780*/  PRMT R15, RZ, 0x7610, R15 ;  /* 0x00007610ff0f7816 */ /* 0x000fe2000000000f */
[----:B0-----:R-:W-:-:S05]  /*3790*/  IMAD.WIDE R22, R3, 0x2, R162 ;  /* 0x0000000203167825 */ /* 0x001fca00078e02a2 */
[----:B------:R0:W4:Y:S04]  /*37a0*/  @!P6 LDG.E.U16 R15, desc[UR6][R22.64] ;  /* 0x00000006160fe981 */ /* 0x000128000c1e1500 */
[----:B--2---:R-:W-:Y:S04]  /*37b0*/  STL [R1+0x4bc], R28 ;  /* 0x0004bc1c01007387 */ /* 0x004fe80000100800 */
[----:B---3--:R1:W-:Y:S02]  /*37c0*/  STL [R1+0x4c0], R29 ;  /* 0x0004c01d01007387 */ /* 0x0083e40000100800 */
[----:B-1----:R-:W-:-:S05]  /*37d0*/  IMAD.WIDE R28, R2, 0x2, R162 ;  /* 0x00000002021c7825 */ /* 0x002fca00078e02a2 */
[----:B------:R-:W-:Y:S04]  /*37e0*/  STL.64 [R1+0x300], R28 ;  /* 0x0003001c01007387 */ /* 0x000fe80000100a00 */
[----:B----4-:R-:W-:Y:S04]  /*37f0*/  STL [R1+0x4b4], R18 ;  /* 0x0004b41201007387 */ /* 0x010fe80000100800 */
[----:B------:R-:W2:Y:S04]  /*3800*/  @!P4 LDG.E.U16 R25, desc[UR6][R28.64] ;  /* 0x000000061c19c981 */ /* 0x000ea8000c1e1500 */
[----:B------:R1:W-:Y:S02]  /*3810*/  STL [R1+0x4b8], R19 ;  /* 0x0004b81301007387 */ /* 0x0003e40000100800 */
[----:B-1----:R-:W-:-:S05]  /*3820*/  IMAD.WIDE R18, R3, 0x2, R160 ;  /* 0x0000000203127825 */ /* 0x002fca00078e02a0 */
[----:B------:R1:W3:Y:S01]  /*3830*/  @!P6 LDG.E.U16 R14, desc[UR6][R18.64] ;  /* 0x00000006120ee981 */ /* 0x0002e2000c1e1500 */
[C---:B------:R-:W-:Y:S02]  /*3840*/  VIADD R4, R132.reuse, 0xffffffdc ;  /* 0xffffffdc84047836 */ /* 0x040fe40000000000 */
[----:B------:R-:W-:-:S03]  /*3850*/  VIADD R2, R132, 0xffffffc4 ;  /* 0xffffffc484027836 */ /* 0x000fc60000000000 */
[----:B------:R-:W-:Y:S01]  /*3860*/  ISETP.GE.U32.AND P0, PT, R4, 0x7fffff5d, PT ;  /* 0x7fffff5d0400780c */ /* 0x000fe20003f06070 */
[----:B------:R-:W-:Y:S01]  /*3870*/  STL.64 [R1+0x2f8], R26 ;  /* 0x0002f81a01007387 */ /* 0x000fe20000100a00 */
[----:B------:R-:W-:Y:S01]  /*3880*/  ISETP.GE.U32.AND P6, PT, R2, 0x7fffff45, PT ;  /* 0x7fffff450200780c */ /* 0x000fe20003fc6070 */
[----:B------:R-:W-:Y:S02]  /*3890*/  IMAD R2, R164, 0x23, RZ ;  /* 0x00000023a4027824 */ /* 0x000fe400078e02ff */
[----:B------:R0:W-:Y:S01]  /*38a0*/  STL.64 [R1+0x280], R22 ;  /* 0x0002801601007387 */ /* 0x0001e20000100a00 */
[----:B------:R-:W-:-:S03]  /*38b0*/  PRMT R20, RZ, 0x7610, R20 ;  /* 0x00007610ff147816 */ /* 0x000fc60000000014 */
[----:B------:R1:W-:Y:S01]  /*38c0*/  STL.64 [R1+0x278], R18 ;  /* 0x0002781201007387 */ /* 0x0003e20000100a00 */
[----:B------:R-:W-:-:S03]  /*38d0*/  PRMT R21, RZ, 0x7610, R21 ;  /* 0x00007610ff157816 */ /* 0x000fc60000000015 */
[----:B------:R-:W-:Y:S01]  /*38e0*/  STL [R1+0x4ac], R24 ;  /* 0x0004ac1801007387 */ /* 0x000fe20000100800 */
[----:B0-----:R-:W-:Y:S01]  /*38f0*/  IMAD.WIDE R22, R2, 0x2, R160 ;  /* 0x0000000202167825 */ /* 0x001fe200078e02a0 */
[----:B------:R-:W-:-:S03]  /*3900*/  PRMT R12, RZ, 0x7610, R12 ;  /* 0x00007610ff0c7816 */ /* 0x000fc6000000000c */
[----:B------:R-:W-:Y:S01]  /*3910*/  IMAD R3, R164, 0x2b, RZ ;  /* 0x0000002ba4037824 */ /* 0x000fe200078e02ff */
[----:B------:R-:W4:Y:S01]  /*3920*/  @!P0 LDG.E.U16 R20, desc[UR6][R22.64] ;  /* 0x0000000616148981 */ /* 0x000f22000c1e1500 */
[----:B------:R-:W-:Y:S02]  /*3930*/  PRMT R13, RZ, 0x7610, R13 ;  /* 0x00007610ff0d7816 */ /* 0x000fe4000000000d */
[----:B-1----:R-:W-:-:S05]  /*3940*/  IMAD.WIDE R18, R3, 0x2, R162 ;  /* 0x0000000203127825 */ /* 0x002fca00078e02a2 */
[----:B------:R-:W4:Y:S04]  /*3950*/  @!P3 LDG.E.U16 R13, desc[UR6][R18.64] ;  /* 0x00000006120db981 */ /* 0x000f28000c1e1500 */
[----:B--2---:R0:W-:Y:S02]  /*3960*/  STL [R1+0x4b0], R25 ;  /* 0x0004b01901007387 */ /* 0x0041e40000100800 */
[----:B0-----:R-:W-:-:S05]  /*3970*/  IMAD.WIDE R24, R2, 0x2, R162 ;  /* 0x0000000202187825 */ /* 0x001fca00078e02a2 */
[----:B------:R-:W-:Y:S04]  /*3980*/  STL.64 [R1+0x200], R24 ;  /* 0x0002001801007387 */ /* 0x000fe80000100a00 */
[----:B---3--:R-:W-:Y:S04]  /*3990*/  STL [R1+0x4a4], R14 ;  /* 0x0004a40e01007387 */ /* 0x008fe80000100800 */
[----:B------:R-:W2:Y:S04]  /*39a0*/  @!P0 LDG.E.U16 R21, desc[UR6][R24.64] ;  /* 0x0000000618158981 */ /* 0x000ea8000c1e1500 */
[----:B------:R0:W-:Y:S02]  /*39b0*/  STL [R1+0x4a8], R15 ;  /* 0x0004a80f01007387 */ /* 0x0001e40000100800 */
[----:B0-----:R-:W-:-:S05]  /*39c0*/  IMAD.WIDE R14, R3, 0x2, R160 ;  /* 0x00000002030e7825 */ /* 0x001fca00078e02a0 */
[----:B------:R0:W3:Y:S01]  /*39d0*/  @!P3 LDG.E.U16 R12, desc[UR6][R14.64] ;  /* 0x000000060e0cb981 */ /* 0x0000e2000c1e1500 */
[----:B------:R-:W-:-:S03]  /*39e0*/  VIADD R2, R132, 0xffffffb4 ;  /* 0xffffffb484027836 */ /* 0x000fc60000000000 */
[----:B------:R-:W-:Y:S02]  /*39f0*/  STL.64 [R1+0x1f8], R22 ;  /* 0x0001f81601007387 */ /* 0x000fe40000100a00 */
[----:B------:R-:W-:Y:S01]  /*3a00*/  ISETP.GE.U32.AND P3, PT, R2, 0x7fffff35, PT ;  /* 0x7fffff350200780c */ /* 0x000fe20003f66070 */
[C---:B------:R-:W-:Y:S01]  /*3a10*/  IMAD R2, R164.reuse, 0x33, RZ ;  /* 0x00000033a4027824 */ /* 0x040fe200078e02ff */
[----:B------:R-:W-:Y:S04]  /*3a20*/  STL.64 [R1+0x180], R18 ;  /* 0x0001801201007387 */ /* 0x000fe80000100a00 */
[----:B------:R0:W-:Y:S04]  /*3a30*/  STL.64 [R1+0x178], R14 ;  /* 0x0001780e01007387 */ /* 0x0001e80000100a00 */
[----:B----4-:R-:W-:Y:S01]  /*3a40*/  STL [R1+0x49c], R20 ;  /* 0x00049c1401007387 */ /* 0x010fe20000100800 */
[----:B------:R-:W-:Y:S01]  /*3a50*/  IMAD R3, R164, 0x3b, RZ ;  /* 0x0000003ba4037824 */ /* 0x000fe200078e02ff */
[----:B------:R-:W-:-:S02]  /*3a60*/  PRMT R10, RZ, 0x7610, R10 ;  /* 0x00007610ff0a7816 */ /* 0x000fc4000000000a */
[----:B------:R-:W-:Y:S01]  /*3a70*/  PRMT R11, RZ, 0x7610, R11 ;  /* 0x00007610ff0b7816 */ /* 0x000fe2000000000b */
[----:B0-----:R-:W-:-:S05]  /*3a80*/  IMAD.WIDE R14, R3, 0x2, R162 ;  /* 0x00000002030e7825 */ /* 0x001fca00078e02a2 */
[----:B------:R-:W4:Y:S04]  /*3a90*/  @!P6 LDG.E.U16 R11, desc[UR6][R14.64] ;  /* 0x000000060e0be981 */ /* 0x000f28000c1e1500 */
[----:B--2---:R0:W-:Y:S02]  /*3aa0*/  STL [R1+0x4a0], R21 ;  /* 0x0004a01501007387 */ /* 0x0041e40000100800 */
[----:B0-----:R-:W-:-:S05]  /*3ab0*/  IMAD.WIDE R20, R2, 0x2, R162 ;  /* 0x0000000202147825 */ /* 0x001fca00078e02a2 */
[----:B------:R-:W-:Y:S04]  /*3ac0*/  STL.64 [R1+0x100], R20 ;  /* 0x0001001401007387 */ /* 0x000fe80000100a00 */
[----:B---3--:R-:W-:Y:S04]  /*3ad0*/  STL [R1+0x494], R12 ;  /* 0x0004940c01007387 */ /* 0x008fe80000100800 */
[----:B------:R0:W-:Y:S02]  /*3ae0*/  STL [R1+0x498], R13 ;  /* 0x0004980d01007387 */ /* 0x0001e40000100800 */
[----:B0-----:R-:W-:-:S05]  /*3af0*/  IMAD.WIDE R12, R3, 0x2, R160 ;  /* 0x00000002030c7825 */ /* 0x001fca00078e02a0 */
[----:B------:R-:W2:Y:S01]  /*3b00*/  @!P6 LDG.E.U16 R10, desc[UR6][R12.64] ;  /* 0x000000060c0ae981 */ /* 0x000ea2000c1e1500 */
[----:B------:R-:W-:-:S05]  /*3b10*/  VIADD R4, R132, 0xffffffcc ;  /* 0xffffffcc84047836 */ /* 0x000fca0000000000 */
[----:B------:R-:W-:Y:S02]  /*3b20*/  ISETP.GE.U32.AND P4, PT, R4, 0x7fffff4d, PT ;  /* 0x7fffff4d0400780c */ /* 0x000fe40003f86070 */
[----:B------:R-:W-:Y:S01]  /*3b30*/  PRMT R17, RZ, 0x7610, R17 ;  /* 0x00007610ff117816 */ /* 0x000fe20000000011 */
[----:B------:R-:W-:Y:S01]  /*3b40*/  IMAD.WIDE R18, R2, 0x2, R160 ;  /* 0x0000000202127825 */ /* 0x000fe200078e02a0 */
[----:B------:R-:W-:-:S09]  /*3b50*/  PRMT R16, RZ, 0x7610, R16 ;  /* 0x00007610ff107816 */ /* 0x000fd20000000010 */
[----:B------:R-:W3:Y:S04]  /*3b60*/  @!P4 LDG.E.U16 R17, desc[UR6][R20.64] ;  /* 0x000000061411c981 */ /* 0x000ee8000c1e1500 */
[----:B------:R-:W3:Y:S01]  /*3b70*/  @!P4 LDG.E.U16 R16, desc[UR6][R18.64] ;  /* 0x000000061210c981 */ /* 0x000ee2000c1e1500 */
[----:B------:R-:W-:-:S05]  /*3b80*/  VIADD R4, R132, 0xffffffbc ;  /* 0xffffffbc84047836 */ /* 0x000fca0000000000 */
[----:B------:R-:W-:Y:S01]  /*3b90*/  ISETP.GE.U32.AND P0, PT, R4, 0x7fffff3d, PT ;  /* 0x7fffff3d0400780c */ /* 0x000fe20003f06070 */
[----:B------:R-:W-:Y:S01]  /*3ba0*/  STL.64 [R1+0xf8], R18 ;  /* 0x0000f81201007387 */ /* 0x000fe20000100a00 */
[----:B------:R-:W-:Y:S02]  /*3bb0*/  VIADD R4, R132, 0xffffffac ;  /* 0xffffffac84047836 */ /* 0x000fe40000000000 */
[C---:B------:R-:W-:Y:S01]  /*3bc0*/  IMAD R74, R164.reuse, 0x43, RZ ;  /* 0x00000043a44a7824 */ /* 0x040fe200078e02ff */
[----:B------:R-:W-:Y:S01]  /*3bd0*/  STL.64 [R1+0x80], R14 ;  /* 0x0000800e01007387 */ /* 0x000fe20000100a00 */
[----:B------:R-:W-:Y:S01]  /*3be0*/  IMAD R70, R164, 0x4b, RZ ;  /* 0x0000004ba4467824 */ /* 0x000fe200078e02ff */
[----:B------:R-:W-:Y:S02]  /*3bf0*/  PRMT R9, RZ, 0x7610, R9 ;  /* 0x00007610ff097816 */ /* 0x000fe40000000009 */
[----:B------:R-:W-:Y:S01]  /*3c00*/  STL.64 [R1+0x78], R12 ;  /* 0x0000780c01007387 */ /* 0x000fe20000100a00 */
[----:B------:R-:W-:Y:S01]  /*3c10*/  PRMT R8, RZ, 0x7610, R8 ;  /* 0x00007610ff087816 */ /* 0x000fe20000000008 */
[----:B------:R-:W-:Y:S01]  /*3c20*/  IMAD.WIDE R72, R70, 0x2, R162 ;  /* 0x0000000246487825 */ /* 0x000fe200078e02a2 */
[----:B------:R-:W-:-:S02]  /*3c30*/  ISETP.GE.U32.AND P4, PT, R4, 0x7fffff2d, PT ;  /* 0x7fffff2d0400780c */ /* 0x000fc40003f86070 */
[----:B------:R-:W-:Y:S01]  /*3c40*/  PRMT R7, RZ, 0x7610, R7 ;  /* 0x00007610ff077816 */ /* 0x000fe20000000007 */
[----:B------:R-:W-:Y:S01]  /*3c50*/  IMAD.WIDE R70, R70, 0x2, R160 ;  /* 0x0000000246467825 */ /* 0x000fe200078e02a0 */
[----:B------:R-:W-:-:S03]  /*3c60*/  PRMT R6, RZ, 0x7610, R6 ;  /* 0x00007610ff067816 */ /* 0x000fc60000000006 */
[----:B------:R-:W-:Y:S01]  /*3c70*/  IMAD R66, R164, 0x53, RZ ;  /* 0x00000053a4427824 */ /* 0x000fe200078e02ff */
[----:B------:R-:W3:Y:S01]  /*3c80*/  @!P3 LDG.E.U16 R7, desc[UR6][R72.64] ;  /* 0x000000064807b981 */ /* 0x000ee2000c1e1500 */
[----:B------:R-:W-:Y:S02]  /*3c90*/  PRMT R5, RZ, 0x7610, R5 ;  /* 0x00007610ff057816 */ /* 0x000fe40000000005 */
[----:B------:R-:W-:Y:S01]  /*3ca0*/  PRMT R4, RZ, 0x7610, R4 ;  /* 0x00007610ff047816 */ /* 0x000fe20000000004 */
[----:B------:R0:W3:Y:S01]  /*3cb0*/  @!P3 LDG.E.U16 R6, desc[UR6][R70.64] ;  /* 0x000000064606b981 */ /* 0x0000e2000c1e1500 */
[----:B------:R-:W-:-:S04]  /*3cc0*/  IMAD.WIDE R68, R66, 0x2, R162 ;  /* 0x0000000242447825 */ /* 0x000fc800078e02a2 */
[----:B------:R-:W-:Y:S01]  /*3cd0*/  IMAD.WIDE R66, R66, 0x2, R160 ;  /* 0x0000000242427825 */ /* 0x000fe200078e02a0 */
[----:B------:R-:W3:Y:S04]  /*3ce0*/  @!P4 LDG.E.U16 R5, desc[UR6][R68.64] ;  /* 0x000000064405c981 */ /* 0x000ee8000c1e1500 */
[----:B------:R-:W3:Y:S04]  /*3cf0*/  @!P4 LDG.E.U16 R4, desc[UR6][R66.64] ;  /* 0x000000064204c981 */ /* 0x000ee8000c1e1500 */
[----:B--2---:R-:W-:Y:S04]  /*3d00*/  STL [R1+0x484], R10 ;  /* 0x0004840a01007387 */ /* 0x004fe80000100800 */
[----:B----4-:R1:W-:Y:S02]  /*3d10*/  STL [R1+0x488], R11 ;  /* 0x0004880b01007387 */ /* 0x0103e40000100800 */
[----:B-1----:R-:W-:-:S04]  /*3d20*/  IMAD.WIDE R10, R74, 0x2, R162 ;  /* 0x000000024a0a7825 */ /* 0x002fc800078e02a2 */
[----:B------:R-:W-:Y:S01]  /*3d30*/  IMAD.WIDE R74, R74, 0x2, R160 ;  /* 0x000000024a4a7825 */ /* 0x000fe200078e02a0 */
[----:B------:R-:W2:Y:S04]  /*3d40*/  @!P0 LDG.E.U16 R9, desc[UR6][R10.64] ;  /* 0x000000060a098981 */ /* 0x000ea8000c1e1500 */
[----:B------:R1:W4:Y:S01]  /*3d50*/  @!P0 LDG.E.U16 R8, desc[UR6][R74.64] ;  /* 0x000000064a088981 */ /* 0x000322000c1e1500 */
[----:B------:R-:W-:-:S03]  /*3d60*/  VIADD R2, R132, 0xffffffa4 ;  /* 0xffffffa484027836 */ /* 0x000fc60000000000 */
[----:B------:R-:W-:Y:S02]  /*3d70*/  STL.64 [R1], R10 ;  /* 0x0000000a01007387 */ /* 0x000fe40000100a00 */
[----:B------:R-:W-:Y:S02]  /*3d80*/  ISETP.GE.U32.AND P6, PT, R2, 0x7fffff25, PT ;  /* 0x7fffff250200780c */ /* 0x000fe40003fc6070 */
[----:B------:R-:W-:Y:S01]  /*3d90*/  STL [R1+0xf88], R74 ;  /* 0x000f884a01007387 */ /* 0x000fe20000100800 */
[----:B------:R-:W-:-:S03]  /*3da0*/  VIADD R3, R132, 0xffffff9c ;  /* 0xffffff9c84037836 */ /* 0x000fc60000000000 */
[----:B------:R-:W-:Y:S01]  /*3db0*/  STL [R1+0xf84], R75 ;  /* 0x000f844b01007387 */ /* 0x000fe20000100800 */
[----:B------:R-:W-:-:S03]  /*3dc0*/  VIADD R2, R132, 0xffffff94 ;  /* 0xffffff9484027836 */ /* 0x000fc60000000000 */
[----:B------:R-:W-:Y:S01]  /*3dd0*/  STL [R1+0xf90], R72 ;  /* 0x000f904801007387 */ /* 0x000fe20000100800 */
[----:B------:R-:W-:-:S03]  /*3de0*/  IMAD R62, R164, 0x5b, RZ ;  /* 0x0000005ba43e7824 */ /* 0x000fc600078e02ff */
[----:B------:R-:W-:Y:S04]  /*3df0*/  STL [R1+0xf8c], R73 ;  /* 0x000f8c4901007387 */ /* 0x000fe80000100800 */
[----:B---3--:R-:W-:Y:S01]  /*3e00*/  STL [R1+0x490], R17 ;  /* 0x0004901101007387 */ /* 0x008fe20000100800 */
[----:B------:R-:W-:-:S03]  /*3e10*/  IMAD.WIDE R64, R62, 0x2, R162 ;  /* 0x000000023e407825 */ /* 0x000fc600078e02a2 */
[----:B------:R0:W-:Y:S01]  /*3e20*/  STL [R1+0xf98], R70 ;  /* 0x000f984601007387 */ /* 0x0001e20000100800 */
[----:B------:R-:W-:-:S03]  /*3e30*/  ISETP.GE.U32.AND P0, PT, R3, 0x7fffff1d, PT ;  /* 0x7fffff1d0300780c */ /* 0x000fc60003f06070 */
[----:B------:R-:W-:Y:S01]  /*3e40*/  STL [R1+0x48c], R16 ;  /* 0x00048c1001007387 */ /* 0x000fe20000100800 */
[----:B------:R-:W-:Y:S01]  /*3e50*/  ISETP.GE.U32.AND P3, PT, R2, 0x7fffff15, PT ;  /* 0x7fffff150200780c */ /* 0x000fe20003f66070 */
[----:B------:R-:W-:Y:S02]  /*3e60*/  IMAD.WIDE R62, R62, 0x2, R160 ;  /* 0x000000023e3e7825 */ /* 0x000fe400078e02a0 */
[----:B------:R3:W-:Y:S01]  /*3e70*/  STL [R1+0xf94], R71 ;  /* 0x000f944701007387 */ /* 0x0007e20000100800 */
[----:B0-----:R-:W-:Y:S01]  /*3e80*/  PRMT R70, RZ, 0x7610, R70 ;  /* 0x00007610ff467816 */ /* 0x001fe20000000046 */
[C---:B------:R-:W-:Y:S02]  /*3e90*/  VIADD R3, R132.reuse, 0xffffff8c ;  /* 0xffffff8c84037836 */ /* 0x040fe40000000000 */
[----:B------:R-:W-:Y:S02]  /*3ea0*/  VIADD R2, R132, 0xffffff84 ;  /* 0xffffff8484027836 */ /* 0x000fe40000000000 */
[C---:B------:R-:W-:Y:S01]  /*3eb0*/  IMAD R58, R164.reuse, 0x63, RZ ;  /* 0x00000063a43a7824 */ /* 0x040fe200078e02ff */
[----:B------:R-:W4:Y:S01]  /*3ec0*/  @!P6 LDG.E.U16 R70, desc[UR6][R64.64] ;  /* 0x000000064046e981 */ /* 0x000f22000c1e1500 */
[----:B---3--:R-:W-:Y:S01]  /*3ed0*/  PRMT R71, RZ, 0x7610, R71 ;  /* 0x00007610ff477816 */ /* 0x008fe20000000047 */
[----:B------:R-:W-:Y:S01]  /*3ee0*/  IMAD R54, R164, 0x6b, RZ ;  /* 0x0000006ba4367824 */ /* 0x000fe200078e02ff */
[----:B------:R-:W-:Y:S01]  /*3ef0*/  ISETP.GE.U32.AND P4, PT, R3, 0x7fffff0d, PT ;  /* 0x7fffff0d0300780c */ /* 0x000fe20003f86070 */
[----:B------:R-:W-:Y:S01]  /*3f00*/  IMAD.WIDE R60, R58, 0x2, R162 ;  /* 0x000000023a3c7825 */ /* 0x000fe200078e02a2 */
[----:B------:R-:W-:-:S02]  /*3f10*/  PRMT R72, RZ, 0x7610, R72 ;  /* 0x00007610ff487816 */ /* 0x000fc40000000048 */
[----:B------:R-:W3:Y:S01]  /*3f20*/  @!P6 LDG.E.U16 R71, desc[UR6][R62.64] ;  /* 0x000000063e47e981 */ /* 0x000ee2000c1e1500 */
[----:B------:R-:W-:Y:S01]  /*3f30*/  ISETP.GE.U32.AND P6, PT, R2, 0x7fffff05, PT ;  /* 0x7fffff050200780c */ /* 0x000fe20003fc6070 */
[----:B------:R-:W-:Y:S01]  /*3f40*/  IMAD.WIDE R56, R54, 0x2, R162 ;  /* 0x0000000236387825 */ /* 0x000fe200078e02a2 */
[----:B------:R-:W-:Y:S01]  /*3f50*/  PRMT R73, RZ, 0x7610, R73 ;  /* 0x00007610ff497816 */ /* 0x000fe20000000049 */
[----:B------:R-:W3:Y:S01]  /*3f60*/  @!P0 LDG.E.U16 R72, desc[UR6][R60.64] ;  /* 0x000000063c488981 */ /* 0x000ee2000c1e1500 */
[----:B-1----:R-:W-:Y:S01]  /*3f70*/  PRMT R74, RZ, 0x7610, R74 ;  /* 0x00007610ff4a7816 */ /* 0x002fe2000000004a */
[----:B------:R-:W-:Y:S01]  /*3f80*/  IMAD.WIDE R58, R58, 0x2, R160 ;  /* 0x000000023a3a7825 */ /* 0x000fe200078e02a0 */
[----:B------:R-:W-:-:S03]  /*3f90*/  PRMT R75, RZ, 0x7610, R75 ;  /* 0x00007610ff4b7816 */ /* 0x000fc6000000004b */
[----:B------:R-:W-:Y:S01]  /*3fa0*/  IMAD.WIDE R54, R54, 0x2, R160 ;  /* 0x0000000236367825 */ /* 0x000fe200078e02a0 */
[----:B------:R-:W3:Y:S03]  /*3fb0*/  @!P0 LDG.E.U16 R73, desc[UR6][R58.64] ;  /* 0x000000063a498981 */ /* 0x000ee6000c1e1500 */
[C---:B------:R-:W-:Y:S01]  /*3fc0*/  VIADD R3, R132.reuse, 0xfffffffb ;  /* 0xfffffffb84037836 */ /* 0x040fe20000000000 */
[----:B------:R-:W3:Y:S01]  /*3fd0*/  @!P3 LDG.E.U16 R74, desc[UR6][R56.64] ;  /* 0x00000006384ab981 */ /* 0x000ee2000c1e1500 */
[----:B------:R-:W-:Y:S02]  /*3fe0*/  VIADD R2, R132, 0xfffffff3 ;  /* 0xfffffff384027836 */ /* 0x000fe40000000000 */
[C---:B------:R-:W-:Y:S01]  /*3ff0*/  IMAD R50, R164.reuse, 0x73, RZ ;  /* 0x00000073a4327824 */ /* 0x040fe200078e02ff */
[----:B------:R-:W3:Y:S01]  /*4000*/  @!P3 LDG.E.U16 R75, desc[UR6][R54.64] ;  /* 0x00000006364bb981 */ /* 0x000ee2000c1e1500 */
[----:B------:R-:W-:Y:S01]  /*4010*/  IMAD R46, R164, 0x7b, RZ ;  /* 0x0000007ba42e7824 */ /* 0x000fe200078e02ff */
[----:B------:R-:W-:Y:S01]  /*4020*/  PRMT R76, RZ, 0x7610, R76 ;  /* 0x00007610ff4c7816 */ /* 0x000fe2000000004c */
[----:B------:R-:W-:Y:S01]  /*4030*/  IMAD.WIDE R52, R50, 0x2, R162 ;  /* 0x0000000232347825 */ /* 0x000fe200078e02a2 */
[----:B------:R-:W-:-:S02]  /*4040*/  PRMT R77, RZ, 0x7610, R77 ;  /* 0x00007610ff4d7816 */ /* 0x000fc4000000004d */
[----:B------:R-:W-:Y:S01]  /*4050*/  PRMT R78, RZ, 0x7610, R78 ;  /* 0x00007610ff4e7816 */ /* 0x000fe2000000004e */
[----:B------:R-:W-:Y:S01]  /*4060*/  IMAD.WIDE R48, R46, 0x2, R162 ;  /* 0x000000022e307825 */ /* 0x000fe200078e02a2 */
[----:B------:R-:W-:Y:S01]  /*4070*/  PRMT R79, RZ, 0x7610, R79 ;  /* 0x00007610ff4f7816 */ /* 0x000fe2000000004f */
[----:B------:R-:W3:Y:S01]  /*4080*/  @!P4 LDG.E.U16 R76, desc[UR6][R52.64] ;  /* 0x00000006344cc981 */ /* 0x000ee2000c1e1500 */
[----:B------:R-:W-:Y:S01]  /*4090*/  ISETP.GE.U32.AND P0, PT, R3, 0x7fffff7c, PT ;  /* 0x7fffff7c0300780c */ /* 0x000fe20003f06070 */
[--C-:B------:R-:W-:Y:S01]  /*40a0*/  IMAD.WIDE R50, R50, 0x2, R160.reuse ;  /* 0x0000000232327825 */ /* 0x100fe200078e02a0 */
[----:B------:R-:W-:Y:S01]  /*40b0*/  ISETP.GE.U32.AND P3, PT, R2, 0x7fffff74, PT ;  /* 0x7fffff740200780c */ /* 0x000fe20003f66070 */
[----:B------:R-:W3:Y:S02]  /*40c0*/  @!P6 LDG.E.U16 R78, desc[UR6][R48.64] ;  /* 0x00000006304ee981 */ /* 0x000ee4000c1e1500 */
[----:B------:R-:W-:Y:S02]  /*40d0*/  IMAD.WIDE R46, R46, 0x2, R160 ;  /* 0x000000022e2e7825 */ /* 0x000fe400078e02a0 */
[----:B------:R-:W3:Y:S02]  /*40e0*/  @!P4 LDG.E.U16 R77, desc[UR6][R50.64] ;  /* 0x00000006324dc981 */ /* 0x000ee4000c1e1500 */
[----:B------:R-:W-:-:S02]  /*40f0*/  VIADD R3, R132, 0xffffffeb ;  /* 0xffffffeb84037836 */ /* 0x000fc40000000000 */
[----:B------:R-:W-:Y:S01]  /*4100*/  VIADD R2, R132, 0xffffffe3 ;  /* 0xffffffe384027836 */ /* 0x000fe20000000000 */
[----:B------:R-:W3:Y:S02]  /*4110*/  @!P6 LDG.E.U16 R79, desc[UR6][R46.64] ;  /* 0x000000062e4fe981 */ /* 0x000ee4000c1e1500 */
[----:B------:R-:W-:Y:S01]  /*4120*/  ISETP.GE.U32.AND P4, PT, R3, 0x7fffff6c, PT ;  /* 0x7fffff6c0300780c */ /* 0x000fe20003f86070 */
[----:B------:R-:W-:Y:S01]  /*4130*/  IMAD R3, R164, 0xc, RZ ;  /* 0x0000000ca4037824 */ /* 0x000fe200078e02ff */
[----:B------:R-:W-:Y:S01]  /*4140*/  ISETP.GE.U32.AND P6, PT, R2, 0x7fffff64, PT ;  /* 0x7fffff640200780c */ /* 0x000fe20003fc6070 */
[----:B------:R-:W-:Y:S01]  /*4150*/  IMAD.SHL.U32 R2, R164, 0x4, RZ ;  /* 0x00000004a4027824 */ /* 0x000fe200078e00ff */
[----:B------:R-:W-:Y:S02]  /*4160*/  PRMT R82, RZ, 0x7610, R82 ;  /* 0x00007610ff527816 */ /* 0x000fe40000000052 */
[----:B------:R-:W-:Y:S01]  /*4170*/  PRMT R83, RZ, 0x7610, R83 ;  /* 0x00007610ff537816 */ /* 0x000fe20000000053 */
[----:B------:R-:W-:-:S04]  /*4180*/  IMAD.WIDE R12, R2, 0x2, R162 ;  /* 0x00000002020c7825 */ /* 0x000fc800078e02a2 */
[----:B------:R-:W-:Y:S01]  /*4190*/  IMAD.WIDE R10, R2, 0x2, R160 ;  /* 0x00000002020a7825 */ /* 0x000fe200078e02a0 */
[----:B------:R-:W-:-:S03]  /*41a0*/  PRMT R80, RZ, 0x7610, R80 ;  /* 0x00007610ff507816 */ /* 0x000fc60000000050 */
[----:B------:R-:W-:Y:S01]  /*41b0*/  VIADD R2, R132, 0xffffffd3 ;  /* 0xffffffd384027836 */ /* 0x000fe20000000000 */
[----:B------:R-:W-:Y:S02]  /*41c0*/  PRMT R81, RZ, 0x7610, R81 ;  /* 0x00007610ff517816 */ /* 0x000fe40000000051 */
[----:B------:R0:W3:Y:S01]  /*41d0*/  @!P0 LDG.E.U16 R80, desc[UR6][R12.64] ;  /* 0x000000060c508981 */ /* 0x0000e2000c1e1500 */
[----:B------:R-:W-:Y:S02]  /*41e0*/  PRMT R87, RZ, 0x7610, R87 ;  /* 0x00007610ff577816 */ /* 0x000fe40000000057 */
[----:B------:R-:W-:Y:S01]  /*41f0*/  PRMT R86, RZ, 0x7610, R86 ;  /* 0x00007610ff567816 */ /* 0x000fe20000000056 */
[----:B------:R1:W3:Y:S01]  /*4200*/  @!P0 LDG.E.U16 R81, desc[UR6][R10.64] ;  /* 0x000000060a518981 */ /* 0x0002e2000c1e1500 */
[----:B------:R-:W-:Y:S02]  /*4210*/  PRMT R84, RZ, 0x7610, R84 ;  /* 0x00007610ff547816 */ /* 0x000fe40000000054 */
[----:B------:R-:W-:-:S02]  /*4220*/  PRMT R85, RZ, 0x7610, R85 ;  /* 0x00007610ff557816 */ /* 0x000fc40000000055 */
[----:B------:R-:W-:Y:S02]  /*4230*/  PRMT R91, RZ, 0x7610, R91 ;  /* 0x00007610ff5b7816 */ /* 0x000fe4000000005b */
[----:B------:R-:W-:Y:S02]  /*4240*/  PRMT R94, RZ, 0x7610, R94 ;  /* 0x00007610ff5e7816 */ /* 0x000fe4000000005e */
[----:B------:R-:W-:Y:S02]  /*4250*/  PRMT R88, RZ, 0x7610, R88 ;  /* 0x00007610ff587816 */ /* 0x000fe40000000058 */
[----:B------:R-:W-:Y:S02]  /*4260*/  PRMT R89, RZ, 0x7610, R89 ;  /* 0x00007610ff597816 */ /* 0x000fe40000000059 */
[----:B------:R-:W-:Y:S02]  /*4270*/  PRMT R95, RZ, 0x7610, R95 ;  /* 0x00007610ff5f7816 */ /* 0x000fe4000000005f */
[----:B------:R-:W-:-:S02]  /*4280*/  PRMT R96, RZ, 0x7610, R96 ;  /* 0x00007610ff607816 */ /* 0x000fc40000000060 */
[----:B------:R-:W-:Y:S02]  /*4290*/  PRMT R98, RZ, 0x7610, R98 ;  /* 0x00007610ff627816 */ /* 0x000fe40000000062 */
[----:B------:R-:W-:Y:S01]  /*42a0*/  PRMT R99, RZ, 0x7610, R99 ;  /* 0x00007610ff637816 */ /* 0x000fe20000000063 */
[C---:B------:R-:W-:Y:S02]  /*42b0*/  IMAD R42, R164.reuse, 0x44, RZ ;  /* 0x00000044a42a7824 */ /* 0x040fe400078e02ff */
[----:B------:R-:W-:Y:S01]  /*42c0*/  IMAD R38, R164, 0x4c, RZ ;  /* 0x0000004ca4267824 */ /* 0x000fe200078e02ff */
[----:B------:R-:W-:Y:S01]  /*42d0*/  PRMT R100, RZ, 0x7610, R100 ;  /* 0x00007610ff647816 */ /* 0x000fe20000000064 */
[----:B------:R-:W-:Y:S01]  /*42e0*/  IMAD.WIDE R44, R42, 0x2, R162 ;  /* 0x000000022a2c7825 */ /* 0x000fe200078e02a2 */
[----:B------:R-:W-:Y:S02]  /*42f0*/  PRMT R101, RZ, 0x7610, R101 ;  /* 0x00007610ff657816 */ /* 0x000fe40000000065 */
[----:B------:R-:W-:Y:S01]  /*4300*/  PRMT R102, RZ, 0x7610, R102 ;  /* 0x00007610ff667816 */ /* 0x000fe20000000066 */
[----:B------:R-:W-:Y:S01]  /*4310*/  IMAD.WIDE R40, R38, 0x2, R162 ;  /* 0x0000000226287825 */ /* 0x000fe200078e02a2 */
[----:B------:R-:W-:-:S03]  /*4320*/  PRMT R103, RZ, 0x7610, R103 ;  /* 0x00007610ff677816 */ /* 0x000fc60000000067 */
[----:B------:R-:W-:-:S04]  /*4330*/  IMAD.WIDE R42, R42, 0x2, R160 ;  /* 0x000000022a2a7825 */ /* 0x000fc800078e02a0 */
[----:B------:R-:W-:-:S04]  /*4340*/  IMAD.WIDE R38, R38, 0x2, R160 ;  /* 0x0000000226267825 */ /* 0x000fc800078e02a0 */
        /* <DEDUP_REMOVED lines=29> */
[----:B------:R-:W-:Y:S01]  /*4520*/  IMAD.WIDE R14, R14, 0x2, R160 ;  /* 0x000000020e0e7825 */ /* 0x000fe200078e02a0 */
[----:B------:R-:W-:Y:S02]  /*4530*/  PRMT R134, RZ, 0x7610, R134 ;  /* 0x00007610ff867816 */ /* 0x000fe40000000086 */
[----:B------:R-:W-:Y:S01]  /*4540*/  PRMT R136, RZ, 0x7610, R136 ;  /* 0x00007610ff887816 */ /* 0x000fe20000000088 */
[----:B--2---:R-:W-:Y:S04]  /*4550*/  STL [R1+0x480], R9 ;  /* 0x0004800901007387 */ /* 0x004fe80000100800 */
[----:B----4-:R2:W-:Y:S04]  /*4560*/  STL [R1+0x47c], R8 ;  /* 0x00047c0801007387 */ /* 0x0105e80000100800 */
[----:B------:R-:W-:Y:S04]  /*4570*/  STL [R1+0x478], R7 ;  /* 0x0004780701007387 */ /* 0x000fe80000100800 */
[----:B------:R4:W-:Y:S01]  /*4580*/  STL [R1+0x474], R6 ;  /* 0x0004740601007387 */ /* 0x0009e20000100800 */
[----:B--2---:R-:W-:-:S03]  /*4590*/  IMAD.WIDE R8, R3, 0x2, R162 ;  /* 0x0000000203087825 */ /* 0x004fc600078e02a2 */
[----:B------:R-:W-:Y:S04]  /*45a0*/  STL [R1+0x470], R5 ;  /* 0x0004700501007387 */ /* 0x000fe80000100800 */
[----:B------:R2:W3:Y:S01]  /*45b0*/  @!P3 LDG.E.U16 R82, desc[UR6][R8.64] ;  /* 0x000000060852b981 */ /* 0x0004e2000c1e1500 */
[----:B----4-:R-:W-:-:S03]  /*45c0*/  IMAD.WIDE R6, R3, 0x2, R160 ;  /* 0x0000000203067825 */ /* 0x010fc600078e02a0 */
[----:B------:R-:W-:Y:S01]  /*45d0*/  STL [R1+0x46c], R4 ;  /* 0x00046c0401007387 */ /* 0x000fe20000100800 */
[----:B------:R-:W-:-:S03]  /*45e0*/  IMAD R3, R164, 0x1c, RZ ;  /* 0x0000001ca4037824 */ /* 0x000fc600078e02ff */
[----:B------:R4:W3:Y:S01]  /*45f0*/  @!P3 LDG.E.U16 R83, desc[UR6][R6.64] ;  /* 0x000000060653b981 */ /* 0x0008e2000c1e1500 */
[----:B------:R-:W-:Y:S01]  /*4600*/  ISETP.GE.U32.AND P3, PT, R2, 0x7fffff54, PT ;  /* 0x7fffff540200780c */ /* 0x000fe20003f66070 */
[----:B------:R-:W-:Y:S02]  /*4610*/  IMAD R2, R164, 0x14, RZ ;  /* 0x00000014a4027824 */ /* 0x000fe400078e02ff */
[----:B------:R0:W-:Y:S04]  /*4620*/  STL.64 [R1+0x3f0], R12 ;  /* 0x0003f00c01007387 */ /* 0x0001e80000100a00 */
[----:B------:R1:W-:Y:S04]  /*4630*/  STL.64 [R1+0x3e8], R10 ;  /* 0x0003e80a01007387 */ /* 0x0003e80000100a00 */
[----:B------:R2:W-:Y:S04]  /*4640*/  STL.64 [R1+0x370], R8 ;  /* 0x0003700801007387 */ /* 0x0005e80000100a00 */
[----:B------:R4:W-:Y:S01]  /*4650*/  STL.64 [R1+0x368], R6 ;  /* 0x0003680601007387 */ /* 0x0009e20000100a00 */
[----:B0-----:R-:W-:-:S04]  /*4660*/  IMAD.WIDE R12, R2, 0x2, R162 ;  /* 0x00000002020c7825 */ /* 0x001fc800078e02a2 */
[----:B-1----:R-:W-:Y:S01]  /*4670*/  IMAD.WIDE R10, R2, 0x2, R160 ;  /* 0x00000002020a7825 */ /* 0x002fe200078e02a0 */
[----:B------:R0:W3:Y:S03]  /*4680*/  @!P4 LDG.E.U16 R84, desc[UR6][R12.64] ;  /* 0x000000060c54c981 */ /* 0x0000e6000c1e1500 */
[----:B--2---:R-:W-:-:S04]  /*4690*/  IMAD.WIDE R8, R3, 0x2, R162 ;  /* 0x0000000203087825 */ /* 0x004fc800078e02a2 */
[----:B----4-:R-:W-:Y:S01]  /*46a0*/  IMAD.WIDE R6, R3, 0x2, R160 ;  /* 0x0000000203067825 */ /* 0x010fe200078e02a0 */
[----:B------:R1:W2:Y:S03]  /*46b0*/  @!P6 LDG.E.U16 R87, desc[UR6][R8.64] ;  /* 0x000000060857e981 */ /* 0x0002a6000c1e1500 */
[C---:B------:R-:W-:Y:S01]  /*46c0*/  VIADD R2, R132.reuse, 0xffffffc3 ;  /* 0xffffffc384027836 */ /* 0x040fe20000000000 */
[----:B------:R-:W4:Y:S01]  /*46d0*/  @!P6 LDG.E.U16 R86, desc[UR6][R6.64] ;  /* 0x000000060656e981 */ /* 0x000f22000c1e1500 */
[----:B------:R-:W-:Y:S02]  /*46e0*/  VIADD R4, R132, 0xffffffdb ;  /* 0xffffffdb84047836 */ /* 0x000fe40000000000 */
[----:B------:R-:W-:Y:S01]  /*46f0*/  IMAD R3, R164, 0x2c, RZ ;  /* 0x0000002ca4037824 */ /* 0x000fe200078e02ff */
[----:B------:R-:W-:Y:S01]  /*4700*/  ISETP.GE.U32.AND P6, PT, R2, 0x7fffff44, PT ;  /* 0x7fffff440200780c */ /* 0x000fe20003fc6070 */
[----:B------:R0:W-:Y:S01]  /*4710*/  STL.64 [R1+0x2f0], R12 ;  /* 0x0002f00c01007387 */ /* 0x0001e20000100a00 */
[----:B------:R-:W-:Y:S01]  /*4720*/  IMAD R2, R164, 0x24, RZ ;  /* 0x00000024a4027824 */ /* 0x000fe200078e02ff */
[----:B------:R-:W-:Y:S01]  /*4730*/  ISETP.GE.U32.AND P0, PT, R4, 0x7fffff5c, PT ;  /* 0x7fffff5c0400780c */ /* 0x000fe20003f06070 */
[----:B------:R-:W-:Y:S01]  /*4740*/  VIADD R4, R132, 0xffffffcb ;  /* 0xffffffcb84047836 */ /* 0x000fe20000000000 */
[----:B------:R-:W-:Y:S04]  /*4750*/  STL.64 [R1+0x2e8], R10 ;  /* 0x0002e80a01007387 */ /* 0x000fe80000100a00 */
[----:B------:R1:W-:Y:S04]  /*4760*/  STL.64 [R1+0x270], R8 ;  /* 0x0002700801007387 */ /* 0x0003e80000100a00 */
[----:B------:R1:W2:Y:S01]  /*4770*/  @!P4 LDG.E.U16 R85, desc[UR6][R10.64] ;  /* 0x000000060a55c981 */ /* 0x0002a2000c1e1500 */
[----:B0-----:R-:W-:-:S03]  /*4780*/  IMAD.WIDE R12, R2, 0x2, R162 ;  /* 0x00000002020c7825 */ /* 0x001fc600078e02a2 */
[----:B------:R0:W-:Y:S01]  /*4790*/  STL.64 [R1+0x268], R6 ;  /* 0x0002680601007387 */ /* 0x0001e20000100a00 */
[----:B------:R-:W-:Y:S01]  /*47a0*/  ISETP.GE.U32.AND P4, PT, R4, 0x7fffff4c, PT ;  /* 0x7fffff4c0400780c */ /* 0x000fe20003f86070 */
[----:B-1----:R-:W-:-:S04]  /*47b0*/  IMAD.WIDE R8, R3, 0x2, R162 ;  /* 0x0000000203087825 */ /* 0x002fc800078e02a2 */
[--C-:B------:R-:W-:Y:S01]  /*47c0*/  IMAD.WIDE R10, R2, 0x2, R160.reuse ;  /* 0x00000002020a7825 */ /* 0x100fe200078e02a0 */
[----:B------:R1:W2:Y:S03]  /*47d0*/  @!P3 LDG.E.U16 R91, desc[UR6][R8.64] ;  /* 0x00000006085bb981 */ /* 0x0002a6000c1e1500 */
[----:B0-----:R-:W-:Y:S01]  /*47e0*/  IMAD.WIDE R6, R3, 0x2, R160 ;  /* 0x0000000203067825 */ /* 0x001fe200078e02a0 */
[----:B------:R-:W-:Y:S03]  /*47f0*/  STL.64 [R1+0x1f0], R12 ;  /* 0x0001f00c01007387 */ /* 0x000fe60000100a00 */
[C---:B------:R-:W-:Y:S01]  /*4800*/  VIADD R2, R132.reuse, 0xffffffb3 ;  /* 0xffffffb384027836 */ /* 0x040fe20000000000 */
[----:B------:R-:W2:Y:S01]  /*4810*/  @!P3 LDG.E.U16 R94, desc[UR6][R6.64] ;  /* 0x00000006065eb981 */ /* 0x000ea2000c1e1500 */
[----:B------:R-:W-:-:S02]  /*4820*/  VIADD R4, R132, 0xffffffbb ;  /* 0xffffffbb84047836 */ /* 0x000fc40000000000 */
[----:B------:R-:W-:Y:S01]  /*4830*/  IMAD R3, R164, 0x3c, RZ ;  /* 0x0000003ca4037824 */ /* 0x000fe200078e02ff */
[----:B------:R-:W-:Y:S01]  /*4840*/  ISETP.GE.U32.AND P3, PT, R2, 0x7fffff34, PT ;  /* 0x7fffff340200780c */ /* 0x000fe20003f66070 */
[----:B------:R-:W-:Y:S01]  /*4850*/  IMAD R2, R164, 0x34, RZ ;  /* 0x00000034a4027824 */ /* 0x000fe200078e02ff */
[----:B------:R-:W-:Y:S04]  /*4860*/  STL.64 [R1+0x1e8], R10 ;  /* 0x0001e80a01007387 */ /* 0x000fe80000100a00 */
[----:B------:R1:W-:Y:S04]  /*4870*/  STL.64 [R1+0x170], R8 ;  /* 0x0001700801007387 */ /* 0x0003e80000100a00 */
[----:B------:R0:W2:Y:S04]  /*4880*/  @!P0 LDG.E.U16 R88, desc[UR6][R12.64] ;  /* 0x000000060c588981 */ /* 0x0000a8000c1e1500 */
[----:B------:R0:W2:Y:S01]  /*4890*/  @!P0 LDG.E.U16 R89, desc[UR6][R10.64] ;  /* 0x000000060a598981 */ /* 0x0000a2000c1e1500 */
[----:B------:R-:W-:Y:S01]  /*48a0*/  ISETP.GE.U32.AND P0, PT, R4, 0x7fffff3c, PT ;  /* 0x7fffff3c0400780c */ /* 0x000fe20003f06070 */
[----:B------:R-:W-:-:S02]  /*48b0*/  VIADD R4, R132, 0xffffffab ;  /* 0xffffffab84047836 */ /* 0x000fc40000000000 */
[----:B------:R0:W-:Y:S01]  /*48c0*/  STL.64 [R1+0x168], R6 ;  /* 0x0001680601007387 */ /* 0x0001e20000100a00 */
[----:B-1----:R-:W-:-:S03]  /*48d0*/  IMAD.WIDE R8, R3, 0x2, R162 ;  /* 0x0000000203087825 */ /* 0x002fc600078e02a2 */
[----:B------:R-:W2:Y:S01]  /*48e0*/  @!P3 LDG.E.U16 R102, desc[UR6][R40.64] ;  /* 0x000000062866b981 */ /* 0x000ea2000c1e1500 */
[----:B0-----:R-:W-:-:S03]  /*48f0*/  IMAD.WIDE R12, R2, 0x2, R162 ;  /* 0x00000002020c7825 */ /* 0x001fc600078e02a2 */
[----:B------:R-:W2:Y:S01]  /*4900*/  @!P6 LDG.E.U16 R98, desc[UR6][R8.64] ;  /* 0x000000060862e981 */ /* 0x000ea2000c1e1500 */
[----:B------:R-:W-:-:S03]  /*4910*/  IMAD.WIDE R10, R2, 0x2, R160 ;  /* 0x00000002020a7825 */ /* 0x000fc600078e02a0 */
[----:B------:R0:W2:Y:S01]  /*4920*/  @!P4 LDG.E.U16 R95, desc[UR6][R12.64] ;  /* 0x000000060c5fc981 */ /* 0x0000a2000c1e1500 */
[----:B------:R-:W-:-:S03]  /*4930*/  IMAD.WIDE R6, R3, 0x2, R160 ;  /* 0x0000000203067825 */ /* 0x000fc600078e02a0 */
[----:B------:R1:W2:Y:S01]  /*4940*/  @!P4 LDG.E.U16 R96, desc[UR6][R10.64] ;  /* 0x000000060a60c981 */ /* 0x0002a2000c1e1500 */
[----:B------:R-:W-:Y:S01]  /*4950*/  VIADD R2, R132, 0xffffffa3 ;  /* 0xffffffa384027836 */ /* 0x000fe20000000000 */
[----:B------:R-:W-:Y:S02]  /*4960*/  ISETP.GE.U32.AND P4, PT, R4, 0x7fffff2c, PT ;  /* 0x7fffff2c0400780c */ /* 0x000fe40003f86070 */
[----:B------:R0:W2:Y:S02]  /*4970*/  @!P6 LDG.E.U16 R99, desc[UR6][R6.64] ;  /* 0x000000060663e981 */ /* 0x0000a4000c1e1500 */
[----:B------:R-:W-:Y:S01]  /*4980*/  ISETP.GE.U32.AND P6, PT, R2, 0x7fffff24, PT ;  /* 0x7fffff240200780c */ /* 0x000fe20003fc6070 */
[C---:B------:R-:W-:Y:S01]  /*4990*/  VIADD R3, R132.reuse, 0xffffff9b ;  /* 0xffffff9b84037836 */ /* 0x040fe20000000000 */
[----:B------:R-:W2:Y:S01]  /*49a0*/  @!P0 LDG.E.U16 R100, desc[UR6][R44.64] ;  /* 0x000000062c648981 */ /* 0x000ea2000c1e1500 */
[----:B------:R-:W-:-:S03]  /*49b0*/  VIADD R2, R132, 0xffffff93 ;  /* 0xffffff9384027836 */ /* 0x000fc60000000000 */
[----:B------:R-:W2:Y:S01]  /*49c0*/  @!P0 LDG.E.U16 R101, desc[UR6][R42.64] ;  /* 0x000000062a658981 */ /* 0x000ea2000c1e1500 */
[----:B------:R-:W-:Y:S01]  /*49d0*/  ISETP.GE.U32.AND P0, PT, R3, 0x7fffff1c, PT ;  /* 0x7fffff1c0300780c */ /* 0x000fe20003f06070 */
[----:B------:R-:W-:Y:S02]  /*49e0*/  VIADD R3, R132, 0xffffff8b ;  /* 0xffffff8b84037836 */ /* 0x000fe40000000000 */
[----:B------:R-:W2:Y:S01]  /*49f0*/  @!P3 LDG.E.U16 R103, desc[UR6][R38.64] ;  /* 0x000000062667b981 */ /* 0x000ea2000c1e1500 */
[----:B------:R-:W-:Y:S01]  /*4a00*/  ISETP.GE.U32.AND P3, PT, R2, 0x7fffff14, PT ;  /* 0x7fffff140200780c */ /* 0x000fe20003f66070 */
[----:B------:R-:W-:Y:S02]  /*4a10*/  VIADD R2, R132, 0xffffff83 ;  /* 0xffffff8384027836 */ /* 0x000fe40000000000 */
[----:B------:R-:W2:Y:S04]  /*4a20*/  @!P4 LDG.E.U16 R104, desc[UR6][R36.64] ;  /* 0x000000062468c981 */ /* 0x000ea8000c1e1500 */
[----:B------:R-:W2:Y:S01]  /*4a30*/  @!P4 LDG.E.U16 R112, desc[UR6][R34.64] ;  /* 0x000000062270c981 */ /* 0x000ea2000c1e1500 */
[----:B------:R-:W-:-:S03]  /*4a40*/  ISETP.GE.U32.AND P4, PT, R3, 0x7fffff0c, PT ;  /* 0x7fffff0c0300780c */ /* 0x000fc60003f86070 */
[----:B------:R-:W2:Y:S04]  /*4a50*/  @!P6 LDG.E.U16 R113, desc[UR6][R32.64] ;  /* 0x000000062071e981 */ /* 0x000ea8000c1e1500 */
[----:B------:R-:W2:Y:S01]  /*4a60*/  @!P6 LDG.E.U16 R114, desc[UR6][R30.64] ;  /* 0x000000061e72e981 */ /* 0x000ea2000c1e1500 */
[----:B------:R-:W-:Y:S01]  /*4a70*/  ISETP.GE.U32.AND P6, PT, R2, 0x7fffff04, PT ;  /* 0x7fffff040200780c */ /* 0x000fe20003fc6070 */
[C---:B------:R-:W-:Y:S02]  /*4a80*/  VIADD R3, R132.reuse, 0xfffffffa ;  /* 0xfffffffa84037836 */ /* 0x040fe40000000000 */
[C---:B------:R-:W-:Y:S01]  /*4a90*/  VIADD R2, R132.reuse, 0xfffffff2 ;  /* 0xfffffff284027836 */ /* 0x040fe20000000000 */
[----:B------:R-:W2:Y:S04]  /*4aa0*/  @!P0 LDG.E.U16 R115, desc[UR6][R28.64] ;  /* 0x000000061c738981 */ /* 0x000ea8000c1e1500 */
[----:B------:R-:W2:Y:S01]  /*4ab0*/  @!P0 LDG.E.U16 R116, desc[UR6][R26.64] ;  /* 0x000000061a748981 */ /* 0x000ea2000c1e1500 */
[----:B------:R-:W-:Y:S01]  /*4ac0*/  ISETP.GE.U32.AND P0, PT, R3, 0x7fffff7b, PT ;  /* 0x7fffff7b0300780c */ /* 0x000fe20003f06070 */
[----:B------:R-:W-:-:S02]  /*4ad0*/  VIADD R3, R132, 0xffffffea ;  /* 0xffffffea84037836 */ /* 0x000fc40000000000 */
[----:B------:R-:W2:Y:S04]  /*4ae0*/  @!P3 LDG.E.U16 R117, desc[UR6][R24.64] ;  /* 0x000000061875b981 */ /* 0x000ea8000c1e1500 */
[----:B------:R-:W2:Y:S01]  /*4af0*/  @!P3 LDG.E.U16 R124, desc[UR6][R22.64] ;  /* 0x00000006167cb981 */ /* 0x000ea2000c1e1500 */
[----:B------:R-:W-:Y:S01]  /*4b00*/  ISETP.GE.U32.AND P3, PT, R2, 0x7fffff73, PT ;  /* 0x7fffff730200780c */ /* 0x000fe20003f66070 */
[----:B------:R-:W-:Y:S02]  /*4b10*/  VIADD R2, R132, 0xffffffe2 ;  /* 0xffffffe284027836 */ /* 0x000fe40000000000 */
[----:B------:R-:W2:Y:S04]  /*4b20*/  @!P4 LDG.E.U16 R118, desc[UR6][R20.64] ;  /* 0x000000061476c981 */ /* 0x000ea8000c1e1500 */
[----:B------:R-:W2:Y:S01]  /*4b30*/  @!P4 LDG.E.U16 R123, desc[UR6][R18.64] ;  /* 0x00000006127bc981 */ /* 0x000ea2000c1e1500 */
[----:B------:R-:W-:Y:S01]  /*4b40*/  ISETP.GE.U32.AND P4, PT, R3, 0x7fffff6b, PT ;  /* 0x7fffff6b0300780c */ /* 0x000fe20003f86070 */
[----:B------:R-:W-:-:S02]  /*4b50*/  IMAD R3, R164, 0xd, RZ ;  /* 0x0000000da4037824 */ /* 0x000fc400078e02ff */
[----:B------:R-:W2:Y:S04]  /*4b60*/  @!P6 LDG.E.U16 R125, desc[UR6][R16.64] ;  /* 0x00000006107de981 */ /* 0x000ea8000c1e1500 */
[----:B------:R-:W2:Y:S01]  /*4b70*/  @!P6 LDG.E.U16 R126, desc[UR6][R14.64] ;  /* 0x000000060e7ee981 */ /* 0x000ea2000c1e1500 */
[----:B------:R-:W-:Y:S01]  /*4b80*/  ISETP.GE.U32.AND P6, PT, R2, 0x7fffff63, PT ;  /* 0x7fffff630200780c */ /* 0x000fe20003fc6070 */
[----:B------:R-:W-:Y:S02]  /*4b90*/  IMAD R2, R164, 0x5, RZ ;  /* 0x00000005a4027824 */ /* 0x000fe400078e02ff */
[----:B------:R0:W-:Y:S04]  /*4ba0*/  STL.64 [R1+0xf0], R12 ;  /* 0x0000f00c01007387 */ /* 0x0001e80000100a00 */
[----:B------:R1:W-:Y:S04]  /*4bb0*/  STL.64 [R1+0xe8], R10 ;  /* 0x0000e80a01007387 */ /* 0x0003e80000100a00 */
[----:B------:R1:W-:Y:S04]  /*4bc0*/  STL.64 [R1+0x70], R8 ;  /* 0x0000700801007387 */ /* 0x0003e80000100a00 */
[----:B------:R1:W-:Y:S01]  /*4bd0*/  STL.64 [R1+0x68], R6 ;  /* 0x0000680601007387 */ /* 0x0003e20000100a00 */
[----:B0-----:R-:W-:-:S04]  /*4be0*/  IMAD.WIDE R12, R2, 0x2, R162 ;  /* 0x00000002020c7825 */ /* 0x001fc800078e02a2 */
[----:B-1----:R-:W-:-:S04]  /*4bf0*/  IMAD.WIDE R10, R2, 0x2, R160 ;  /* 0x00000002020a7825 */ /* 0x002fc800078e02a0 */
[----:B------:R-:W-:-:S04]  /*4c00*/  IMAD.WIDE R8, R3, 0x2, R162 ;  /* 0x0000000203087825 */ /* 0x000fc800078e02a2 */
[----:B------:R-:W-:Y:S01]  /*4c10*/  IMAD.WIDE R6, R3, 0x2, R160 ;  /* 0x0000000203067825 */ /* 0x000fe200078e02a0 */
[----:B------:R-:W-:Y:S01]  /*4c20*/  PRMT R128, RZ, 0x7610, R128 ;  /* 0x00007610ff807816 */ /* 0x000fe20000000080 */
[----:B------:R0:W2:Y:S02]  /*4c30*/  @!P3 LDG.E.U16 R134, desc[UR6][R8.64] ;  /* 0x000000060886b981 */ /* 0x0000a4000c1e1500 */
[----:B------:R-:W-:Y:S01]  /*4c40*/  VIADD R2, R132, 0xffffffd2 ;  /* 0xffffffd284027836 */ /* 0x000fe20000000000 */
[----:B------:R-:W-:Y:S01]  /*4c50*/  PRMT R133, RZ, 0x7610, R133 ;  /* 0x00007610ff857816 */ /* 0x000fe20000000085 */
[----:B------:R-:W2:Y:S01]  /*4c60*/  @!P3 LDG.E.U16 R136, desc[UR6][R6.64] ;  /* 0x000000060688b981 */ /* 0x000ea2000c1e1500 */
[----:B------:R-:W-:Y:S02]  /*4c70*/  IMAD R3, R164, 0x1d, RZ ;  /* 0x0000001da4037824 */ /* 0x000fe400078e02ff */
[----:B------:R-:W-:Y:S01]  /*4c80*/  ISETP.GE.U32.AND P3, PT, R2, 0x7fffff53, PT ;  /* 0x7fffff530200780c */ /* 0x000fe20003f66070 */
[----:B------:R-:W-:Y:S01]  /*4c90*/  STL.64 [R1+0x3e0], R12 ;  /* 0x0003e00c01007387 */ /* 0x000fe20000100a00 */
[----:B------:R-:W-:Y:S01]  /*4ca0*/  IMAD R2, R164, 0x15, RZ ;  /* 0x00000015a4027824 */ /* 0x000fe200078e02ff */
[----:B------:R-:W-:-:S02]  /*4cb0*/  PRMT R139, RZ, 0x7610, R139 ;  /* 0x00007610ff8b7816 */ /* 0x000fc4000000008b */
[----:B------:R-:W-:Y:S01]  /*4cc0*/  STL.64 [R1+0x3d8], R10 ;  /* 0x0003d80a01007387 */ /* 0x000fe20000100a00 */
[----:B------:R-:W-:-:S03]  /*4cd0*/  PRMT R140, RZ, 0x7610, R140 ;  /* 0x00007610ff8c7816 */ /* 0x000fc6000000008c */
[----:B------:R0:W-:Y:S04]  /*4ce0*/  STL.64 [R1+0x360], R8 ;  /* 0x0003600801007387 */ /* 0x0001e80000100a00 */
[----:B------:R1:W2:Y:S04]  /*4cf0*/  @!P0 LDG.E.U16 R128, desc[UR6][R12.64] ;  /* 0x000000060c808981 */ /* 0x0002a8000c1e1500 */
[----:B------:R1:W2:Y:S04]  /*4d00*/  @!P0 LDG.E.U16 R133, desc[UR6][R10.64] ;  /* 0x000000060a858981 */ /* 0x0002a8000c1e1500 */
[----:B------:R1:W-:Y:S01]  /*4d10*/  STL.64 [R1+0x358], R6 ;  /* 0x0003580601007387 */ /* 0x0003e20000100a00 */
[----:B0-----:R-:W-:-:S04]  /*4d20*/  IMAD.WIDE R8, R3, 0x2, R162 ;  /* 0x0000000203087825 */ /* 0x001fc800078e02a2 */
[C---:B-1----:R-:W-:Y:S01]  /*4d30*/  IMAD.WIDE R12, R2.reuse, 0x2, R162 ;  /* 0x00000002020c7825 */ /* 0x042fe200078e02a2 */
[----:B------:R-:W-:Y:S01]  /*4d40*/  PRMT R137, RZ, 0x7610, R137 ;  /* 0x00007610ff897816 */ /* 0x000fe20000000089 */
[----:B------:R0:W2:Y:S02]  /*4d50*/  @!P6 LDG.E.U16 R139, desc[UR6][R8.64] ;  /* 0x00000006088be981 */ /* 0x0000a4000c1e1500 */
[----:B------:R-:W-:-:S04]  /*4d60*/  IMAD.WIDE R10, R2, 0x2, R160 ;  /* 0x00000002020a7825 */ /* 0x000fc800078e02a0 */
[----:B------:R-:W-:Y:S01]  /*4d70*/  IMAD.WIDE R6, R3, 0x2, R160 ;  /* 0x0000000203067825 */ /* 0x000fe200078e02a0 */
[----:B------:R-:W-:-:S03]  /*4d80*/  PRMT R138, RZ, 0x7610, R138 ;  /* 0x00007610ff8a7816 */ /* 0x000fc6000000008a */
[C---:B------:R-:W-:Y:S01]  /*4d90*/  VIADD R4, R132.reuse, 0xffffffda ;  /* 0xffffffda84047836 */ /* 0x040fe20000000000 */
[----:B------:R-:W2:Y:S01]  /*4da0*/  @!P6 LDG.E.U16 R140, desc[UR6][R6.64] ;  /* 0x00000006068ce981 */ /* 0x000ea2000c1e1500 */
[----:B------:R-:W-:Y:S02]  /*4db0*/  VIADD R2, R132, 0xffffffc2 ;  /* 0xffffffc284027836 */ /* 0x000fe40000000000 */
[----:B------:R-:W-:Y:S01]  /*4dc0*/  IMAD R3, R164, 0x2d, RZ ;  /* 0x0000002da4037824 */ /* 0x000fe200078e02ff */
[----:B------:R-:W-:Y:S02]  /*4dd0*/  STL.64 [R1+0x2e0], R12 ;  /* 0x0002e00c01007387 */ /* 0x000fe40000100a00 */
[----:B------:R-:W-:Y:S01]  /*4de0*/  ISETP.GE.U32.AND P6, PT, R2, 0x7fffff43, PT ;  /* 0x7fffff430200780c */ /* 0x000fe20003fc6070 */
[----:B------:R-:W-:Y:S01]  /*4df0*/  IMAD R2, R164, 0x25, RZ ;  /* 0x00000025a4027824 */ /* 0x000fe200078e02ff */
[----:B------:R-:W-:Y:S01]  /*4e00*/  ISETP.GE.U32.AND P0, PT, R4, 0x7fffff5b, PT ;  /* 0x7fffff5b0400780c */ /* 0x000fe20003f06070 */
[----:B------:R-:W-:Y:S01]  /*4e10*/  STL.64 [R1+0x2d8], R10 ;  /* 0x0002d80a01007387 */ /* 0x000fe20000100a00 */
[----:B------:R-:W-:-:S02]  /*4e20*/  PRMT R143, RZ, 0x7610, R143 ;  /* 0x00007610ff8f7816 */ /* 0x000fc4000000008f */
[----:B------:R-:W-:Y:S01]  /*4e30*/  PRMT R144, RZ, 0x7610, R144 ;  /* 0x00007610ff907816 */ /* 0x000fe20000000090 */
[----:B------:R0:W-:Y:S04]  /*4e40*/  STL.64 [R1+0x260], R8 ;  /* 0x0002600801007387 */ /* 0x0001e80000100a00 */
[----:B------:R1:W2:Y:S04]  /*4e50*/  @!P4 LDG.E.U16 R137, desc[UR6][R12.64] ;  /* 0x000000060c89c981 */ /* 0x0002a8000c1e1500 */
[----:B------:R1:W2:Y:S04]  /*4e60*/  @!P4 LDG.E.U16 R138, desc[UR6][R10.64] ;  /* 0x000000060a8ac981 */ /* 0x0002a8000c1e1500 */
[----:B------:R1:W-:Y:S01]  /*4e70*/  STL.64 [R1+0x258], R6 ;  /* 0x0002580601007387 */ /* 0x0003e20000100a00 */
[----:B0-----:R-:W-:-:S04]  /*4e80*/  IMAD.WIDE R8, R3, 0x2, R162 ;  /* 0x0000000203087825 */ /* 0x001fc800078e02a2 */
[C---:B-1----:R-:W-:Y:S01]  /*4e90*/  IMAD.WIDE R12, R2.reuse, 0x2, R162 ;  /* 0x00000002020c7825 */ /* 0x042fe200078e02a2 */
[----:B------:R-:W-:Y:S01]  /*4ea0*/  PRMT R141, RZ, 0x7610, R141 ;  /* 0x00007610ff8d7816 */ /* 0x000fe2000000008d */
[----:B------:R-:W2:Y:S02]  /*4eb0*/  @!P3 LDG.E.U16 R143, desc[UR6][R8.64] ;  /* 0x00000006088fb981 */ /* 0x000ea4000c1e1500 */
[----:B------:R-:W-:-:S04]  /*4ec0*/  IMAD.WIDE R10, R2, 0x2, R160 ;  /* 0x00000002020a7825 */ /* 0x000fc800078e02a0 */
[----:B------:R-:W-:Y:S01]  /*4ed0*/  IMAD.WIDE R6, R3, 0x2, R160 ;  /* 0x0000000203067825 */ /* 0x000fe200078e02a0 */
[----:B------:R-:W-:Y:S01]  /*4ee0*/  PRMT R142, RZ, 0x7610, R142 ;  /* 0x00007610ff8e7816 */ /* 0x000fe2000000008e */
[----:B------:R0:W-:Y:S02]  /*4ef0*/  STL.64 [R1+0x1e0], R12 ;  /* 0x0001e00c01007387 */ /* 0x0001e40000100a00 */
[----:B------:R-:W-:Y:S02]  /*4f00*/  VIADD R2, R132, 0xffffffb2 ;  /* 0xffffffb284027836 */ /* 0x000fe40000000000 */
[----:B------:R-:W2:Y:S03]  /*4f10*/  @!P3 LDG.E.U16 R144, desc[UR6][R6.64] ;  /* 0x000000060690b981 */ /* 0x000ea6000c1e1500 */
[----:B------:R-:W-:Y:S01]  /*4f20*/  ISETP.GE.U32.AND P3, PT, R2, 0x7fffff33, PT ;  /* 0x7fffff330200780c */ /* 0x000fe20003f66070 */
[C---:B------:R-:W-:Y:S01]  /*4f30*/  IMAD R2, R164.reuse, 0x35, RZ ;  /* 0x00000035a4027824 */ /* 0x040fe200078e02ff */
[----:B------:R0:W2:Y:S01]  /*4f40*/  @!P0 LDG.E.U16 R141, desc[UR6][R12.64] ;  /* 0x000000060c8d8981 */ /* 0x0000a2000c1e1500 */
[----:B------:R-:W-:-:S03]  /*4f50*/  IMAD R3, R164, 0x3d, RZ ;  /* 0x0000003da4037824 */ /* 0x000fc600078e02ff */
[----:B------:R1:W-:Y:S04]  /*4f60*/  STL.64 [R1+0x1d8], R10 ;  /* 0x0001d80a01007387 */ /* 0x0003e80000100a00 */
[----:B------:R1:W2:Y:S01]  /*4f70*/  @!P0 LDG.E.U16 R142, desc[UR6][R10.64] ;  /* 0x000000060a8e8981 */ /* 0x0002a2000c1e1500 */
[----:B0-----:R-:W-:-:S03]  /*4f80*/  IMAD.WIDE R12, R2, 0x2, R162 ;  /* 0x00000002020c7825 */ /* 0x001fc600078e02a2 */
[----:B------:R0:W-:Y:S04]  /*4f90*/  STL.64 [R1+0x160], R8 ;  /* 0x0001600801007387 */ /* 0x0001e80000100a00 */
[----:B------:R3:W-:Y:S01]  /*4fa0*/  STL.64 [R1+0x158], R6 ;  /* 0x0001580601007387 */ /* 0x0007e20000100a00 */
[----:B-1----:R-:W-:-:S03]  /*4fb0*/  IMAD.WIDE R10, R2, 0x2, R160 ;  /* 0x00000002020a7825 */ /* 0x002fc600078e02a0 */
[----:B------:R-:W-:Y:S01]  /*4fc0*/  STL.64 [R1+0xe0], R12 ;  /* 0x0000e00c01007387 */ /* 0x000fe20000100a00 */
[----:B0-----:R-:W-:-:S03]  /*4fd0*/  IMAD.WIDE R8, R3, 0x2, R162 ;  /* 0x0000000203087825 */ /* 0x001fc600078e02a2 */
[----:B------:R-:W-:Y:S01]  /*4fe0*/  STL.64 [R1+0xd8], R10 ;  /* 0x0000d80a01007387 */ /* 0x000fe20000100a00 */
[----:B---3--:R-:W-:-:S03]  /*4ff0*/  IMAD.WIDE R6, R3, 0x2, R160 ;  /* 0x0000000203067825 */ /* 0x008fc600078e02a0 */
[----:B------:R-:W-:Y:S04]  /*5000*/  STL.64 [R1+0x60], R8 ;  /* 0x0000600801007387 */ /* 0x000fe80000100a00 */
[----:B------:R0:W-:Y:S04]  /*5010*/  STL.64 [R1+0x58], R6 ;  /* 0x0000580601007387 */ /* 0x0001e80000100a00 */
[----:B------:R-:W3:Y:S01]  /*5020*/  LDL.LU R149, [R1+0x42c] ;  /* 0x00042c0001957983 */ /* 0x000ee20000300800 */
[----:B------:R-:W1:Y:S01]  /*5030*/  S2R R135, SR_TID.X ;  /* 0x0000000000877919 */ /* 0x000e620000002100 */
[----:B------:R-:W-:Y:S01]  /*5040*/  VIADD R4, R132, 0xffffffca ;  /* 0xffffffca84047836 */ /* 0x000fe20000000000 */
[----:B------:R-:W-:-:S04]  /*5050*/  @!UP0 UIADD3 UR8, UPT, UPT, -UR10, 0x100000, URZ ;  /* 0x001000000a088890 */ /* 0x000fc8000fffe1ff */
[----:B------:R-:W-:Y:S02]  /*5060*/  @!UP0 USHF.L.U32 UR9, UR8, 0xb, URZ ;  /* 0x0000000b08098899 */ /* 0x000fe400080006ff */
[----:B------:R-:W-:Y:S01]  /*5070*/  @!UP0 USHF.L.U32 UR8, UR8, 0x1, URZ ;  /* 0x0000000108088899 */ /* 0x000fe200080006ff */
[----:B------:R-:W-:Y:S01]  /*5080*/  VOTEU.ALL UP0, P2 ;  /* 0x0000000000ff7886 */ /* 0x000fe20001000000 */
[----:B------:R-:W-:Y:S02]  /*5090*/  PRMT R148, RZ, 0x7610, R148 ;  /* 0x00007610ff947816 */ /* 0x000fe40000000094 */
[----:B------:R-:W-:Y:S01]  /*50a0*/  ISETP.GE.U32.AND P4, PT, R4, 0x7fffff4b, PT ;  /* 0x7fffff4b0400780c */ /* 0x000fe20003f86070 */
[C---:B------:R-:W-:Y:S01]  /*50b0*/  VIADD R4, R132.reuse, 0xffffffba ;  /* 0xffffffba84047836 */ /* 0x040fe20000000000 */
[----:B------:R-:W-:Y:S02]  /*50c0*/  PRMT R147, RZ, 0x7610, R147 ;  /* 0x00007610ff937816 */ /* 0x000fe40000000093 */
[----:B------:R-:W-:Y:S01]  /*50d0*/  PRMT R146, RZ, 0x7610, R146 ;  /* 0x00007610ff927816 */ /* 0x000fe20000000092 */
[----:B------:R0:W2:Y:S01]  /*50e0*/  @!P6 LDG.E.U16 R148, desc[UR6][R6.64] ;  /* 0x000000060694e981 */ /* 0x0000a2000c1e1500 */
[----:B------:R-:W-:-:S02]  /*50f0*/  VIADD R2, R132, 0xffffffa2 ;  /* 0xffffffa284027836 */ /* 0x000fc40000000000 */
[----:B------:R0:W2:Y:S01]  /*5100*/  @!UP0 SYNCS.EXCH.64 URZ, [UR4+0x48008], UR8 ;  /* 0x0480080804ff85b2 */ /* 0x0000a20008000100 */
[----:B------:R-:W-:Y:S01]  /*5110*/  ISETP.GE.U32.AND P0, PT, R4, 0x7fffff3b, PT ;  /* 0x7fffff3b0400780c */ /* 0x000fe20003f06070 */
[----:B------:R1:W2:Y:S01]  /*5120*/  @!P6 LDG.E.U16 R147, desc[UR6][R8.64] ;  /* 0x000000060893e981 */ /* 0x0002a2000c1e1500 */
[----:B------:R-:W-:Y:S02]  /*5130*/  PRMT R145, RZ, 0x7610, R145 ;  /* 0x00007610ff917816 */ /* 0x000fe40000000091 */
[----:B------:R-:W-:Y:S01]  /*5140*/  PRMT R152, RZ, 0x7610, R152 ;  /* 0x00007610ff987816 */ /* 0x000fe20000000098 */
[----:B------:R4:W2:Y:S01]  /*5150*/  @!P4 LDG.E.U16 R146, desc[UR6][R10.64] ;  /* 0x000000060a92c981 */ /* 0x0008a2000c1e1500 */
[----:B0-----:R-:W-:Y:S02]  /*5160*/  IMAD R6, R164, 0x4d, RZ ;  /* 0x0000004da4067824 */ /* 0x001fe400078e02ff */
[C---:B-1----:R-:W-:Y:S02]  /*5170*/  IMAD.SHL.U32 R250, R135.reuse, 0x100, RZ ;  /* 0x0000010087fa7824 */ /* 0x042fe400078e00ff */
[----:B------:R-:W-:Y:S01]  /*5180*/  IMAD.SHL.U32 R127, R135, 0x2, RZ ;  /* 0x00000002877f7824 */ /* 0x000fe200078e00ff */
[----:B------:R-:W-:Y:S01]  /*5190*/  PRMT R153, RZ, 0x7610, R153 ;  /* 0x00007610ff997816 */ /* 0x000fe20000000099 */
[----:B------:R-:W-:Y:S01]  /*51a0*/  VIADD R4, R132, 0xffffffaa ;  /* 0xffffffaa84047836 */ /* 0x000fe20000000000 */
[----:B------:R-:W-:Y:S01]  /*51b0*/  ISETP.GE.U32.AND P6, PT, R2, 0x7fffff23, PT ;  /* 0x7fffff230200780c */ /* 0x000fe20003fc6070 */
[----:B------:R0:W2:Y:S01]  /*51c0*/  @!P4 LDG.E.U16 R145, desc[UR6][R12.64] ;  /* 0x000000060c91c981 */ /* 0x0000a2000c1e1500 */
[----:B------:R-:W-:-:S05]  /*51d0*/  LOP3.LUT R250, R250, 0xc07e, R127, 0xc8, !PT ;  /* 0x0000c07efafa7812 */ /* 0x000fca00078ec87f */
[----:B------:R-:W-:Y:S01]  /*51e0*/  STS.U16 [R250+UR4+0x10000], R168 ;  /* 0x010000a8fa007988 */ /* 0x000fe20008000404 */
[----:B------:R-:W-:-:S03]  /*51f0*/  IMAD.WIDE R8, R6, 0x2, R162 ;  /* 0x0000000206087825 */ /* 0x000fc600078e02a2 */
[----:B------:R-:W-:Y:S01]  /*5200*/  STS.U16 [R250+UR4+0x800], R0 ;  /* 0x00080000fa007988 */ /* 0x000fe20008000404 */
[----:B----4-:R-:W-:Y:S02]  /*5210*/  IMAD R10, R164, 0x45, RZ ;  /* 0x00000045a40a7824 */ /* 0x010fe400078e02ff */
[----:B------:R-:W-:Y:S01]  /*5220*/  IMAD.WIDE R6, R6, 0x2, R160 ;  /* 0x0000000206067825 */ /* 0x000fe200078e02a0 */
[----:B------:R-:W-:Y:S01]  /*5230*/  ISETP.GE.U32.AND P4, PT, R4, 0x7fffff2b, PT ;  /* 0x7fffff2b0400780c */ /* 0x000fe20003f86070 */
[----:B------:R-:W4:Y:S02]  /*5240*/  @!P3 LDG.E.U16 R152, desc[UR6][R8.64] ;  /* 0x000000060898b981 */ /* 0x000f24000c1e1500 */
[----:B------:R-:W-:Y:S01]  /*5250*/  VIADD R2, R132, 0xffffff92 ;  /* 0xffffff9284027836 */ /* 0x000fe20000000000 */
[----:B------:R-:W-:Y:S01]  /*5260*/  PRMT R150, RZ, 0x7610, R150 ;  /* 0x00007610ff967816 */ /* 0x000fe20000000096 */
[----:B0-----:R-:W-:Y:S01]  /*5270*/  IMAD.WIDE R12, R10, 0x2, R162 ;  /* 0x000000020a0c7825 */ /* 0x001fe200078e02a2 */
[----:B------:R-:W-:Y:S01]  /*5280*/  PRMT R151, RZ, 0x7610, R151 ;  /* 0x00007610ff977816 */ /* 0x000fe20000000097 */
[----:B------:R-:W2:Y:S01]  /*5290*/  @!P3 LDG.E.U16 R153, desc[UR6][R6.64] ;  /* 0x000000060699b981 */ /* 0x000ea2000c1e1500 */
[----:B------:R-:W-:Y:S01]  /*52a0*/  ISETP.GE.U32.AND P3, PT, R2, 0x7fffff13, PT ;  /* 0x7fffff130200780c */ /* 0x000fe20003f66070 */
[----:B------:R-:W-:Y:S01]  /*52b0*/  IMAD.WIDE R10, R10, 0x2, R160 ;  /* 0x000000020a0a7825 */ /* 0x000fe200078e02a0 */
[----:B------:R-:W-:Y:S01]  /*52c0*/  PRMT R154, RZ, 0x7610, R154 ;  /* 0x00007610ff9a7816 */ /* 0x000fe2000000009a */
[----:B------:R-:W2:Y:S02]  /*52d0*/  @!P0 LDG.E.U16 R150, desc[UR6][R12.64] ;  /* 0x000000060c968981 */ /* 0x000ea4000c1e1500 */
[----:B------:R-:W-:-:S02]  /*52e0*/  VIADD R3, R132, 0xffffff9a ;  /* 0xffffff9a84037836 */ /* 0x000fc40000000000 */
[----:B------:R-:W-:Y:S01]  /*52f0*/  IMAD R2, R164, 0x55, RZ ;  /* 0x00000055a4027824 */ /* 0x000fe200078e02ff */
[----:B------:R-:W2:Y:S01]  /*5300*/  @!P0 LDG.E.U16 R151, desc[UR6][R10.64] ;  /* 0x000000060a978981 */ /* 0x000ea2000c1e1500 */
[----:B------:R-:W-:Y:S02]  /*5310*/  PRMT R155, RZ, 0x7610, R155 ;  /* 0x00007610ff9b7816 */ /* 0x000fe4000000009b */
[----:B------:R-:W-:Y:S01]  /*5320*/  ISETP.GE.U32.AND P0, PT, R3, 0x7fffff1b, PT ;  /* 0x7fffff1b0300780c */ /* 0x000fe20003f06070 */
[----:B------:R-:W-:-:S04]  /*5330*/  IMAD.WIDE R4, R2, 0x2, R162 ;  /* 0x0000000202047825 */ /* 0x000fc800078e02a2 */
[----:B------:R-:W-:Y:S01]  /*5340*/  IMAD.WIDE R2, R2, 0x2, R160 ;  /* 0x0000000202027825 */ /* 0x000fe200078e02a0 */
[----:B------:R-:W-:Y:S03]  /*5350*/  STS.U16 [R250+UR4+0x400], R167 ;  /* 0x000400a7fa007988 */ /* 0x000fe60008000404 */
[C---:B------:R-:W-:Y:S01]  /*5360*/  VIADD R172, R132.reuse, 0xffffff8a ;  /* 0xffffff8a84ac7836 */ /* 0x040fe20000000000 */
[----:B------:R-:W-:Y:S01]  /*5370*/  STS.U16 [R250+UR4+0x10400], R166 ;  /* 0x010400a6fa007988 */ /* 0x000fe20008000404 */
[----:B------:R-:W-:Y:S02]  /*5380*/  PRMT R156, RZ, 0x7610, R156 ;  /* 0x00007610ff9c7816 */ /* 0x000fe4000000009c */
[----:B------:R-:W-:Y:S01]  /*5390*/  PRMT R157, RZ, 0x7610, R157 ;  /* 0x00007610ff9d7816 */ /* 0x000fe2000000009d */
[----:B------:R-:W2:Y:S01]  /*53a0*/  @!P4 LDG.E.U16 R154, desc[UR6][R4.64] ;  /* 0x00000006049ac981 */ /* 0x000ea2000c1e1500 */
[----:B------:R-:W-:-:S03]  /*53b0*/  VIADD R179, R132, 0xffffff82 ;  /* 0xffffff8284b37836 */ /* 0x000fc60000000000 */
[----:B------:R-:W2:Y:S01]  /*53c0*/  @!P4 LDG.E.U16 R155, desc[UR6][R2.64] ;  /* 0x00000006029bc981 */ /* 0x000ea2000c1e1500 */
[----:B------:R-:W-:Y:S01]  /*53d0*/  ISETP.GE.U32.AND P4, PT, R172, 0x7fffff0b, PT ;  /* 0x7fffff0bac00780c */ /* 0x000fe20003f86070 */
[----:B------:R-:W-:Y:S02]  /*53e0*/  IMAD R172, R164, 0x65, RZ ;  /* 0x00000065a4ac7824 */ /* 0x000fe400078e02ff */
[----:B------:R-:W-:Y:S01]  /*53f0*/  STS.U16 [R250+UR4], R169 ;  /* 0x000000a9fa007988 */ /* 0x000fe20008000404 */
[----:B------:R-:W-:Y:S02]  /*5400*/  PRMT R158, RZ, 0x7610, R158 ;  /* 0x00007610ff9e7816 */ /* 0x000fe4000000009e */
[----:B------:R-:W-:Y:S01]  /*5410*/  PRMT R130, RZ, 0x7610, R130 ;  /* 0x00007610ff827816 */ /* 0x000fe20000000082 */
[----:B------:R-:W-:Y:S04]  /*5420*/  STS.U16 [R250+UR4+0x10800], R171 ;  /* 0x010800abfa007988 */ /* 0x000fe80008000404 */
[----:B------:R0:W-:Y:S04]  /*5430*/  STS.U16 [R250+UR4+0xc00], R170 ;  /* 0x000c00aafa007988 */ /* 0x0001e80008000404 */
[----:B------:R1:W-:Y:S01]  /*5440*/  STS.U16 [R250+UR4+0x1000], R176 ;  /* 0x001000b0fa007988 */ /* 0x0003e20008000404 */
[----:B0-----:R-:W-:-:S04]  /*5450*/  IMAD.WIDE R170, R172, 0x2, R162 ;  /* 0x00000002acaa7825 */ /* 0x001fc800078e02a2 */
[----:B------:R-:W-:Y:S01]  /*5460*/  IMAD.WIDE R172, R172, 0x2, R160 ;  /* 0x00000002acac7825 */ /* 0x000fe200078e02a0 */
[----:B------:R-:W-:Y:S03]  /*5470*/  STS.U16 [R250+UR4+0x11000], R175 ;  /* 0x011000affa007988 */ /* 0x000fe60008000404 */
[----:B-1----:R-:W-:Y:S01]  /*5480*/  IMAD R176, R164, 0x6d, RZ ;  /* 0x0000006da4b07824 */ /* 0x002fe200078e02ff */
[----:B------:R0:W-:Y:S01]  /*5490*/  STS.U16 [R250+UR4+0x1400], R174 ;  /* 0x001400aefa007988 */ /* 0x0001e20008000404 */
[----:B------:R-:W-:Y:S02]  /*54a0*/  PRMT R240, RZ, 0x7610, R240 ;  /* 0x00007610fff07816 */ /* 0x000fe400000000f0 */
[----:B------:R-:W-:Y:S01]  /*54b0*/  PRMT R239, RZ, 0x7610, R239 ;  /* 0x00007610ffef7816 */ /* 0x000fe200000000ef */
[----:B------:R-:W2:Y:S04]  /*54c0*/  @!P0 LDG.E.U16 R158, desc[UR6][R170.64] ;  /* 0x00000006aa9e8981 */ /* 0x000ea8000c1e1500 */
[----:B------:R-:W2:Y:S01]  /*54d0*/  @!P0 LDG.E.U16 R130, desc[UR6][R172.64] ;  /* 0x00000006ac828981 */ /* 0x000ea2000c1e1500 */
[----:B0-----:R-:W-:-:S03]  /*54e0*/  IMAD.WIDE R174, R176, 0x2, R162 ;  /* 0x00000002b0ae7825 */ /* 0x001fc600078e02a2 */
[----:B------:R0:W-:Y:S01]  /*54f0*/  STS.U16 [R250+UR4+0x10c00], R177 ;  /* 0x010c00b1fa007988 */ /* 0x0001e20008000404 */
[----:B------:R-:W-:-:S03]  /*5500*/  IMAD R180, R164, 0x75, RZ ;  /* 0x00000075a4b47824 */ /* 0x000fc600078e02ff */
[----:B------:R-:W2:Y:S01]  /*5510*/  @!P3 LDG.E.U16 R240, desc[UR6][R174.64] ;  /* 0x00000006aef0b981 */ /* 0x000ea2000c1e1500 */
[----:B0-----:R-:W-:Y:S01]  /*5520*/  IMAD.WIDE R176, R176, 0x2, R160 ;  /* 0x00000002b0b07825 */ /* 0x001fe200078e02a0 */
[----:B------:R-:W-:Y:S02]  /*5530*/  PRMT R165, RZ, 0x7610, R165 ;  /* 0x00007610ffa57816 */ /* 0x000fe400000000a5 */
[----:B------:R-:W-:Y:S02]  /*5540*/  PRMT R131, RZ, 0x7610, R131 ;  /* 0x00007610ff837816 */ /* 0x000fe40000000083 */
[----:B------:R-:W2:Y:S01]  /*5550*/  @!P3 LDG.E.U16 R239, desc[UR6][R176.64] ;  /* 0x00000006b0efb981 */ /* 0x000ea2000c1e1500 */
[----:B------:R-:W-:Y:S02]  /*5560*/  VIADD R182, R132, 0xffffffe9 ;  /* 0xffffffe984b67836 */ /* 0x000fe40000000000 */
[C---:B------:R-:W-:Y:S01]  /*5570*/  IMAD R184, R164.reuse, 0x7d, RZ ;  /* 0x0000007da4b87824 */ /* 0x040fe200078e02ff */
[----:B------:R-:W-:Y:S01]  /*5580*/  PRMT R129, RZ, 0x7610, R129 ;  /* 0x00007610ff817816 */ /* 0x000fe20000000081 */
[C---:B------:R-:W-:Y:S01]  /*5590*/  IMAD R252, R164.reuse, 0x6, RZ ;  /* 0x00000006a4fc7824 */ /* 0x040fe200078e02ff */
[----:B------:R-:W-:Y:S01]  /*55a0*/  PRMT R249, RZ, 0x7610, R249 ;  /* 0x00007610fff97816 */ /* 0x000fe200000000f9 */
[----:B------:R-:W-:Y:S01]  /*55b0*/  IMAD R93, R164, 0xe, RZ ;  /* 0x0000000ea45d7824 */ /* 0x000fe200078e02ff */
[----:B------:R-:W-:Y:S01]  /*55c0*/  PRMT R122, RZ, 0x7610, R122 ;  /* 0x00007610ff7a7816 */ /* 0x000fe2000000007a */
[----:B------:R-:W-:Y:S01]  /*55d0*/  VIADD R251, R132, 0xffffffe1 ;  /* 0xffffffe184fb7836 */ /* 0x000fe20000000000 */
[----:B------:R-:W-:Y:S01]  /*55e0*/  PRMT R111, RZ, 0x7610, R111 ;  /* 0x00007610ff6f7816 */ /* 0x000fe2000000006f */
[----:B------:R-:W-:Y:S01]  /*55f0*/  IMAD.WIDE R188, R252, 0x2, R162 ;  /* 0x00000002fcbc7825 */ /* 0x000fe200078e02a2 */
[----:B------:R-:W-:-:S03]  /*5600*/  PRMT R119, RZ, 0x7610, R119 ;  /* 0x00007610ff777816 */ /* 0x000fc60000000077 */
[----:B------:R-:W-:Y:S02]  /*5610*/  IMAD R90, R164, 0x16, RZ ;  /* 0x00000016a45a7824 */ /* 0x000fe400078e02ff */
[----:B------:R-:W-:Y:S01]  /*5620*/  IMAD.WIDE R206, R252, 0x2, R160 ;  /* 0x00000002fcce7825 */ /* 0x000fe200078e02a0 */
[----:B------:R-:W-:-:S03]  /*5630*/  PRMT R110, RZ, 0x7610, R110 ;  /* 0x00007610ff6e7816 */ /* 0x000fc6000000006e */
[----:B------:R-:W-:Y:S01]  /*5640*/  IMAD.WIDE R202, R93, 0x2, R162 ;  /* 0x000000025dca7825 */ /* 0x000fe200078e02a2 */
[----:B------:R0:W-:Y:S01]  /*5650*/  STL.64 [R1+0x3d0], R188 ;  /* 0x0003d0bc01007387 */ /* 0x0001e20000100a00 */
[----:B------:R-:W-:Y:S02]  /*5660*/  PRMT R109, RZ, 0x7610, R109 ;  /* 0x00007610ff6d7816 */ /* 0x000fe4000000006d */
[----:B------:R-:W-:Y:S01]  /*5670*/  IMAD.WIDE R204, R90, 0x2, R162 ;  /* 0x000000025acc7825 */ /* 0x000fe200078e02a2 */
[----:B------:R-:W-:Y:S01]  /*5680*/  STL.64 [R1+0x3c8], R206 ;  /* 0x0003c8ce01007387 */ /* 0x000fe20000100a00 */
[----:B------:R-:W-:Y:S02]  /*5690*/  PRMT R107, RZ, 0x7610, R107 ;  /* 0x00007610ff6b7816 */ /* 0x000fe4000000006b */
[----:B------:R-:W-:Y:S01]  /*56a0*/  IMAD R108, R164, 0x1e, RZ ;  /* 0x0000001ea46c7824 */ /* 0x000fe200078e02ff */
[----:B------:R1:W-:Y:S01]  /*56b0*/  STL.64 [R1+0x350], R202 ;  /* 0x000350ca01007387 */ /* 0x0003e20000100a00 */
[----:B------:R-:W-:-:S02]  /*56c0*/  PRMT R105, RZ, 0x7610, R105 ;  /* 0x00007610ff697816 */ /* 0x000fc40000000069 */
[----:B---3--:R-:W-:-:S05]  /*56d0*/  IABS R168, R149 ;  /* 0x0000009500a87213 */ /* 0x008fca0000000000 */
[----:B------:R-:W-:-:S04]  /*56e0*/  IMAD.MOV.U32 R0, RZ, RZ, R168 ;  /* 0x000000ffff007224 */ /* 0x000fc800078e00a8 */
[----:B------:R-:W3:Y:S01]  /*56f0*/  I2F.RP R178, R0 ;  /* 0x0000000000b27306 */ /* 0x000ee20000209400 */
[----:B------:R-:W-:-:S04]  /*5700*/  IMAD R168, R164, 0x5d, RZ ;  /* 0x0000005da4a87824 */ /* 0x000fc800078e02ff */
[----:B------:R-:W-:-:S04]  /*5710*/  IMAD.WIDE R166, R168, 0x2, R162 ;  /* 0x00000002a8a67825 */ /* 0x000fc800078e02a2 */
[----:B------:R-:W-:Y:S01]  /*5720*/  IMAD.WIDE R168, R168, 0x2, R160 ;  /* 0x00000002a8a87825 */ /* 0x000fe200078e02a0 */
[----:B------:R-:W2:Y:S04]  /*5730*/  @!P6 LDG.E.U16 R156, desc[UR6][R166.64] ;  /* 0x00000006a69ce981 */ /* 0x000ea8000c1e1500 */
[----:B------:R-:W2:Y:S01]  /*5740*/  @!P6 LDG.E.U16 R157, desc[UR6][R168.64] ;  /* 0x00000006a89de981 */ /* 0x000ea2000c1e1500 */
[----:B---3--:R-:W3:Y:S01]  /*5750*/  MUFU.RCP R178, R178 ;  /* 0x000000b200b27308 */ /* 0x008ee20000001000 */
[----:B------:R-:W-:Y:S01]  /*5760*/  ISETP.GE.U32.AND P6, PT, R179, 0x7fffff03, PT ;  /* 0x7fffff03b300780c */ /* 0x000fe20003fc6070 */
[----:B------:R-:W-:-:S05]  /*5770*/  VIADD R179, R132, 0xfffffff9 ;  /* 0xfffffff984b37836 */ /* 0x000fca0000000000 */
[----:B------:R-:W-:Y:S01]  /*5780*/  ISETP.GE.U32.AND P0, PT, R179, 0x7fffff7a, PT ;  /* 0x7fffff7ab300780c */ /* 0x000fe20003f06070 */
[----:B------:R-:W-:-:S05]  /*5790*/  VIADD R179, R132, 0xfffffff1 ;  /* 0xfffffff184b37836 */ /* 0x000fca0000000000 */
[----:B------:R-:W-:Y:S01]  /*57a0*/  ISETP.GE.U32.AND P3, PT, R179, 0x7fffff72, PT ;  /* 0x7fffff72b300780c */ /* 0x000fe20003f66070 */
[----:B---3--:R-:W-:Y:S02]  /*57b0*/  VIADD R187, R178, 0xffffffe ;  /* 0x0ffffffeb2bb7836 */ /* 0x008fe40000000000 */
[----:B------:R-:W-:-:S04]  /*57c0*/  IMAD.WIDE R178, R180, 0x2, R162 ;  /* 0x00000002b4b27825 */ /* 0x000fc800078e02a2 */
[----:B------:R0:W3:Y:S01]  /*57d0*/  @!P0 LDG.E.U16 R122, desc[UR6][R188.64] ;  /* 0x00000006bc7a8981 */ /* 0x0000e2000c1e1500 */
[----:B------:R-:W-:-:S03]  /*57e0*/  IMAD.WIDE R180, R180, 0x2, R160 ;  /* 0x00000002b4b47825 */ /* 0x000fc600078e02a0 */
[----:B------:R-:W2:Y:S04]  /*57f0*/  @!P4 LDG.E.U16 R165, desc[UR6][R178.64] ;  /* 0x00000006b2a5c981 */ /* 0x000ea8000c1e1500 */
[----:B------:R-:W2:Y:S01]  /*5800*/  @!P4 LDG.E.U16 R131, desc[UR6][R180.64] ;  /* 0x00000006b483c981 */ /* 0x000ea2000c1e1500 */
[----:B------:R-:W-:Y:S01]  /*5810*/  ISETP.GE.U32.AND P4, PT, R182, 0x7fffff6a, PT ;  /* 0x7fffff6ab600780c */ /* 0x000fe20003f86070 */
[C---:B------:R-:W-:Y:S02]  /*5820*/  IMAD.WIDE R182, R184.reuse, 0x2, R162 ;  /* 0x00000002b8b67825 */ /* 0x040fe400078e02a2 */
[----:B------:R-:W2:Y:S02]  /*5830*/  @!P3 LDG.E.U16 R111, desc[UR6][R202.64] ;  /* 0x00000006ca6fb981 */ /* 0x000ea4000c1e1500 */
[----:B------:R-:W-:-:S02]  /*5840*/  IMAD.WIDE R184, R184, 0x2, R160 ;  /* 0x00000002b8b87825 */ /* 0x000fc400078e02a0 */
[----:B------:R-:W2:Y:S04]  /*5850*/  @!P6 LDG.E.U16 R129, desc[UR6][R182.64] ;  /* 0x00000006b681e981 */ /* 0x000ea8000c1e1500 */
[----:B------:R-:W2:Y:S01]  /*5860*/  @!P6 LDG.E.U16 R249, desc[UR6][R184.64] ;  /* 0x00000006b8f9e981 */ /* 0x000ea2000c1e1500 */
[----:B------:R-:W-:Y:S01]  /*5870*/  ISETP.GE.U32.AND P6, PT, R251, 0x7fffff62, PT ;  /* 0x7fffff62fb00780c */ /* 0x000fe20003fc6070 */
[--C-:B0-----:R-:W-:Y:S02]  /*5880*/  IMAD.WIDE R188, R93, 0x2, R160.reuse ;  /* 0x000000025dbc7825 */ /* 0x101fe400078e02a0 */
[----:B-1----:R-:W2:Y:S04]  /*5890*/  LDL.LU.64 R202, [R1+0xfb8] ;  /* 0x000fb80001ca7983 */ /* 0x002ea80000300a00 */
[----:B------:R0:W-:Y:S04]  /*58a0*/  STL.64 [R1+0x2d0], R204 ;  /* 0x0002d0cc01007387 */ /* 0x0001e80000100a00 */
[----:B------:R-:W3:Y:S04]  /*58b0*/  @!P4 LDG.E.U16 R110, desc[UR6][R204.64] ;  /* 0x00000006cc6ec981 */ /* 0x000ee8000c1e1500 */
[----:B------:R1:W3:Y:S04]  /*58c0*/  @!P0 LDG.E.U16 R119, desc[UR6][R206.64] ;  /* 0x00000006ce778981 */ /* 0x0002e8000c1e1500 */
[----:B------:R4:W3:Y:S04]  /*58d0*/  @!P3 LDG.E.U16 R109, desc[UR6][R188.64] ;  /* 0x00000006bc6db981 */ /* 0x0008e8000c1e1500 */
[----:B0-----:R-:W3:Y:S01]  /*58e0*/  LDL.LU.64 R204, [R1+0xfb0] ;  /* 0x000fb00001cc7983 */ /* 0x001ee20000300a00 */
[----:B-1----:R-:W-:-:S03]  /*58f0*/  IMAD.WIDE R206, R90, 0x2, R160 ;  /* 0x000000025ace7825 */ /* 0x002fc600078e02a0 */
[----:B------:R4:W-:Y:S04]  /*5900*/  STL.64 [R1+0x348], R188 ;  /* 0x000348bc01007387 */ /* 0x0009e80000100a00 */
[----:B------:R0:W-:Y:S04]  /*5910*/  STL.64 [R1+0x2c8], R206 ;  /* 0x0002c8ce01007387 */ /* 0x0001e80000100a00 */
[----:B------:R-:W3:Y:S01]  /*5920*/  @!P4 LDG.E.U16 R107, desc[UR6][R206.64] ;  /* 0x00000006ce6bc981 */ /* 0x000ee2000c1e1500 */
[----:B----4-:R-:W-:-:S05]  /*5930*/  IMAD.WIDE R188, R108, 0x2, R162 ;  /* 0x000000026cbc7825 */ /* 0x010fca00078e02a2 */
[----:B------:R1:W4:Y:S04]  /*5940*/  @!P6 LDG.E.U16 R105, desc[UR6][R188.64] ;  /* 0x00000006bc69e981 */ /* 0x000328000c1e1500 */
[----:B0-----:R-:W4:Y:S04]  /*5950*/  LDL.LU.64 R206, [R1+0xfa8] ;  /* 0x000fa80001ce7983 */ /* 0x001f280000300a00 */
[----:B------:R0:W-:Y:S04]  /*5960*/  STL.64 [R1+0x250], R188 ;  /* 0x000250bc01007387 */ /* 0x0001e80000100a00 */
[----:B0-----:R-:W4:Y:S01]  /*5970*/  LDL.LU.64 R188, [R1+0xfa0] ;  /* 0x000fa00001bc7983 */ /* 0x001f220000300a00 */
[----:B------:R-:W0:Y:S01]  /*5980*/  F2I.FTZ.U32.TRUNC.NTZ R187, R187 ;  /* 0x000000bb00bb7305 */ /* 0x000e22000021f000 */
[----:B------:R-:W-:-:S02]  /*5990*/  SHF.R.U32.HI R252, RZ, 0x7, R135 ;  /* 0x00000007fffc7819 */ /* 0x000fc40000011687 */
[----:B------:R0:W-:Y:S02]  /*59a0*/  STS.U16 [R250+UR4+0x11400], R186 ;  /* 0x011400bafa007988 */ /* 0x0001e40008000404 */
[----:B------:R-:W-:Y:S01]  /*59b0*/  SGXT.U32 R252, R252, 0x1 ;  /* 0x00000001fcfc781a */ /* 0x000fe20000000000 */
[----:B0-----:R-:W-:Y:S02]  /*59c0*/  IMAD.MOV R251, RZ, RZ, -R187 ;  /* 0x000000fffffb7224 */ /* 0x001fe400078e0abb */
[----:B------:R-:W-:Y:S02]  /*59d0*/  IMAD.MOV.U32 R186, RZ, RZ, RZ ;  /* 0x000000ffffba7224 */ /* 0x000fe400078e00ff */
[----:B------:R-:W-:-:S04]  /*59e0*/  IMAD R251, R251, R0, RZ ;  /* 0x00000000fbfb7224 */ /* 0x000fc800078e02ff */
[----:B------:R-:W-:Y:S01]  /*59f0*/  IMAD.HI.U32 R251, R187, R251, R186 ;  /* 0x000000fbbbfb7227 */ /* 0x000fe200078e00ba */
[----:B------:R0:W-:Y:S04]  /*5a00*/  STS.U16 [R250+UR4+0x1800], R190 ;  /* 0x001800befa007988 */ /* 0x0001e80008000404 */
[----:B------:R-:W-:Y:S01]  /*5a10*/  STS.U16 [R250+UR4+0x1c00], R208 ;  /* 0x001c00d0fa007988 */ /* 0x000fe20008000404 */
[----:B0-----:R-:W-:-:S03]  /*5a20*/  LOP3.LUT R190, R250, 0x10, RZ, 0x3c, !PT ;  /* 0x00000010fabe7812 */ /* 0x001fc600078e3cff */
[----:B------:R-:W-:Y:S04]  /*5a30*/  STS.U16 [R250+UR4+0x12800], R201 ;  /* 0x012800c9fa007988 */ /* 0x000fe80008000404 */
        /* <DEDUP_REMOVED lines=9> */
[----:B------:R-:W-:Y:S01]  /*5ad0*/  STS.U16 [R250+UR4+0x13c00], R191 ;  /* 0x013c00bffa007988 */ /* 0x000fe20008000404 */
[----:B------:R-:W-:-:S02]  /*5ae0*/  PRMT R92, RZ, 0x7610, R92 ;  /* 0x00007610ff5c7816 */ /* 0x000fc4000000005c */
[----:B------:R-:W-:Y:S02]  /*5af0*/  PRMT R97, RZ, 0x7610, R97 ;  /* 0x00007610ff617816 */ /* 0x000fe40000000061 */
[----:B------:R-:W-:Y:S01]  /*5b00*/  PRMT R106, RZ, 0x7610, R106 ;  /* 0x00007610ff6a7816 */ /* 0x000fe2000000006a */
[----:B--2---:R-:W-:Y:S04]  /*5b10*/  STS.U16 [R250+UR4+0x12400], R203 ;  /* 0x012400cbfa007988 */ /* 0x004fe80008000404 */
[----:B------:R-:W-:Y:S04]  /*5b20*/  STS.U16 [R250+UR4+0x2800], R202 ;  /* 0x002800cafa007988 */ /* 0x000fe80008000404 */
[----:B---3--:R-:W-:Y:S04]  /*5b30*/  STS.U16 [R250+UR4+0x12000], R205 ;  /* 0x012000cdfa007988 */ /* 0x008fe80008000404 */
[----:B------:R-:W-:Y:S01]  /*5b40*/  STS.U16 [R250+UR4+0x2400], R204 ;  /* 0x002400ccfa007988 */ /* 0x000fe20008000404 */
[----:B----4-:R-:W-:-:S05]  /*5b50*/  IMAD.SHL.U32 R90, R188, 0x40, RZ ;  /* 0x00000040bc5a7824 */ /* 0x010fca00078e00ff */
[----:B------:R-:W-:-:S04]  /*5b60*/  LOP3.LUT R252, R90, R252, RZ, 0xfc, !PT ;  /* 0x000000fc5afc7212 */ /* 0x000fc800078efcff */
[----:B------:R-:W-:-:S05]  /*5b70*/  IABS R186, R252 ;  /* 0x000000fc00ba7213 */ /* 0x000fca0000000000 */
[----:B------:R-:W-:Y:S01]  /*5b80*/  IMAD.HI.U32 R187, R251, R186, RZ ;  /* 0x000000bafbbb7227 */ /* 0x000fe200078e00ff */
[----:B-1----:R-:W-:-:S03]  /*5b90*/  LOP3.LUT R188, R252, 0x2, RZ, 0xfc, !PT ;  /* 0x00000002fcbc7812 */ /* 0x002fc600078efcff */
[----:B------:R-:W-:Y:S01]  /*5ba0*/  IMAD.MOV R187, RZ, RZ, -R187 ;  /* 0x000000ffffbb7224 */ /* 0x000fe200078e0abb */
[----:B------:R0:W-:Y:S03]  /*5bb0*/  STL [R1+0x434], R90 ;  /* 0x0004345a01007387 */ /* 0x0001e60000100800 */
[----:B0-----:R-:W-:Y:S01]  /*5bc0*/  IMAD R90, R0, R187, R186 ;  /* 0x000000bb005a7224 */ /* 0x001fe200078e02ba */
[----:B------:R-:W-:-:S05]  /*5bd0*/  IABS R186, R188 ;  /* 0x000000bc00ba7213 */ /* 0x000fca0000000000 */
[----:B------:R-:W-:Y:S01]  /*5be0*/  IMAD.HI.U32 R187, R251, R186, RZ ;  /* 0x000000bafbbb7227 */ /* 0x000fe200078e00ff */
[----:B------:R-:W-:Y:S03]  /*5bf0*/  STS.U16 [R250+UR4+0x11800], R189 ;  /* 0x011800bdfa007988 */ /* 0x000fe60008000404 */
[----:B------:R-:W-:Y:S01]  /*5c00*/  IMAD.MOV R187, RZ, RZ, -R187 ;  /* 0x000000ffffbb7224 */ /* 0x000fe200078e0abb */
[----:B------:R-:W-:Y:S03]  /*5c10*/  STS.U16 [R250+UR4+0x11c00], R207 ;  /* 0x011c00cffa007988 */ /* 0x000fe60008000404 */
[----:B------:R-:W-:Y:S01]  /*5c20*/  IMAD R93, R0, R187, R186 ;  /* 0x000000bb005d7224 */ /* 0x000fe200078e02ba */
[----:B------:R0:W-:Y:S01]  /*5c30*/  STS.U16 [R250+UR4+0x2000], R206 ;  /* 0x002000cefa007988 */ /* 0x0001e20008000404 */
[----:B------:R-:W-:-:S03]  /*5c40*/  VIADD R186, R132, 0xfffffff8 ;  /* 0xfffffff884ba7836 */ /* 0x000fc60000000000 */
[----:B------:R-:W-:Y:S04]  /*5c50*/  STS.U16 [R190+UR4+0x480], R233 ;  /* 0x000480e9be007988 */ /* 0x000fe80008000404 */
[----:B------:R-:W-:Y:S04]  /*5c60*/  STS.U16 [R190+UR4+0x10480], R232 ;  /* 0x010480e8be007988 */ /* 0x000fe80008000404 */
[----:B------:R-:W-:Y:S01]  /*5c70*/  STS.U16 [R190+UR4+0x880], R231 ;  /* 0x000880e7be007988 */ /* 0x000fe20008000404 */
[----:B------:R-:W-:-:S03]  /*5c80*/  ISETP.GE.U32.AND P0, PT, R186, 0x7fffff79, PT ;  /* 0x7fffff79ba00780c */ /* 0x000fc60003f06070 */
[----:B------:R-:W-:Y:S01]  /*5c90*/  STS.U16 [R190+UR4+0x10880], R230 ;  /* 0x010880e6be007988 */ /* 0x000fe20008000404 */
[----:B------:R-:W-:-:S03]  /*5ca0*/  IMAD R186, R164, 0x7, RZ ;  /* 0x00000007a4ba7824 */ /* 0x000fc600078e02ff */
[----:B------:R-:W-:Y:S04]  /*5cb0*/  STS.U16 [R190+UR4+0xc80], R229 ;  /* 0x000c80e5be007988 */ /* 0x000fe80008000404 */
[----:B------:R-:W-:Y:S04]  /*5cc0*/  STS.U16 [R190+UR4+0x10c80], R228 ;  /* 0x010c80e4be007988 */ /* 0x000fe80008000404 */
[----:B------:R-:W-:Y:S04]  /*5cd0*/  STS.U16 [R190+UR4+0x1080], R227 ;  /* 0x001080e3be007988 */ /* 0x000fe80008000404 */
[----:B------:R-:W-:Y:S01]  /*5ce0*/  STS.U16 [R190+UR4+0x11080], R226 ;  /* 0x011080e2be007988 */ /* 0x000fe20008000404 */
[----:B------:R-:W-:-:S03]  /*5cf0*/  ISETP.GE.AND P3, PT, R188, RZ, PT ;  /* 0x000000ffbc00720c */ /* 0x000fc60003f66270 */
[----:B------:R-:W-:Y:S01]  /*5d00*/  STS.U16 [R190+UR4+0x1480], R225 ;  /* 0x001480e1be007988 */ /* 0x000fe20008000404 */
[----:B0-----:R-:W-:-:S03]  /*5d10*/  IMAD.WIDE R206, R186, 0x2, R162 ;  /* 0x00000002bace7825 */ /* 0x001fc600078e02a2 */
[----:B------:R-:W-:Y:S01]  /*5d20*/  STS.U16 [R190+UR4+0x11480], R224 ;  /* 0x011480e0be007988 */ /* 0x000fe20008000404 */
[----:B------:R-:W-:-:S03]  /*5d30*/  IMAD.WIDE R188, R186, 0x2, R160 ;  /* 0x00000002babc7825 */ /* 0x000fc600078e02a0 */
[----:B------:R-:W-:Y:S04]  /*5d40*/  STS.U16 [R190+UR4+0x1880], R223 ;  /* 0x001880dfbe007988 */ /* 0x000fe80008000404 */
[----:B------:R-:W-:Y:S04]  /*5d50*/  STS.U16 [R190+UR4+0x11880], R222 ;  /* 0x011880debe007988 */ /* 0x000fe80008000404 */
[----:B------:R-:W-:Y:S04]  /*5d60*/  STS.U16 [R190+UR4+0x1c80], R221 ;  /* 0x001c80ddbe007988 */ /* 0x000fe80008000404 */
[----:B------:R-:W-:Y:S04]  /*5d70*/  STS.U16 [R190+UR4+0x11c80], R220 ;  /* 0x011c80dcbe007988 */ /* 0x000fe80008000404 */
[----:B------:R-:W-:Y:S04]  /*5d80*/  STS.U16 [R190+UR4+0x2080], R219 ;  /* 0x002080dbbe007988 */ /* 0x000fe80008000404 */
[----:B------:R-:W-:Y:S01]  /*5d90*/  STS.U16 [R190+UR4+0x12080], R218 ;  /* 0x012080dabe007988 */ /* 0x000fe20008000404 */
[----:B------:R-:W-:-:S03]  /*5da0*/  VIADD R187, R132, 0xfffffff0 ;  /* 0xfffffff084bb7836 */ /* 0x000fc60000000000 */
[----:B------:R-:W-:Y:S04]  /*5db0*/  STS.U16 [R190+UR4+0x2480], R217 ;  /* 0x002480d9be007988 */ /* 0x000fe80008000404 */
[----:B------:R-:W-:Y:S04]  /*5dc0*/  STL.64 [R1+0x3c0], R206 ;  /* 0x0003c0ce01007387 */ /* 0x000fe80000100a00 */
[----:B------:R-:W-:Y:S04]  /*5dd0*/  STS.U16 [R190+UR4+0x12480], R216 ;  /* 0x012480d8be007988 */ /* 0x000fe80008000404 */
[----:B------:R-:W-:Y:S01]  /*5de0*/  STL.64 [R1+0x3b8], R188 ;  /* 0x0003b8bc01007387 */ /* 0x000fe20000100a00 */
[----:B------:R-:W-:-:S03]  /*5df0*/  VIADD R186, R132, 0xffffffe8 ;  /* 0xffffffe884ba7836 */ /* 0x000fc60000000000 */
[----:B------:R-:W-:Y:S04]  /*5e00*/  STS.U16 [R190+UR4+0x2880], R215 ;  /* 0x002880d7be007988 */ /* 0x000fe80008000404 */
[----:B------:R-:W2:Y:S04]  /*5e10*/  LDL.LU R193, [R1+0x244] ;  /* 0x0002440001c17983 */ /* 0x000ea80000300800 */
[----:B------:R-:W-:Y:S04]  /*5e20*/  STS.U16 [R190+UR4+0x12880], R214 ;  /* 0x012880d6be007988 */ /* 0x000fe80008000404 */
[----:B------:R-:W3:Y:S04]  /*5e30*/  LDL.LU R194, [R1+0x240] ;  /* 0x0002400001c27983 */ /* 0x000ee80000300800 */
[----:B------:R-:W-:Y:S04]  /*5e40*/  STS.U16 [R190+UR4+0x2c80], R213 ;  /* 0x002c80d5be007988 */ /* 0x000fe80008000404 */
[----:B------:R-:W4:Y:S01]  /*5e50*/  LDL.LU R195, [R1+0x23c] ;  /* 0x00023c0001c37983 */ /* 0x000f220000300800 */
[----:B------:R-:W-:-:S03]  /*5e60*/  ISETP.GE.U32.AND P4, PT, R187, 0x7fffff71, PT ;  /* 0x7fffff71bb00780c */ /* 0x000fc60003f86070 */
[----:B------:R-:W-:Y:S04]  /*5e70*/  STS.U16 [R190+UR4+0x12c80], R212 ;  /* 0x012c80d4be007988 */ /* 0x000fe80008000404 */
[----:B------:R-:W4:Y:S04]  /*5e80*/  LDL.LU R196, [R1+0x238] ;  /* 0x0002380001c47983 */ /* 0x000f280000300800 */
[----:B------:R-:W-:Y:S04]  /*5e90*/  STS.U16 [R190+UR4+0x3080], R211 ;  /* 0x003080d3be007988 */ /* 0x000fe80008000404 */
[----:B------:R-:W4:Y:S04]  /*5ea0*/  LDL.LU R197, [R1+0x1d4] ;  /* 0x0001d40001c57983 */ /* 0x000f280000300800 */
[----:B------:R0:W-:Y:S04]  /*5eb0*/  STS.U16 [R190+UR4+0x13080], R210 ;  /* 0x013080d2be007988 */ /* 0x0001e80008000404 */
[----:B------:R-:W4:Y:S04]  /*5ec0*/  LDL.LU R198, [R1+0x1d0] ;  /* 0x0001d00001c67983 */ /* 0x000f280000300800 */
[----:B------:R-:W-:Y:S04]  /*5ed0*/  STS.U16 [R190+UR4+0x3480], R209 ;  /* 0x003480d1be007988 */ /* 0x000fe80008000404 */
[----:B------:R-:W4:Y:S04]  /*5ee0*/  LDL.LU R199, [R1+0x1cc] ;  /* 0x0001cc0001c77983 */ /* 0x000f280000300800 */
[----:B------:R-:W4:Y:S04]  /*5ef0*/  @!P0 LDG.E.U16 R92, desc[UR6][R206.64] ;  /* 0x00000006ce5c8981 */ /* 0x000f28000c1e1500 */
[----:B------:R-:W4:Y:S01]  /*5f00*/  @!P0 LDG.E.U16 R97, desc[UR6][R188.64] ;  /* 0x00000006bc618981 */ /* 0x000f22000c1e1500 */
[----:B------:R-:W-:Y:S01]  /*5f10*/  ISETP.GE.U32.AND P0, PT, R186, 0x7fffff69, PT ;  /* 0x7fffff69ba00780c */ /* 0x000fe20003f06070 */
[----:B------:R-:W-:-:S02]  /*5f20*/  IMAD R186, R164, 0xf, RZ ;  /* 0x0000000fa4ba7824 */ /* 0x000fc400078e02ff */
[----:B------:R-:W-:Y:S04]  /*5f30*/  STS.U16 [R190+UR4+0x13480], R236 ;  /* 0x013480ecbe007988 */ /* 0x000fe80008000404 */
[----:B------:R-:W4:Y:S04]  /*5f40*/  LDL.LU R200, [R1+0x1c8] ;  /* 0x0001c80001c87983 */ /* 0x000f280000300800 */
[----:B------:R-:W-:Y:S04]  /*5f50*/  STS.U16 [R190+UR4+0x3880], R235 ;  /* 0x003880ebbe007988 */ /* 0x000fe80008000404 */
[----:B------:R-:W4:Y:S04]  /*5f60*/  LDL.LU R201, [R1+0x1c4] ;  /* 0x0001c40001c97983 */ /* 0x000f280000300800 */
[----:B------:R-:W-:Y:S04]  /*5f70*/  STS.U16 [R190+UR4+0x13880], R234 ;  /* 0x013880eabe007988 */ /* 0x000fe80008000404 */
[----:B------:R-:W4:Y:S01]  /*5f80*/  LDL.LU R202, [R1+0x1c0] ;  /* 0x0001c00001ca7983 */ /* 0x000f220000300800 */
[----:B0-----:R-:W-:-:S03]  /*5f90*/  IMAD.WIDE R210, R186, 0x2, R162 ;  /* 0x00000002bad27825 */ /* 0x001fc600078e02a2 */
[----:B------:R-:W-:Y:S04]  /*5fa0*/  STS.U16 [R190+UR4+0x3c80], R238 ;  /* 0x003c80eebe007988 */ /* 0x000fe80008000404 */
[----:B------:R-:W4:Y:S04]  /*5fb0*/  LDL.LU R203, [R1+0x1bc] ;  /* 0x0001bc0001cb7983 */ /* 0x000f280000300800 */
[----:B------:R-:W-:Y:S04]  /*5fc0*/  STS.U16 [R190+UR4+0x13c80], R237 ;  /* 0x013c80edbe007988 */ /* 0x000fe80008000404 */
[----:B------:R-:W4:Y:S04]  /*5fd0*/  LDL.LU R204, [R1+0x1b8] ;  /* 0x0001b80001cc7983 */ /* 0x000f280000300800 */
[----:B------:R-:W-:Y:S04]  /*5fe0*/  STS.U16 [R190+UR4+0x80], R248 ;  /* 0x000080f8be007988 */ /* 0x000fe80008000404 */
[----:B------:R-:W4:Y:S04]  /*5ff0*/  LDL.LU R205, [R1+0x154] ;  /* 0x0001540001cd7983 */ /* 0x000f280000300800 */
[----:B------:R0:W-:Y:S04]  /*6000*/  STS.U16 [R190+UR4+0x10080], R247 ;  /* 0x010080f7be007988 */ /* 0x0001e80008000404 */
[----:B------:R-:W4:Y:S04]  /*6010*/  LDL.LU R206, [R1+0x150] ;  /* 0x0001500001ce7983 */ /* 0x000f280000300800 */
[----:B------:R-:W4:Y:S01]  /*6020*/  LDL.LU R207, [R1+0x14c] ;  /* 0x00014c0001cf7983 */ /* 0x000f220000300800 */
[----:B0-----:R-:W-:-:S03]  /*6030*/  IMAD.WIDE R190, R186, 0x2, R160 ;  /* 0x00000002babe7825 */ /* 0x001fc600078e02a0 */
[----:B------:R-:W4:Y:S04]  /*6040*/  LDL.LU R208, [R1+0x148] ;  /* 0x0001480001d07983 */ /* 0x000f280000300800 */
[----:B------:R-:W4:Y:S04]  /*6050*/  LDL.LU R188, [R1+0x144] ;  /* 0x0001440001bc7983 */ /* 0x000f280000300800 */
[----:B------:R-:W4:Y:S04]  /*6060*/  LDL.LU R189, [R1+0x140] ;  /* 0x0001400001bd7983 */ /* 0x000f280000300800 */
[----:B------:R-:W-:Y:S04]  /*6070*/  STL.64 [R1+0x340], R210 ;  /* 0x000340d201007387 */ /* 0x000fe80000100a00 */
[----:B------:R0:W-:Y:S04]  /*6080*/  STL.64 [R1+0x338], R190 ;  /* 0x000338be01007387 */ /* 0x0001e80000100a00 */
[----:B------:R-:W4:Y:S04]  /*6090*/  @!P4 LDG.E.U16 R106, desc[UR6][R190.64] ;  /* 0x00000006be6ac981 */ /* 0x000f28000c1e1500 */
[----:B0-----:R-:W4:Y:S01]  /*60a0*/  LDL.LU R190, [R1+0x13c] ;  /* 0x00013c0001be7983 */ /* 0x001f220000300800 */
[----:B------:R-:W-:Y:S01]  /*60b0*/  PRMT R159, RZ, 0x7610, R159 ;  /* 0x00007610ff9f7816 */ /* 0x000fe2000000009f */
[----:B------:R-:W-:-:S04]  /*60c0*/  IMAD R187, R164, 0x17, RZ ;  /* 0x00000017a4bb7824 */ /* 0x000fc800078e02ff */
[----:B------:R-:W-:Y:S01]  /*60d0*/  IMAD.WIDE R212, R187, 0x2, R162 ;  /* 0x00000002bbd47825 */ /* 0x000fe200078e02a2 */
[----:B------:R0:W4:Y:S01]  /*60e0*/  @!P4 LDG.E.U16 R159, desc[UR6][R210.64] ;  /* 0x00000006d29fc981 */ /* 0x000122000c1e1500 */
[----:B------:R-:W-:-:S03]  /*60f0*/  LOP3.LUT R209, R250, 0x20, RZ, 0x3c, !PT ;  /* 0x00000020fad17812 */ /* 0x000fc600078e3cff */
[----:B------:R-:W-:Y:S01]  /*6100*/  STL.64 [R1+0x2c0], R212 ;  /* 0x0002c0d401007387 */ /* 0x000fe20000100a00 */
[----:B0-----:R-:W-:-:S03]  /*6110*/  IMAD.WIDE R210, R187, 0x2, R160 ;  /* 0x00000002bbd27825 */ /* 0x001fc600078e02a0 */
[----:B------:R-:W-:Y:S04]  /*6120*/  STS.U16 [R209+UR4+0x100], R246 ;  /* 0x000100f6d1007988 */ /* 0x000fe80008000404 */
[----:B------:R-:W-:Y:S04]  /*6130*/  STL.64 [R1+0x2b8], R210 ;  /* 0x0002b8d201007387 */ /* 0x000fe80000100a00 */
[----:B------:R-:W4:Y:S04]  /*6140*/  LDL.LU R226, [R1+0x138] ;  /* 0x0001380001e27983 */ /* 0x000f280000300800 */
[----:B------:R-:W4:Y:S04]  /*6150*/  LDL.LU R227, [R1+0xd4] ;  /* 0x0000d40001e37983 */ /* 0x000f280000300800 */
[----:B------:R-:W4:Y:S04]  /*6160*/  LDL.LU R228, [R1+0xd0] ;  /* 0x0000d00001e47983 */ /* 0x000f280000300800 */
[----:B------:R-:W4:Y:S04]  /*6170*/  LDL.LU R229, [R1+0x444] ;  /* 0x0004440001e57983 */ /* 0x000f280000300800 */
[----:B------:R-:W-:Y:S04]  /*6180*/  STS.U16 [R209+UR4+0x10100], R245 ;  /* 0x010100f5d1007988 */ /* 0x000fe80008000404 */
[----:B------:R-:W4:Y:S04]  /*6190*/  LDL R230, [R1+0x440] ;  /* 0x0004400001e67983 */ /* 0x000f280000100800 */
[----:B------:R-:W-:Y:S04]  /*61a0*/  STS.U16 [R209+UR4+0x500], R244 ;  /* 0x000500f4d1007988 */ /* 0x000fe80008000404 */
[----:B------:R-:W4:Y:S04]  /*61b0*/  LDL.LU R231, [R1+0x24c] ;  /* 0x00024c0001e77983 */ /* 0x000f280000300800 */
[----:B------:R-:W-:Y:S04]  /*61c0*/  STS.U16 [R209+UR4+0x10500], R243 ;  /* 0x010500f3d1007988 */ /* 0x000fe80008000404 */
[----:B------:R-:W4:Y:S04]  /*61d0*/  LDL.LU R232, [R1+0x248] ;  /* 0x0002480001e87983 */ /* 0x000f280000300800 */
[----:B------:R-:W-:Y:S04]  /*61e0*/  STS.U16 [R209+UR4+0x900], R242 ;  /* 0x000900f2d1007988 */ /* 0x000fe80008000404 */
[----:B------:R-:W4:Y:S04]  /*61f0*/  LDL.LU R233, [R1+0x4c0] ;  /* 0x0004c00001e97983 */ /* 0x000f280000300800 */
[----:B------:R-:W-:Y:S04]  /*6200*/  STS.U16 [R209+UR4+0x10900], R241 ;  /* 0x010900f1d1007988 */ /* 0x000fe80008000404 */
[----:B------:R-:W4:Y:S04]  /*6210*/  LDL.LU R191, [R1+0x4bc] ;  /* 0x0004bc0001bf7983 */ /* 0x000f280000300800 */
[----:B------:R-:W4:Y:S04]  /*6220*/  LDL.LU R192, [R1+0x4b8] ;  /* 0x0004b80001c07983 */ /* 0x000f280000300800 */
[----:B--2---:R0:W-:Y:S04]  /*6230*/  STS.U16 [R209+UR4+0xd00], R193 ;  /* 0x000d00c1d1007988 */ /* 0x0041e80008000404 */
[----:B---3--:R1:W-:Y:S04]  /*6240*/  STS.U16 [R209+UR4+0x10d00], R194 ;  /* 0x010d00c2d1007988 */ /* 0x0083e80008000404 */
[----:B0-----:R-:W2:Y:S04]  /*6250*/  LDL.LU R193, [R1+0x4b4] ;  /* 0x0004b40001c17983 */ /* 0x001ea80000300800 */
[----:B----4-:R0:W-:Y:S04]  /*6260*/  STS.U16 [R209+UR4+0x1100], R195 ;  /* 0x001100c3d1007988 */ /* 0x0101e80008000404 */
[----:B-1----:R-:W3:Y:S04]  /*6270*/  LDL.LU R194, [R1+0x4b0] ;  /* 0x0004b00001c27983 */ /* 0x002ee80000300800 */
[----:B------:R1:W-:Y:S04]  /*6280*/  STS.U16 [R209+UR4+0x11100], R196 ;  /* 0x011100c4d1007988 */ /* 0x0003e80008000404 */
[----:B0-----:R-:W4:Y:S04]  /*6290*/  LDL.LU R195, [R1+0x4ac] ;  /* 0x0004ac0001c37983 */ /* 0x001f280000300800 */
[----:B------:R0:W-:Y:S04]  /*62a0*/  STS.U16 [R209+UR4+0x1500], R197 ;  /* 0x001500c5d1007988 */ /* 0x0001e80008000404 */
[----:B-1----:R-:W4:Y:S04]  /*62b0*/  LDL.LU R196, [R1+0x4a8] ;  /* 0x0004a80001c47983 */ /* 0x002f280000300800 */
[----:B------:R1:W-:Y:S04]  /*62c0*/  STS.U16 [R209+UR4+0x11500], R198 ;  /* 0x011500c6d1007988 */ /* 0x0003e80008000404 */
[----:B0-----:R-:W4:Y:S04]  /*62d0*/  LDL.LU R197, [R1+0x4a4] ;  /* 0x0004a40001c57983 */ /* 0x001f280000300800 */
[----:B------:R0:W-:Y:S04]  /*62e0*/  STS.U16 [R209+UR4+0x1900], R199 ;  /* 0x001900c7d1007988 */ /* 0x0001e80008000404 */
[----:B-1----:R-:W4:Y:S04]  /*62f0*/  LDL.LU R198, [R1+0x4a0] ;  /* 0x0004a00001c67983 */ /* 0x002f280000300800 */
[----:B0-----:R-:W4:Y:S04]  /*6300*/  LDL.LU R199, [R1+0x49c] ;  /* 0x00049c0001c77983 */ /* 0x001f280000300800 */
[----:B------:R0:W-:Y:S04]  /*6310*/  STS.U16 [R209+UR4+0x11900], R200 ;  /* 0x011900c8d1007988 */ /* 0x0001e80008000404 */
        /* <DEDUP_REMOVED lines=22> */
[----:B-1----:R-:W4:Y:S01]  /*6480*/  LDL.LU R190, [R1+0x46c] ;  /* 0x00046c0001be7983 */ /* 0x002f220000300800 */
[----:B------:R-:W-:-:S03]  /*6490*/  LOP3.LUT R187, R250, 0x30, RZ, 0x3c, !PT ;  /* 0x00000030fabb7812 */ /* 0x000fc600078e3cff */
        /* <DEDUP_REMOVED lines=10> */
[----:B------:R-:W-:Y:S01]  /*6540*/  VIADD R186, R132, 0xffffffe0 ;  /* 0xffffffe084ba7836 */ /* 0x000fe20000000000 */
[----:B------:R-:W-:-:S02]  /*6550*/  PRMT R121, RZ, 0x7610, R121 ;  /* 0x00007610ff797816 */ /* 0x000fc40000000079 */
[----:B------:R-:W-:Y:S02]  /*6560*/  PRMT R120, RZ, 0x7610, R120 ;  /* 0x00007610ff787816 */ /* 0x000fe40000000078 */
[----:B------:R-:W-:Y:S01]  /*6570*/  ISETP.GE.U32.AND P4, PT, R186, 0x7fffff61, PT ;  /* 0x7fffff61ba00780c */ /* 0x000fe20003f86070 */
[----:B------:R-:W-:Y:S01]  /*6580*/  VIADD R186, R132, 0xffffffd9 ;  /* 0xffffffd984ba7836 */ /* 0x000fe20000000000 */
[----:B------:R-:W4:Y:S04]  /*6590*/  @!P0 LDG.E.U16 R121, desc[UR6][R212.64] ;  /* 0x00000006d4798981 */ /* 0x000f28000c1e1500 */
[----:B------:R-:W4:Y:S01]  /*65a0*/  @!P0 LDG.E.U16 R120, desc[UR6][R210.64] ;  /* 0x00000006d2788981 */ /* 0x000f22000c1e1500 */
[----:B------:R-:W-:Y:S02]  /*65b0*/  ISETP.GE.U32.AND P0, PT, R186, 0x7fffff5a, PT ;  /* 0x7fffff5aba00780c */ /* 0x000fe40003f06070 */
[C---:B------:R-:W-:Y:S01]  /*65c0*/  LOP3.LUT R186, R250.reuse, 0x40, RZ, 0x3c, !PT ;  /* 0x00000040faba7812 */ /* 0x040fe200078e3cff */
[----:B--2---:R-:W-:Y:S04]  /*65d0*/  STS.U16 [R187+UR4+0x10580], R193 ;  /* 0x010580c1bb007988 */ /* 0x004fe80008000404 */
[----:B---3--:R-:W-:Y:S04]  /*65e0*/  STS.U16 [R187+UR4+0x980], R194 ;  /* 0x000980c2bb007988 */ /* 0x008fe80008000404 */
[----:B----4-:R-:W-:Y:S04]  /*65f0*/  STS.U16 [R187+UR4+0x10980], R195 ;  /* 0x010980c3bb007988 */ /* 0x010fe80008000404 */
        /* <DEDUP_REMOVED lines=16> */
[----:B------:R0:W-:Y:S04]  /*6700*/  STS.U16 [R187+UR4+0x2d80], R70 ;  /* 0x002d8046bb007988 */ /* 0x0001e80008000404 */
[----:B------:R1:W-:Y:S04]  /*6710*/  STS.U16 [R187+UR4+0x12d80], R71 ;  /* 0x012d8047bb007988 */ /* 0x0003e80008000404 */
[----:B------:R2:W-:Y:S04]  /*6720*/  STS.U16 [R187+UR4+0x3180], R72 ;  /* 0x00318048bb007988 */ /* 0x0005e80008000404 */
[----:B0-----:R-:W5:Y:S04]  /*6730*/  LDL.LU R70, [R1+0xf98] ;  /* 0x000f980001467983 */ /* 0x001f680000300800 */
[----:B------:R0:W-:Y:S04]  /*6740*/  STS.U16 [R187+UR4+0x13180], R73 ;  /* 0x01318049bb007988 */ /* 0x0001e80008000404 */
[----:B-1----:R-:W5:Y:S04]  /*6750*/  LDL.LU R71, [R1+0xf94] ;  /* 0x000f940001477983 */ /* 0x002f680000300800 */
[----:B------:R1:W-:Y:S04]  /*6760*/  STS.U16 [R187+UR4+0x3580], R74 ;  /* 0x0035804abb007988 */ /* 0x0003e80008000404 */
[----:B--2---:R-:W5:Y:S04]  /*6770*/  LDL.LU R72, [R1+0xf90] ;  /* 0x000f900001487983 */ /* 0x004f680000300800 */
        /* <DEDUP_REMOVED lines=23> */
[----:B--2---:R-:W2:Y:S04]  /*68f0*/  LDL.LU R84, [R1+0xf60] ;  /* 0x000f600001547983 */ /* 0x004ea80000300800 */
[----:B------:R3:W-:Y:S04]  /*6900*/  STS.U16 [R186+UR4+0x10e00], R86 ;  /* 0x010e0056ba007988 */ /* 0x0007e80008000404 */
[----:B0-----:R-:W4:Y:S04]  /*6910*/  LDL.LU R85, [R1+0xf5c] ;  /* 0x000f5c0001557983 */ /* 0x001f280000300800 */
[----:B------:R0:W-:Y:S04]  /*6920*/  STS.U16 [R186+UR4+0x1200], R88 ;  /* 0x00120058ba007988 */ /* 0x0001e80008000404 */
[----:B-1----:R-:W2:Y:S04]  /*6930*/  LDL.LU R87, [R1+0xf58] ;  /* 0x000f580001577983 */ /* 0x002ea80000300800 */
[----:B------:R1:W-:Y:S04]  /*6940*/  STS.U16 [R186+UR4+0x11200], R89 ;  /* 0x01120059ba007988 */ /* 0x0003e80008000404 */
[----:B---3--:R-:W5:Y:S04]  /*6950*/  LDL.LU R86, [R1+0xf54] ;  /* 0x000f540001567983 */ /* 0x008f680000300800 */
[----:B------:R3:W-:Y:S04]  /*6960*/  STS.U16 [R186+UR4+0x1600], R91 ;  /* 0x0016005bba007988 */ /* 0x0007e80008000404 */
[----:B0-----:R-:W2:Y:S04]  /*6970*/  LDL.LU R88, [R1+0xf50] ;  /* 0x000f500001587983 */ /* 0x001ea80000300800 */
[----:B------:R0:W-:Y:S04]  /*6980*/  STS.U16 [R186+UR4+0x11600], R94 ;  /* 0x0116005eba007988 */ /* 0x0001e80008000404 */
[----:B-1----:R-:W2:Y:S04]  /*6990*/  LDL.LU R89, [R1+0xf4c] ;  /* 0x000f4c0001597983 */ /* 0x002ea80000300800 */
[----:B------:R1:W-:Y:S04]  /*69a0*/  STS.U16 [R186+UR4+0x1a00], R95 ;  /* 0x001a005fba007988 */ /* 0x0003e80008000404 */
[----:B---3--:R-:W3:Y:S04]  /*69b0*/  LDL.LU R91, [R1+0xf48] ;  /* 0x000f4800015b7983 */ /* 0x008ee80000300800 */
[----:B------:R1:W-:Y:S04]  /*69c0*/  STS.U16 [R186+UR4+0x11a00], R96 ;  /* 0x011a0060ba007988 */ /* 0x0003e80008000404 */
[----:B0-----:R-:W2:Y:S04]  /*69d0*/  LDL.LU R94, [R1+0xf44] ;  /* 0x000f4400015e7983 */ /* 0x001ea80000300800 */
[----:B------:R0:W-:Y:S04]  /*69e0*/  STS.U16 [R186+UR4+0x1e00], R98 ;  /* 0x001e0062ba007988 */ /* 0x0001e80008000404 */
[----:B-1----:R-:W2:Y:S04]  /*69f0*/  LDL.LU R95, [R1+0xf40] ;  /* 0x000f4000015f7983 */ /* 0x002ea80000300800 */
[----:B------:R1:W-:Y:S04]  /*6a00*/  STS.U16 [R186+UR4+0x11e00], R99 ;  /* 0x011e0063ba007988 */ /* 0x0003e80008000404 */
[----:B------:R-:W2:Y:S04]  /*6a10*/  LDL.LU R96, [R1+0xf3c] ;  /* 0x000f3c0001607983 */ /* 0x000ea80000300800 */
        /* <DEDUP_REMOVED lines=19> */
[----:B0-----:R-:W3:Y:S04]  /*6b50*/  LDL.LU R114, [R1+0xf14] ;  /* 0x000f140001727983 */ /* 0x001ee80000300800 */
[----:B------:R0:W-:Y:S04]  /*6b60*/  STS.U16 [R186+UR4+0x3600], R117 ;  /* 0x00360075ba007988 */ /* 0x0001e80008000404 */
[----:B-1----:R-:W3:Y:S04]  /*6b70*/  LDL.LU R115, [R1+0xf10] ;  /* 0x000f100001737983 */ /* 0x002ee80000300800 */
[----:B------:R1:W-:Y:S04]  /*6b80*/  STS.U16 [R186+UR4+0x13600], R124 ;  /* 0x0136007cba007988 */ /* 0x0003e80008000404 */
[----:B------:R-:W3:Y:S04]  /*6b90*/  LDL.LU R116, [R1+0xf0c] ;  /* 0x000f0c0001747983 */ /* 0x000ee80000300800 */
[----:B0-----:R-:W3:Y:S01]  /*6ba0*/  LDL.LU R117, [R1+0xf08] ;  /* 0x000f080001757983 */ /* 0x001ee20000300800 */
[----:B-1----:R-:W-:-:S03]  /*6bb0*/  LOP3.LUT R124, R250, 0x50, RZ, 0x3c, !PT ;  /* 0x00000050fa7c7812 */ /* 0x002fc600078e3cff */
[----:B------:R0:W-:Y:S04]  /*6bc0*/  STS.U16 [R186+UR4+0x3a00], R118 ;  /* 0x003a0076ba007988 */ /* 0x0001e80008000404 */
[----:B------:R1:W-:Y:S04]  /*6bd0*/  STS.U16 [R186+UR4+0x13a00], R123 ;  /* 0x013a007bba007988 */ /* 0x0003e80008000404 */
[----:B------:R1:W-:Y:S04]  /*6be0*/  STS.U16 [R186+UR4+0x3e00], R125 ;  /* 0x003e007dba007988 */ /* 0x0003e80008000404 */
[----:B0-----:R-:W3:Y:S04]  /*6bf0*/  LDL.LU R118, [R1+0xf04] ;  /* 0x000f040001767983 */ /* 0x001ee80000300800 */
[----:B-1----:R-:W3:Y:S04]  /*6c00*/  LDL.LU R123, [R1+0xf00] ;  /* 0x000f0000017b7983 */ /* 0x002ee80000300800 */
[----:B------:R-:W3:Y:S04]  /*6c10*/  LDL.LU R125, [R1+0xefc] ;  /* 0x000efc00017d7983 */ /* 0x000ee80000300800 */
[----:B------:R0:W-:Y:S04]  /*6c20*/  STS.U16 [R186+UR4+0x13e00], R126 ;  /* 0x013e007eba007988 */ /* 0x0001e80008000404 */
[----:B------:R1:W-:Y:S04]  /*6c30*/  STS.U16 [R124+UR4+0x280], R128 ;  /* 0x000280807c007988 */ /* 0x0003e80008000404 */
[----:B------:R1:W-:Y:S04]  /*6c40*/  STS.U16 [R124+UR4+0x10280], R133 ;  /* 0x010280857c007988 */ /* 0x0003e80008000404 */
[----:B0-----:R-:W4:Y:S04]  /*6c50*/  LDL.LU R126, [R1+0xef8] ;  /* 0x000ef800017e7983 */ /* 0x001f280000300800 */
[----:B-1----:R-:W4:Y:S04]  /*6c60*/  LDL.LU R128, [R1+0xef4] ;  /* 0x000ef40001807983 */ /* 0x002f280000300800 */
[----:B------:R-:W4:Y:S04]  /*6c70*/  LDL.LU R133, [R1+0xef0] ;  /* 0x000ef00001857983 */ /* 0x000f280000300800 */
        /* <DEDUP_REMOVED lines=43> */
[----:B0-----:R-:W4:Y:S04]  /*6f30*/  LDL.LU R157, [R1+0xe98] ;  /* 0x000e9800019d7983 */ /* 0x001f280000300800 */
[----:B------:R0:W-:Y:S04]  /*6f40*/  STS.U16 [R124+UR4+0x3280], R158 ;  /* 0x0032809e7c007988 */ /* 0x0001e80008000404 */
[----:B0-----:R-:W4:Y:S04]  /*6f50*/  LDL.LU R158, [R1+0xe94] ;  /* 0x000e9400019e7983 */ /* 0x001f280000300800 */
[----:B------:R0:W-:Y:S04]  /*6f60*/  STS.U16 [R124+UR4+0x13280], R130 ;  /* 0x013280827c007988 */ /* 0x0001e80008000404 */
[----:B------:R-:W-:Y:S04]  /*6f70*/  STS.U16 [R124+UR4+0x3680], R240 ;  /* 0x003680f07c007988 */ /* 0x000fe80008000404 */
[----:B------:R-:W-:Y:S01]  /*6f80*/  STS.U16 [R124+UR4+0x13680], R239 ;  /* 0x013680ef7c007988 */ /* 0x000fe20008000404 */
[----:B0-----:R-:W-:-:S03]  /*6f90*/  LOP3.LUT R130, R250, 0x60, RZ, 0x3c, !PT ;  /* 0x00000060fa827812 */ /* 0x001fc600078e3cff */
[----:B------:R0:W-:Y:S04]  /*6fa0*/  STS.U16 [R124+UR4+0x3a80], R165 ;  /* 0x003a80a57c007988 */ /* 0x0001e80008000404 */
[----:B------:R-:W-:Y:S04]  /*6fb0*/  STS.U16 [R124+UR4+0x13a80], R131 ;  /* 0x013a80837c007988 */ /* 0x000fe80008000404 */
[----:B------:R-:W-:Y:S04]  /*6fc0*/  STS.U16 [R124+UR4+0x3e80], R129 ;  /* 0x003e80817c007988 */ /* 0x000fe80008000404 */
[----:B------:R-:W-:Y:S01]  /*6fd0*/  STS.U16 [R124+UR4+0x13e80], R249 ;  /* 0x013e80f97c007988 */ /* 0x000fe20008000404 */
[----:B--2---:R-:W-:-:S03]  /*6fe0*/  PRMT R112, RZ, 0x7610, R112 ;  /* 0x00007610ff707816 */ /* 0x004fc60000000070 */
[----:B------:R-:W-:Y:S04]  /*6ff0*/  STS.U16 [R130+UR4+0x300], R122 ;  /* 0x0003007a82007988 */ /* 0x000fe80008000404 */
[----:B------:R-:W-:Y:S01]  /*7000*/  STS.U16 [R130+UR4+0x10300], R119 ;  /* 0x0103007782007988 */ /* 0x000fe20008000404 */
[----:B------:R-:W-:-:S03]  /*7010*/  VIADD R186, R132, 0xffffffd8 ;  /* 0xffffffd884ba7836 */ /* 0x000fc60000000000 */
[----:B------:R-:W-:Y:S04]  /*7020*/  STS.U16 [R130+UR4+0x700], R111 ;  /* 0x0007006f82007988 */ /* 0x000fe80008000404 */
[----:B------:R1:W-:Y:S01]  /*7030*/  STS.U16 [R130+UR4+0x10700], R109 ;  /* 0x0107006d82007988 */ /* 0x0003e20008000404 */
[----:B------:R-:W-:Y:S01]  /*7040*/  IMAD R187, R164, 0x26, RZ ;  /* 0x00000026a4bb7824 */ /* 0x000fe200078e02ff */
[----:B------:R-:W-:Y:S01]  /*7050*/  PRMT R96, RZ, 0x7610, R96 ;  /* 0x00007610ff607816 */ /* 0x000fe20000000060 */
[----:B------:R-:W-:Y:S01]  /*7060*/  VIADD R188, R132, 0xffffffd1 ;  /* 0xffffffd184bc7836 */ /* 0x000fe20000000000 */
[----:B0-----:R-:W2:Y:S01]  /*7070*/  LDL.LU R165, [R1+0xe90] ;  /* 0x000e900001a57983 */ /* 0x001ea20000300800 */
[----:B-1----:R-:W-:-:S05]  /*7080*/  IMAD.WIDE R108, R108, 0x2, R160 ;  /* 0x000000026c6c7825 */ /* 0x002fca00078e02a0 */
[----:B------:R0:W2:Y:S01]  /*7090*/  @!P6 LDG.E.U16 R112, desc[UR6][R108.64] ;  /* 0x000000066c70e981 */ /* 0x0000a2000c1e1500 */
[----:B------:R-:W-:Y:S01]  /*70a0*/  ISETP.GE.U32.AND P6, PT, R186, 0x7fffff59, PT ;  /* 0x7fffff59ba00780c */ /* 0x000fe20003fc6070 */
[----:B------:R-:W-:Y:S01]  /*70b0*/  IMAD R186, R164, 0x1f, RZ ;  /* 0x0000001fa4ba7824 */ /* 0x000fe200078e02ff */
[----:B------:R-:W-:Y:S01]  /*70c0*/  PRMT R95, RZ, 0x7610, R95 ;  /* 0x00007610ff5f7816 */ /* 0x000fe2000000005f */
[----:B------:R1:W-:Y:S01]  /*70d0*/  STS.U16 [R130+UR4+0xb00], R110 ;  /* 0x000b006e82007988 */ /* 0x0003e20008000404 */
[----:B------:R-:W-:Y:S01]  /*70e0*/  PRMT R113, RZ, 0x7610, R113 ;  /* 0x00007610ff717816 */ /* 0x000fe20000000071 */
[C---:B------:R-:W-:Y:S02]  /*70f0*/  IMAD.WIDE R192, R186.reuse, 0x2, R162 ;  /* 0x00000002bac07825 */ /* 0x040fe400078e02a2 */
[----:B------:R0:W-:Y:S02]  /*7100*/  STL.64 [R1+0x248], R108 ;  /* 0x0002486c01007387 */ /* 0x0001e40000100a00 */
[----:B------:R-:W-:-:S02]  /*7110*/  IMAD.WIDE R190, R186, 0x2, R160 ;  /* 0x00000002babe7825 */ /* 0x000fc400078e02a0 */
[----:B------:R3:W2:Y:S02]  /*7120*/  @!P4 LDG.E.U16 R96, desc[UR6][R192.64] ;  /* 0x00000006c060c981 */ /* 0x0006a4000c1e1500 */
[----:B-1----:R-:W-:-:S04]  /*7130*/  IMAD.WIDE R110, R187, 0x2, R162 ;  /* 0x00000002bb6e7825 */ /* 0x002fc800078e02a2 */
[----:B------:R-:W-:Y:S01]  /*7140*/  VIADD R186, R132, 0xffffffd0 ;  /* 0xffffffd084ba7836 */ /* 0x000fe20000000000 */
[----:B------:R1:W2:Y:S01]  /*7150*/  @!P0 LDG.E.U16 R95, desc[UR6][R110.64] ;  /* 0x000000066e5f8981 */ /* 0x0002a2000c1e1500 */
[----:B0-----:R-:W-:-:S05]  /*7160*/  IMAD.WIDE R108, R187, 0x2, R160 ;  /* 0x00000002bb6c7825 */ /* 0x001fca00078e02a0 */
[----:B------:R0:W2:Y:S01]  /*7170*/  @!P0 LDG.E.U16 R113, desc[UR6][R108.64] ;  /* 0x000000066c718981 */ /* 0x0000a2000c1e1500 */
[----:B------:R-:W-:Y:S01]  /*7180*/  ISETP.GE.U32.AND P0, PT, R186, 0x7fffff51, PT ;  /* 0x7fffff51ba00780c */ /* 0x000fe20003f06070 */
[C---:B------:R-:W-:Y:S02]  /*7190*/  IMAD R186, R164.reuse, 0x27, RZ ;  /* 0x00000027a4ba7824 */ /* 0x040fe400078e02ff */
[----:B------:R0:W-:Y:S01]  /*71a0*/  STL.64 [R1+0x240], R192 ;  /* 0x000240c001007387 */ /* 0x0001e20000100a00 */
[----:B------:R-:W-:Y:S01]  /*71b0*/  IMAD R187, R164, 0x2e, RZ ;  /* 0x0000002ea4bb7824 */ /* 0x000fe200078e02ff */
[----:B---3--:R-:W-:Y:S02]  /*71c0*/  PRMT R118, RZ, 0x7610, R118 ;  /* 0x00007610ff767816 */ /* 0x008fe40000000076 */
[----:B------:R-:W-:Y:S01]  /*71d0*/  STL.64 [R1+0x238], R190 ;  /* 0x000238be01007387 */ /* 0x000fe20000100a00 */
[----:B------:R-:W-:-:S03]  /*71e0*/  PRMT R117, RZ, 0x7610, R117 ;  /* 0x00007610ff757816 */ /* 0x000fc60000000075 */
[----:B------:R1:W-:Y:S04]  /*71f0*/  STL.64 [R1+0x1d0], R110 ;  /* 0x0001d06e01007387 */ /* 0x0003e80000100a00 */
[----:B------:R3:W-:Y:S01]  /*7200*/  STL.64 [R1+0x1c8], R108 ;  /* 0x0001c86c01007387 */ /* 0x0007e20000100a00 */
[----:B0-----:R-:W-:-:S04]  /*7210*/  IMAD.WIDE R192, R186, 0x2, R162 ;  /* 0x00000002bac07825 */ /* 0x001fc800078e02a2 */
[----:B-1----:R-:W-:-:S04]  /*7220*/  IMAD.WIDE R110, R187, 0x2, R162 ;  /* 0x00000002bb6e7825 */ /* 0x002fc800078e02a2 */
[----:B---3--:R-:W-:Y:S01]  /*7230*/  IMAD.WIDE R108, R187, 0x2, R160 ;  /* 0x00000002bb6c7825 */ /* 0x008fe200078e02a0 */
[----:B------:R0:W-:Y:S03]  /*7240*/  STL.64 [R1+0x1c0], R192 ;  /* 0x0001c0c001007387 */ /* 0x0001e60000100a00 */
[----:B------:R-:W-:Y:S01]  /*7250*/  IMAD R187, R164, 0x36, RZ ;  /* 0x00000036a4bb7824 */ /* 0x000fe200078e02ff */
[----:B------:R-:W-:Y:S02]  /*7260*/  PRMT R94, RZ, 0x7610, R94 ;  /* 0x00007610ff5e7816 */ /* 0x000fe4000000005e */
[----:B------:R-:W-:Y:S02]  /*7270*/  PRMT R116, RZ, 0x7610, R116 ;  /* 0x00007610ff747816 */ /* 0x000fe40000000074 */
[----:B------:R-:W-:Y:S02]  /*7280*/  PRMT R114, RZ, 0x7610, R114 ;  /* 0x00007610ff727816 */ /* 0x000fe40000000072 */
[----:B------:R-:W-:-:S02]  /*7290*/  PRMT R98, RZ, 0x7610, R98 ;  /* 0x00007610ff627816 */ /* 0x000fc40000000062 */
[----:B------:R-:W-:Y:S02]  /*72a0*/  PRMT R99, RZ, 0x7610, R99 ;  /* 0x00007610ff637816 */ /* 0x000fe40000000063 */
[----:B------:R-:W-:Y:S01]  /*72b0*/  PRMT R115, RZ, 0x7610, R115 ;  /* 0x00007610ff737816 */ /* 0x000fe20000000073 */
[----:B------:R-:W-:Y:S02]  /*72c0*/  VIADD R199, R132, 0xffffffa9 ;  /* 0xffffffa984c77836 */ /* 0x000fe40000000000 */
[----:B------:R-:W-:Y:S01]  /*72d0*/  IMAD R196, R164, 0x4e, RZ ;  /* 0x0000004ea4c47824 */ /* 0x000fe200078e02ff */
[----:B------:R-:W-:Y:S02]  /*72e0*/  PRMT R100, RZ, 0x7610, R100 ;  /* 0x00007610ff647816 */ /* 0x000fe40000000064 */
[----:B------:R-:W-:Y:S01]  /*72f0*/  PRMT R104, RZ, 0x7610, R104 ;  /* 0x00007610ff687816 */ /* 0x000fe20000000068 */
[----:B------:R-:W-:-:S04]  /*7300*/  IMAD.WIDE R194, R196, 0x2, R162 ;  /* 0x00000002c4c27825 */ /* 0x000fc800078e02a2 */
[----:B------:R-:W-:-:S04]  /*7310*/  IMAD.WIDE R196, R196, 0x2, R160 ;  /* 0x00000002c4c47825 */ /* 0x000fc800078e02a0 */
[----:B------:R-:W-:Y:S02]  /*7320*/  VIADD R198, R132, 0xffffffa8 ;  /* 0xffffffa884c67836 */ /* 0x000fe40000000000 */
[C---:B------:R-:W-:Y:S02]  /*7330*/  IMAD R200, R164.reuse, 0x4f, RZ ;  /* 0x0000004fa4c87824 */ /* 0x040fe400078e02ff */
[----:B------:R-:W-:Y:S01]  /*7340*/  IMAD R204, R164, 0x56, RZ ;  /* 0x00000056a4cc7824 */ /* 0x000fe200078e02ff */
[----:B------:R-:W-:Y:S02]  /*7350*/  PRMT R88, RZ, 0x7610, R88 ;  /* 0x00007610ff587816 */ /* 0x000fe40000000058 */
[----:B------:R-:W-:Y:S01]  /*7360*/  PRMT R102, RZ, 0x7610, R102 ;  /* 0x00007610ff667816 */ /* 0x000fe20000000066 */
[----:B------:R-:W-:-:S04]  /*7370*/  IMAD.WIDE R202, R204, 0x2, R162 ;  /* 0x00000002ccca7825 */ /* 0x000fc800078e02a2 */
[----:B------:R-:W-:-:S04]  /*7380*/  IMAD.WIDE R204, R204, 0x2, R160 ;  /* 0x00000002cccc7825 */ /* 0x000fc800078e02a0 */
[C---:B------:R-:W-:Y:S02]  /*7390*/  VIADD R207, R132.reuse, 0xffffffa1 ;  /* 0xffffffa184cf7836 */ /* 0x040fe40000000000 */
[----:B------:R-:W-:Y:S02]  /*73a0*/  VIADD R206, R132, 0xffffffa0 ;  /* 0xffffffa084ce7836 */ /* 0x000fe40000000000 */
[----:B------:R-:W-:Y:S02]  /*73b0*/  IMAD R208, R164, 0x57, RZ ;  /* 0x00000057a4d07824 */ /* 0x000fe400078e02ff */
[----:B------:R-:W-:Y:S02]  /*73c0*/  VIADD R215, R132, 0xffffff99 ;  /* 0xffffff9984d77836 */ /* 0x000fe40000000000 */
[----:B------:R-:W-:Y:S01]  /*73d0*/  IMAD R212, R164, 0x5e, RZ ;  /* 0x0000005ea4d47824 */ /* 0x000fe200078e02ff */
[----:B----4-:R-:W-:Y:S02]  /*73e0*/  PRMT R142, RZ, 0x7610, R142 ;  /* 0x00007610ff8e7816 */ /* 0x010fe4000000008e */
[----:B------:R-:W-:-:S02]  /*73f0*/  PRMT R143, RZ, 0x7610, R143 ;  /* 0x00007610ff8f7816 */ /* 0x000fc4000000008f */
[----:B------:R-:W-:Y:S02]  /*7400*/  PRMT R146, RZ, 0x7610, R146 ;  /* 0x00007610ff927816 */ /* 0x000fe40000000092 */
[----:B------:R-:W-:Y:S02]  /*7410*/  PRMT R148, RZ, 0x7610, R148 ;  /* 0x00007610ff947816 */ /* 0x000fe40000000094 */
[----:B------:R-:W-:Y:S02]  /*7420*/  PRMT R153, RZ, 0x7610, R153 ;  /* 0x00007610ff997816 */ /* 0x000fe40000000099 */
[----:B------:R-:W-:Y:S02]  /*7430*/  PRMT R155, RZ, 0x7610, R155 ;  /* 0x00007610ff9b7816 */ /* 0x000fe4000000009b */
[----:B------:R-:W-:-:S06]  /*7440*/  PRMT R156, RZ, 0x7610, R156 ;  /* 0x00007610ff9c7816 */ /* 0x000fcc000000009c */
[----:B------:R-:W3:Y:S01]  /*7450*/  @!P6 LDG.E.U16 R156, desc[UR6][R192.64] ;  /* 0x00000006c09ce981 */ /* 0x000ee2000c1e1500 */
[----:B------:R-:W-:-:S06]  /*7460*/  PRMT R157, RZ, 0x7610, R157 ;  /* 0x00007610ff9d7816 */ /* 0x000fcc000000009d */
[----:B------:R1:W4:Y:S01]  /*7470*/  @!P4 LDG.E.U16 R157, desc[UR6][R190.64] ;  /* 0x00000006be9dc981 */ /* 0x000322000c1e1500 */
[----:B------:R-:W-:Y:S01]  /*7480*/  ISETP.GE.U32.AND P4, PT, R188, 0x7fffff52, PT ;  /* 0x7fffff52bc00780c */ /* 0x000fe20003f86070 */
[----:B------:R-:W-:Y:S02]  /*7490*/  VIADD R188, R132, 0xffffffc9 ;  /* 0xffffffc984bc7836 */ /* 0x000fe40000000000 */
[----:B-1----:R-:W-:-:S04]  /*74a0*/  IMAD.WIDE R190, R186, 0x2, R160 ;  /* 0x00000002babe7825 */ /* 0x002fc800078e02a0 */
[----:B------:R-:W-:Y:S01]  /*74b0*/  VIADD R186, R132, 0xffffffc8 ;  /* 0xffffffc884ba7836 */ /* 0x000fe20000000000 */
[----:B------:R1:W2:Y:S01]  /*74c0*/  @!P6 LDG.E.U16 R155, desc[UR6][R190.64] ;  /* 0x00000006be9be981 */ /* 0x0002a2000c1e1500 */
[----:B------:R-:W-:-:S04]  /*74d0*/  ISETP.GE.U32.AND P6, PT, R188, 0x7fffff4a, PT ;  /* 0x7fffff4abc00780c */ /* 0x000fc80003fc6070 */
[----:B------:R0:W2:Y:S04]  /*74e0*/  @!P4 LDG.E.U16 R118, desc[UR6][R110.64] ;  /* 0x000000066e76c981 */ /* 0x0000a8000c1e1500 */
[----:B------:R1:W2:Y:S01]  /*74f0*/  @!P4 LDG.E.U16 R117, desc[UR6][R108.64] ;  /* 0x000000066c75c981 */ /* 0x0002a2000c1e1500 */
[----:B------:R-:W-:Y:S01]  /*7500*/  ISETP.GE.U32.AND P4, PT, R186, 0x7fffff49, PT ;  /* 0x7fffff49ba00780c */ /* 0x000fe20003f86070 */
[----:B------:R-:W-:Y:S01]  /*7510*/  IMAD R186, R164, 0x2f, RZ ;  /* 0x0000002fa4ba7824 */ /* 0x000fe200078e02ff */
[----:B------:R-:W-:Y:S01]  /*7520*/  PRMT R154, RZ, 0x7610, R154 ;  /* 0x00007610ff9a7816 */ /* 0x000fe2000000009a */
[----:B------:R1:W-:Y:S01]  /*7530*/  STL.64 [R1+0x1b8], R190 ;  /* 0x0001b8be01007387 */ /* 0x0003e20000100a00 */
[----:B------:R-:W-:Y:S02]  /*7540*/  VIADD R188, R132, 0xffffffc1 ;  /* 0xffffffc184bc7836 */ /* 0x000fe40000000000 */
[C---:B0-----:R-:W-:Y:S01]  /*7550*/  IMAD.WIDE R192, R186.reuse, 0x2, R162 ;  /* 0x00000002bac07825 */ /* 0x041fe200078e02a2 */
[----:B------:R0:W-:Y:S04]  /*7560*/  STL.64 [R1+0x150], R110 ;  /* 0x0001506e01007387 */ /* 0x0001e80000100a00 */
[----:B------:R0:W-:Y:S01]  /*7570*/  STL.64 [R1+0x148], R108 ;  /* 0x0001486c01007387 */ /* 0x0001e20000100a00 */
[----:B-1----:R-:W-:-:S03]  /*7580*/  IMAD.WIDE R190, R186, 0x2, R160 ;  /* 0x00000002babe7825 */ /* 0x002fc600078e02a0 */
[----:B------:R1:W2:Y:S01]  /*7590*/  @!P0 LDG.E.U16 R154, desc[UR6][R192.64] ;  /* 0x00000006c09a8981 */ /* 0x0002a2000c1e1500 */
[----:B0-----:R-:W-:-:S03]  /*75a0*/  IMAD.WIDE R110, R187, 0x2, R162 ;  /* 0x00000002bb6e7825 */ /* 0x001fc600078e02a2 */
[----:B------:R0:W2:Y:S01]  /*75b0*/  @!P0 LDG.E.U16 R153, desc[UR6][R190.64] ;  /* 0x00000006be998981 */ /* 0x0000a2000c1e1500 */
[----:B------:R-:W-:Y:S01]  /*75c0*/  IMAD.WIDE R108, R187, 0x2, R160 ;  /* 0x00000002bb6c7825 */ /* 0x000fe200078e02a0 */
[----:B------:R-:W-:Y:S02]  /*75d0*/  ISETP.GE.U32.AND P0, PT, R188, 0x7fffff42, PT ;  /* 0x7fffff42bc00780c */ /* 0x000fe40003f06070 */
[----:B------:R0:W2:Y:S01]  /*75e0*/  @!P6 LDG.E.U16 R94, desc[UR6][R110.64] ;  /* 0x000000066e5ee981 */ /* 0x0000a2000c1e1500 */
[----:B------:R-:W-:-:S03]  /*75f0*/  VIADD R186, R132, 0xffffffc0 ;  /* 0xffffffc084ba7836 */ /* 0x000fc60000000000 */
[----:B------:R0:W2:Y:S01]  /*7600*/  @!P6 LDG.E.U16 R116, desc[UR6][R108.64] ;  /* 0x000000066c74e981 */ /* 0x0000a2000c1e1500 */
[----:B------:R-:W-:Y:S01]  /*7610*/  IMAD R187, R164, 0x3e, RZ ;  /* 0x0000003ea4bb7824 */ /* 0x000fe200078e02ff */
[----:B------:R-:W-:Y:S01]  /*7620*/  ISETP.GE.U32.AND P6, PT, R186, 0x7fffff41, PT ;  /* 0x7fffff41ba00780c */ /* 0x000fe20003fc6070 */
[----:B------:R-:W-:Y:S01]  /*7630*/  IMAD R186, R164, 0x37, RZ ;  /* 0x00000037a4ba7824 */ /* 0x000fe200078e02ff */
[----:B------:R1:W-:Y:S01]  /*7640*/  STL.64 [R1+0x140], R192 ;  /* 0x000140c001007387 */ /* 0x0003e20000100a00 */
[----:B------:R-:W-:Y:S02]  /*7650*/  PRMT R152, RZ, 0x7610, R152 ;  /* 0x00007610ff987816 */ /* 0x000fe40000000098 */
[----:B------:R-:W-:Y:S01]  /*7660*/  PRMT R151, RZ, 0x7610, R151 ;  /* 0x00007610ff977816 */ /* 0x000fe20000000097 */
[----:B------:R0:W-:Y:S01]  /*7670*/  STL.64 [R1+0x138], R190 ;  /* 0x000138be01007387 */ /* 0x0001e20000100a00 */
[----:B------:R-:W-:-:S03]  /*7680*/  VIADD R188, R132, 0xffffffb9 ;  /* 0xffffffb984bc7836 */ /* 0x000fc60000000000 */
[----:B------:R0:W-:Y:S04]  /*7690*/  STL.64 [R1+0xd0], R110 ;  /* 0x0000d06e01007387 */ /* 0x0001e80000100a00 */
[----:B------:R0:W-:Y:S01]  /*76a0*/  STL.64 [R1+0xc8], R108 ;  /* 0x0000c86c01007387 */ /* 0x0001e20000100a00 */
[----:B-1----:R-:W-:-:S04]  /*76b0*/  IMAD.WIDE R192, R186, 0x2, R162 ;  /* 0x00000002bac07825 */ /* 0x002fc800078e02a2 */
[----:B0-----:R-:W-:Y:S01]  /*76c0*/  IMAD.WIDE R190, R186, 0x2, R160 ;  /* 0x00000002babe7825 */ /* 0x001fe200078e02a0 */
[----:B------:R0:W2:Y:S03]  /*76d0*/  @!P4 LDG.E.U16 R152, desc[UR6][R192.64] ;  /* 0x00000006c098c981 */ /* 0x0000a6000c1e1500 */
[C---:B------:R-:W-:Y:S01]  /*76e0*/  IMAD.WIDE R110, R187.reuse, 0x2, R162 ;  /* 0x00000002bb6e7825 */ /* 0x040fe200078e02a2 */
[----:B------:R1:W2:Y:S03]  /*76f0*/  @!P4 LDG.E.U16 R151, desc[UR6][R190.64] ;  /* 0x00000006be97c981 */ /* 0x0002a6000c1e1500 */
[----:B------:R-:W-:-:S04]  /*7700*/  IMAD.WIDE R108, R187, 0x2, R160 ;  /* 0x00000002bb6c7825 */ /* 0x000fc800078e02a0 */
[----:B------:R-:W-:Y:S01]  /*7710*/  VIADD R186, R132, 0xffffffb8 ;  /* 0xffffffb884ba7836 */ /* 0x000fe20000000000 */
[----:B------:R-:W-:Y:S01]  /*7720*/  ISETP.GE.U32.AND P4, PT, R188, 0x7fffff3a, PT ;  /* 0x7fffff3abc00780c */ /* 0x000fe20003f86070 */
[----:B------:R0:W2:Y:S01]  /*7730*/  @!P0 LDG.E.U16 R114, desc[UR6][R110.64] ;  /* 0x000000066e728981 */ /* 0x0000a2000c1e1500 */
[----:B------:R-:W-:-:S03]  /*7740*/  IMAD R188, R164, 0x46, RZ ;  /* 0x00000046a4bc7824 */ /* 0x000fc600078e02ff */
[----:B------:R0:W2:Y:S01]  /*7750*/  @!P0 LDG.E.U16 R98, desc[UR6][R108.64] ;  /* 0x000000066c628981 */ /* 0x0000a2000c1e1500 */
[----:B------:R-:W-:Y:S01]  /*7760*/  ISETP.GE.U32.AND P0, PT, R186, 0x7fffff39, PT ;  /* 0x7fffff39ba00780c */ /* 0x000fe20003f06070 */
[----:B------:R-:W-:Y:S02]  /*7770*/  IMAD R186, R164, 0x3f, RZ ;  /* 0x0000003fa4ba7824 */ /* 0x000fe400078e02ff */
[----:B------:R0:W-:Y:S04]  /*7780*/  STL.64 [R1+0xc0], R192 ;  /* 0x0000c0c001007387 */ /* 0x0001e80000100a00 */
[----:B------:R1:W-:Y:S01]  /*7790*/  STL.64 [R1+0xb8], R190 ;  /* 0x0000b8be01007387 */ /* 0x0003e20000100a00 */
[----:B------:R-:W-:-:S03]  /*77a0*/  PRMT R150, RZ, 0x7610, R150 ;  /* 0x00007610ff967816 */ /* 0x000fc60000000096 */
[----:B------:R1:W-:Y:S04]  /*77b0*/  STL.64 [R1+0x50], R110 ;  /* 0x0000506e01007387 */ /* 0x0003e80000100a00 */
[----:B------:R1:W-:Y:S01]  /*77c0*/  STL.64 [R1+0x48], R108 ;  /* 0x0000486c01007387 */ /* 0x0003e20000100a00 */
[----:B0-----:R-:W-:Y:S02]  /*77d0*/  IMAD R192, R164, 0x47, RZ ;  /* 0x00000047a4c07824 */ /* 0x001fe400078e02ff */
[----:B-1----:R-:W-:Y:S02]  /*77e0*/  VIADD R191, R132, 0xffffffb1 ;  /* 0xffffffb184bf7836 */ /* 0x002fe40000000000 */
[----:B------:R-:W-:-:S04]  /*77f0*/  IMAD.WIDE R110, R186, 0x2, R162 ;  /* 0x00000002ba6e7825 */ /* 0x000fc800078e02a2 */
[----:B------:R-:W-:Y:S01]  /*7800*/  IMAD.WIDE R108, R186, 0x2, R160 ;  /* 0x00000002ba6c7825 */ /* 0x000fe200078e02a0 */
[----:B------:R-:W2:Y:S03]  /*7810*/  @!P6 LDG.E.U16 R150, desc[UR6][R110.64] ;  /* 0x000000066e96e981 */ /* 0x000ea6000c1e1500 */
[C---:B------:R-:W-:Y:S01]  /*7820*/  IMAD.WIDE R186, R188.reuse, 0x2, R162 ;  /* 0x00000002bcba7825 */ /* 0x040fe200078e02a2 */
[----:B------:R0:W2:Y:S03]  /*7830*/  @!P6 LDG.E.U16 R148, desc[UR6][R108.64] ;  /* 0x000000066c94e981 */ /* 0x0000a6000c1e1500 */
[----:B------:R-:W-:Y:S01]  /*7840*/  IMAD.WIDE R188, R188, 0x2, R160 ;  /* 0x00000002bcbc7825 */ /* 0x000fe200078e02a0 */
[----:B------:R-:W2:Y:S03]  /*7850*/  @!P4 LDG.E.U16 R99, desc[UR6][R186.64] ;  /* 0x00000006ba63c981 */ /* 0x000ea6000c1e1500 */
[----:B------:R-:W-:Y:S01]  /*7860*/  VIADD R190, R132, 0xffffffb0 ;  /* 0xffffffb084be7836 */ /* 0x000fe20000000000 */
[----:B------:R-:W2:Y:S01]  /*7870*/  @!P4 LDG.E.U16 R115, desc[UR6][R188.64] ;  /* 0x00000006bc73c981 */ /* 0x000ea2000c1e1500 */
[----:B------:R-:W-:-:S02]  /*7880*/  ISETP.GE.U32.AND P6, PT, R191, 0x7fffff32, PT ;  /* 0x7fffff32bf00780c */ /* 0x000fc40003fc6070 */
[----:B------:R-:W-:Y:S02]  /*7890*/  PRMT R147, RZ, 0x7610, R147 ;  /* 0x00007610ff937816 */ /* 0x000fe40000000093 */
[----:B------:R-:W-:Y:S01]  /*78a0*/  ISETP.GE.U32.AND P4, PT, R190, 0x7fffff31, PT ;  /* 0x7fffff31be00780c */ /* 0x000fe20003f86070 */
[----:B------:R-:W-:-:S04]  /*78b0*/  IMAD.WIDE R190, R192, 0x2, R162 ;  /* 0x00000002c0be7825 */ /* 0x000fc800078e02a2 */
[----:B------:R-:W-:Y:S01]  /*78c0*/  IMAD.WIDE R192, R192, 0x2, R160 ;  /* 0x00000002c0c07825 */ /* 0x000fe200078e02a0 */
[----:B------:R-:W2:Y:S04]  /*78d0*/  @!P0 LDG.E.U16 R147, desc[UR6][R190.64] ;  /* 0x00000006be938981 */ /* 0x000ea8000c1e1500 */
[----:B------:R-:W2:Y:S01]  /*78e0*/  @!P0 LDG.E.U16 R146, desc[UR6][R192.64] ;  /* 0x00000006c0928981 */ /* 0x000ea2000c1e1500 */
[----:B------:R-:W-:-:S03]  /*78f0*/  ISETP.GE.U32.AND P0, PT, R199, 0x7fffff2a, PT ;  /* 0x7fffff2ac700780c */ /* 0x000fc60003f06070 */
[----:B------:R-:W2:Y:S01]  /*7900*/  @!P6 LDG.E.U16 R100, desc[UR6][R194.64] ;  /* 0x00000006c264e981 */ /* 0x000ea2000c1e1500 */
[----:B------:R-:W-:-:S03]  /*7910*/  PRMT R145, RZ, 0x7610, R145 ;  /* 0x00007610ff917816 */ /* 0x000fc60000000091 */
[----:B------:R-:W2:Y:S01]  /*7920*/  @!P6 LDG.E.U16 R104, desc[UR6][R196.64] ;  /* 0x00000006c468e981 */ /* 0x000ea2000c1e1500 */
[----:B------:R-:W-:Y:S01]  /*7930*/  ISETP.GE.U32.AND P6, PT, R198, 0x7fffff29, PT ;  /* 0x7fffff29c600780c */ /* 0x000fe20003fc6070 */
[----:B------:R-:W-:Y:S01]  /*7940*/  IMAD.WIDE R198, R200, 0x2, R162 ;  /* 0x00000002c8c67825 */ /* 0x000fe200078e02a2 */
[----:B------:R-:W-:-:S03]  /*7950*/  PRMT R144, RZ, 0x7610, R144 ;  /* 0x00007610ff907816 */ /* 0x000fc60000000090 */
[----:B------:R-:W-:Y:S01]  /*7960*/  IMAD.WIDE R200, R200, 0x2, R160 ;  /* 0x00000002c8c87825 */ /* 0x000fe200078e02a0 */
[----:B------:R-:W2:Y:S04]  /*7970*/  @!P4 LDG.E.U16 R145, desc[UR6][R198.64] ;  /* 0x00000006c691c981 */ /* 0x000ea8000c1e1500 */
[----:B------:R-:W2:Y:S01]  /*7980*/  @!P4 LDG.E.U16 R144, desc[UR6][R200.64] ;  /* 0x00000006c890c981 */ /* 0x000ea2000c1e1500 */
[----:B------:R-:W-:-:S03]  /*7990*/  ISETP.GE.U32.AND P4, PT, R207, 0x7fffff22, PT ;  /* 0x7fffff22cf00780c */ /* 0x000fc60003f86070 */
[----:B------:R-:W2:Y:S04]  /*79a0*/  @!P0 LDG.E.U16 R88, desc[UR6][R202.64] ;  /* 0x00000006ca588981 */ /* 0x000ea8000c1e1500 */
[----:B------:R-:W2:Y:S01]  /*79b0*/  @!P0 LDG.E.U16 R102, desc[UR6][R204.64] ;  /* 0x00000006cc668981 */ /* 0x000ea2000c1e1500 */
[----:B------:R-:W-:Y:S01]  /*79c0*/  ISETP.GE.U32.AND P0, PT, R206, 0x7fffff21, PT ;  /* 0x7fffff21ce00780c */ /* 0x000fe20003f06070 */
[----:B------:R-:W-:-:S04]  /*79d0*/  IMAD.WIDE R206, R208, 0x2, R162 ;  /* 0x00000002d0ce7825 */ /* 0x000fc800078e02a2 */
[----:B------:R-:W-:Y:S01]  /*79e0*/  IMAD.WIDE R208, R208, 0x2, R160 ;  /* 0x00000002d0d07825 */ /* 0x000fe200078e02a0 */
[----:B------:R-:W-:Y:S01]  /*79f0*/  PRMT R103, RZ, 0x7610, R103 ;  /* 0x00007610ff677816 */ /* 0x000fe20000000067 */
[----:B------:R-:W2:Y:S01]  /*7a00*/  @!P6 LDG.E.U16 R143, desc[UR6][R206.64] ;  /* 0x00000006ce8fe981 */ /* 0x000ea2000c1e1500 */
[----:B------:R-:W-:Y:S01]  /*7a10*/  PRMT R101, RZ, 0x7610, R101 ;  /* 0x00007610ff657816 */ /* 0x000fe20000000065 */
[C---:B------:R-:W-:Y:S02]  /*7a20*/  IMAD.WIDE R210, R212.reuse, 0x2, R162 ;  /* 0x00000002d4d27825 */ /* 0x040fe400078e02a2 */
[----:B------:R-:W2:Y:S01]  /*7a30*/  @!P6 LDG.E.U16 R142, desc[UR6][R208.64] ;  /* 0x00000006d08ee981 */ /* 0x000ea2000c1e1500 */
[----:B------:R-:W-:Y:S01]  /*7a40*/  ISETP.GE.U32.AND P6, PT, R215, 0x7fffff1a, PT ;  /* 0x7fffff1ad700780c */ /* 0x000fe20003fc6070 */
[----:B------:R-:W-:Y:S02]  /*7a50*/  IMAD.WIDE R212, R212, 0x2, R160 ;  /* 0x00000002d4d47825 */ /* 0x000fe400078e02a0 */
[----:B------:R-:W2:Y:S02]  /*7a60*/  @!P4 LDG.E.U16 R103, desc[UR6][R210.64] ;  /* 0x00000006d267c981 */ /* 0x000ea4000c1e1500 */
[----:B------:R-:W-:-:S02]  /*7a70*/  VIADD R214, R132, 0xffffff98 ;  /* 0xffffff9884d67836 */ /* 0x000fc40000000000 */
[C---:B------:R-:W-:Y:S01]  /*7a80*/  IMAD R216, R164.reuse, 0x5f, RZ ;  /* 0x0000005fa4d87824 */ /* 0x040fe200078e02ff */
[----:B------:R-:W2:Y:S01]  /*7a90*/  @!P4 LDG.E.U16 R101, desc[UR6][R212.64] ;  /* 0x00000006d465c981 */ /* 0x000ea2000c1e1500 */
[----:B------:R-:W-:Y:S01]  /*7aa0*/  IMAD R220, R164, 0x66, RZ ;  /* 0x00000066a4dc7824 */ /* 0x000fe200078e02ff */
[----:B------:R-:W-:Y:S01]  /*7ab0*/  ISETP.GE.U32.AND P4, PT, R214, 0x7fffff19, PT ;  /* 0x7fffff19d600780c */ /* 0x000fe20003f86070 */
[----:B------:R-:W-:Y:S01]  /*7ac0*/  IMAD.WIDE R214, R216, 0x2, R162 ;  /* 0x00000002d8d67825 */ /* 0x000fe200078e02a2 */
[----:B------:R-:W-:Y:S02]  /*7ad0*/  PRMT R141, RZ, 0x7610, R141 ;  /* 0x00007610ff8d7816 */ /* 0x000fe4000000008d */
[----:B------:R-:W-:Y:S01]  /*7ae0*/  PRMT R140, RZ, 0x7610, R140 ;  /* 0x00007610ff8c7816 */ /* 0x000fe2000000008c */
[----:B------:R-:W-:Y:S01]  /*7af0*/  IMAD.WIDE R218, R220, 0x2, R162 ;  /* 0x00000002dcda7825 */ /* 0x000fe200078e02a2 */
[----:B------:R-:W-:Y:S02]  /*7b00*/  PRMT R85, RZ, 0x7610, R85 ;  /* 0x00007610ff557816 */ /* 0x000fe40000000055 */
[----:B------:R-:W-:Y:S01]  /*7b10*/  PRMT R125, RZ, 0x7610, R125 ;  /* 0x00007610ff7d7816 */ /* 0x000fe2000000007d */
[--C-:B------:R-:W-:Y:S01]  /*7b20*/  IMAD.WIDE R216, R216, 0x2, R160.reuse ;  /* 0x00000002d8d87825 */ /* 0x100fe200078e02a0 */
[----:B------:R-:W2:Y:S03]  /*7b30*/  @!P0 LDG.E.U16 R141, desc[UR6][R214.64] ;  /* 0x00000006d68d8981 */ /* 0x000ea6000c1e1500 */
[----:B------:R-:W-:Y:S01]  /*7b40*/  IMAD.WIDE R220, R220, 0x2, R160 ;  /* 0x00000002dcdc7825 */ /* 0x000fe200078e02a0 */
[----:B------:R-:W2:Y:S03]  /*7b50*/  @!P0 LDG.E.U16 R140, desc[UR6][R216.64] ;  /* 0x00000006d88c8981 */ /* 0x000ea6000c1e1500 */
[C---:B------:R-:W-:Y:S01]  /*7b60*/  VIADD R223, R132.reuse, 0xffffff91 ;  /* 0xffffff9184df7836 */ /* 0x040fe20000000000 */
[----:B------:R-:W2:Y:S01]  /*7b70*/  @!P6 LDG.E.U16 R85, desc[UR6][R218.64] ;  /* 0x00000006da55e981 */ /* 0x000ea2000c1e1500 */
[----:B------:R-:W-:-:S02]  /*7b80*/  VIADD R222, R132, 0xffffff90 ;  /* 0xffffff9084de7836 */ /* 0x000fc40000000000 */
[----:B------:R-:W-:Y:S01]  /*7b90*/  IMAD R224, R164, 0x67, RZ ;  /* 0x00000067a4e07824 */ /* 0x000fe200078e02ff */
[----:B------:R-:W2:Y:S01]  /*7ba0*/  @!P6 LDG.E.U16 R125, desc[UR6][R220.64] ;  /* 0x00000006dc7de981 */ /* 0x000ea2000c1e1500 */
[----:B------:R-:W-:Y:S02]  /*7bb0*/  ISETP.GE.U32.AND P0, PT, R223, 0x7fffff12, PT ;  /* 0x7fffff12df00780c */ /* 0x000fe40003f06070 */
[----:B------:R-:W-:Y:S01]  /*7bc0*/  ISETP.GE.U32.AND P6, PT, R222, 0x7fffff11, PT ;  /* 0x7fffff11de00780c */ /* 0x000fe20003fc6070 */
[C---:B------:R-:W-:Y:S01]  /*7bd0*/  IMAD.WIDE R222, R224.reuse, 0x2, R162 ;  /* 0x00000002e0de7825 */ /* 0x040fe200078e02a2 */
[----:B------:R-:W-:Y:S02]  /*7be0*/  PRMT R139, RZ, 0x7610, R139 ;  /* 0x00007610ff8b7816 */ /* 0x000fe4000000008b */
[----:B------:R-:W-:Y:S01]  /*7bf0*/  PRMT R138, RZ, 0x7610, R138 ;  /* 0x00007610ff8a7816 */ /* 0x000fe2000000008a */
[----:B------:R-:W-:-:S04]  /*7c00*/  IMAD.WIDE R224, R224, 0x2, R160 ;  /* 0x00000002e0e07825 */ /* 0x000fc800078e02a0 */
[----:B------:R-:W-:Y:S02]  /*7c10*/  IMAD R228, R164, 0x6e, RZ ;  /* 0x0000006ea4e47824 */ /* 0x000fe400078e02ff */
[----:B------:R-:W-:Y:S01]  /*7c20*/  VIADD R230, R132, 0xffffff89 ;  /* 0xffffff8984e67836 */ /* 0x000fe20000000000 */
[----:B------:R-:W-:Y:S01]  /*7c30*/  PRMT R84, RZ, 0x7610, R84 ;  /* 0x00007610ff547816 */ /* 0x000fe20000000054 */
[C---:B------:R-:W-:Y:S01]  /*7c40*/  IMAD.WIDE R226, R228.reuse, 0x2, R162 ;  /* 0x00000002e4e27825 */ /* 0x040fe200078e02a2 */
[----:B------:R-:W-:Y:S01]  /*7c50*/  PRMT R87, RZ, 0x7610, R87 ;  /* 0x00007610ff577816 */ /* 0x000fe20000000057 */
[----:B------:R-:W3:Y:S02]  /*7c60*/  @!P4 LDG.E.U16 R139, desc[UR6][R222.64] ;  /* 0x00000006de8bc981 */ /* 0x000ee4000c1e1500 */
[----:B------:R-:W-:Y:S02]  /*7c70*/  IMAD.WIDE R228, R228, 0x2, R160 ;  /* 0x00000002e4e47825 */ /* 0x000fe400078e02a0 */
[----:B------:R-:W3:Y:S01]  /*7c80*/  @!P4 LDG.E.U16 R138, desc[UR6][R224.64] ;  /* 0x00000006e08ac981 */ /* 0x000ee2000c1e1500 */
[----:B------:R-:W-:Y:S01]  /*7c90*/  ISETP.GE.U32.AND P4, PT, R230, 0x7fffff0a, PT ;  /* 0x7fffff0ae600780c */ /* 0x000fe20003f86070 */
[----:B------:R-:W-:-:S02]  /*7ca0*/  VIADD R230, R132, 0xffffff88 ;  /* 0xffffff8884e67836 */ /* 0x000fc40000000000 */
[----:B------:R-:W-:Y:S01]  /*7cb0*/  IMAD R232, R164, 0x6f, RZ ;  /* 0x0000006fa4e87824 */ /* 0x000fe200078e02ff */
[----:B------:R-:W3:Y:S01]  /*7cc0*/  @!P0 LDG.E.U16 R84, desc[UR6][R226.64] ;  /* 0x00000006e2548981 */ /* 0x000ee2000c1e1500 */
[----:B------:R-:W-:-:S03]  /*7cd0*/  PRMT R137, RZ, 0x7610, R137 ;  /* 0x00007610ff897816 */ /* 0x000fc60000000089 */
[----:B------:R-:W3:Y:S01]  /*7ce0*/  @!P0 LDG.E.U16 R87, desc[UR6][R228.64] ;  /* 0x00000006e4578981 */ /* 0x000ee2000c1e1500 */
[----:B------:R-:W-:Y:S01]  /*7cf0*/  ISETP.GE.U32.AND P0, PT, R230, 0x7fffff09, PT ;  /* 0x7fffff09e600780c */ /* 0x000fe20003f06070 */
[----:B------:R-:W-:Y:S01]  /*7d00*/  IMAD.WIDE R230, R232, 0x2, R162 ;  /* 0x00000002e8e67825 */ /* 0x000fe200078e02a2 */
[----:B------:R-:W-:-:S03]  /*7d10*/  PRMT R136, RZ, 0x7610, R136 ;  /* 0x00007610ff887816 */ /* 0x000fc60000000088 */
[----:B------:R-:W-:Y:S01]  /*7d20*/  IMAD.WIDE R232, R232, 0x2, R160 ;  /* 0x00000002e8e87825 */ /* 0x000fe200078e02a0 */
[----:B------:R-:W3:Y:S03]  /*7d30*/  @!P6 LDG.E.U16 R137, desc[UR6][R230.64] ;  /* 0x00000006e689e981 */ /* 0x000ee6000c1e1500 */
[----:B------:R-:W-:Y:S01]  /*7d40*/  VIADD R234, R132, 0xffffff81 ;  /* 0xffffff8184ea7836 */ /* 0x000fe20000000000 */
[----:B------:R-:W3:Y:S01]  /*7d50*/  @!P6 LDG.E.U16 R136, desc[UR6][R232.64] ;  /* 0x00000006e888e981 */ /* 0x000ee2000c1e1500 */
[----:B------:R-:W-:Y:S01]  /*7d60*/  IMAD R236, R164, 0x76, RZ ;  /* 0x00000076a4ec7824 */ /* 0x000fe200078e02ff */
[----:B------:R-:W-:Y:S02]  /*7d70*/  PRMT R158, RZ, 0x7610, R158 ;  /* 0x00007610ff9e7816 */ /* 0x000fe4000000009e */
[----:B------:R-:W-:Y:S01]  /*7d80*/  ISETP.GE.U32.AND P6, PT, R234, 0x7fffff02, PT ;  /* 0x7fffff02ea00780c */ /* 0x000fe20003fc6070 */
[----:B------:R-:W-:Y:S01]  /*7d90*/  IMAD.WIDE R234, R236, 0x2, R162 ;  /* 0x00000002ecea7825 */ /* 0x000fe200078e02a2 */
[----:B------:R-:W-:-:S03]  /*7da0*/  PRMT R89, RZ, 0x7610, R89 ;  /* 0x00007610ff597816 */ /* 0x000fc60000000059 */
[----:B------:R-:W-:Y:S01]  /*7db0*/  IMAD.WIDE R236, R236, 0x2, R160 ;  /* 0x00000002ecec7825 */ /* 0x000fe200078e02a0 */
[----:B------:R-:W3:Y:S03]  /*7dc0*/  @!P4 LDG.E.U16 R158, desc[UR6][R234.64] ;  /* 0x00000006ea9ec981 */ /* 0x000ee6000c1e1500 */
[----:B------:R-:W-:Y:S01]  /*7dd0*/  IMAD R240, R164, 0x77, RZ ;  /* 0x00000077a4f07824 */ /* 0x000fe200078e02ff */
[----:B------:R-:W3:Y:S01]  /*7de0*/  @!P4 LDG.E.U16 R89, desc[UR6][R236.64] ;  /* 0x00000006ec59c981 */ /* 0x000ee2000c1e1500 */
[----:B------:R-:W-:Y:S02]  /*7df0*/  ISETP.GT.U32.AND P4, PT, R0, R90, PT ;  /* 0x0000005a0000720c */ /* 0x000fe40003f84070 */
[----:B------:R-:W-:Y:S01]  /*7e00*/  PRMT R134, RZ, 0x7610, R134 ;  /* 0x00007610ff867816 */ /* 0x000fe20000000086 */
        /* <DEDUP_REMOVED lines=13> */
[----:B------:R-:W-:Y:S01]  /*7ee0*/  @!P4 IMAD.IADD R90, R90, 0x1, -R0 ;  /* 0x000000015a5ac824 */ /* 0x000fe200078e0a00 */
[----:B------:R-:W3:Y:S04]  /*7ef0*/  @!P6 LDG.E.U16 R126, desc[UR6][R244.64] ;  /* 0x00000006f47ee981 */ /* 0x000ee8000c1e1500 */
[----:B------:R-:W-:Y:S01]  /*7f00*/  STL.64 [R1+0x40], R110 ;  /* 0x0000406e01007387 */ /* 0x000fe20000100a00 */
[----:B------:R-:W-:-:S03]  /*7f10*/  ISETP.GT.U32.AND P6, PT, R0, R90, PT ;  /* 0x0000005a0000720c */ /* 0x000fc60003fc4070 */
[----:B------:R0:W-:Y:S01]  /*7f20*/  STL.64 [R1+0x38], R108 ;  /* 0x0000386c01007387 */ /* 0x0001e20000100a00 */
[----:B------:R-:W-:-:S03]  /*7f30*/  ISETP.GT.U32.AND P4, PT, R0, R93, PT ;  /* 0x0000005d0000720c */ /* 0x000fc60003f84070 */
[----:B------:R1:W-:Y:S01]  /*7f40*/  STS.U16 [R130+UR4+0x10b00], R107 ;  /* 0x010b006b82007988 */ /* 0x0003e20008000404 */
[----:B0-----:R-:W-:-:S04]  /*7f50*/  LOP3.LUT R108, R252, 0x4, RZ, 0xfc, !PT ;  /* 0x00000004fc6c7812 */ /* 0x001fc800078efcff */
[----:B------:R-:W-:Y:S01]  /*7f60*/  IABS R246, R108 ;  /* 0x0000006c00f67213 */ /* 0x000fe20000000000 */
[----:B------:R-:W-:Y:S01]  /*7f70*/  @!P6 IMAD.IADD R90, R90, 0x1, -R0 ;  /* 0x000000015a5ae824 */ /* 0x000fe200078e0a00 */
[----:B------:R0:W-:Y:S03]  /*7f80*/  STS.U16 [R130+UR4+0xf00], R105 ;  /* 0x000f006982007988 */ /* 0x0001e60008000404 */
[----:B-1----:R-:W-:Y:S01]  /*7f90*/  IMAD.MOV.U32 R107, RZ, RZ, R246 ;  /* 0x000000ffff6b7224 */ /* 0x002fe200078e00f6 */
[----:B------:R-:W-:Y:S01]  /*7fa0*/  ISETP.GE.AND P6, PT, R252, RZ, PT ;  /* 0x000000fffc00720c */ /* 0x000fe20003fc6270 */
[----:B------:R-:W-:Y:S02]  /*7fb0*/  IMAD R248, R164, 0x7f, RZ ;  /* 0x0000007fa4f87824 */ /* 0x000fe400078e02ff */
[----:B0-----:R-:W-:Y:S01]  /*7fc0*/  IMAD.HI.U32 R105, R251, R107, RZ ;  /* 0x0000006bfb697227 */ /* 0x001fe200078e00ff */
[----:B------:R-:W-:-:S03]  /*7fd0*/  LOP3.LUT R109, R252, 0x6, RZ, 0xfc, !PT ;  /* 0x00000006fc6d7812 */ /* 0x000fc600078efcff */
[----:B------:R-:W-:Y:S01]  /*7fe0*/  IMAD.MOV R105, RZ, RZ, -R105 ;  /* 0x000000ffff697224 */ /* 0x000fe200078e0a69 */
[----:B------:R-:W-:Y:S01]  /*7ff0*/  PRMT R128, RZ, 0x7610, R128 ;  /* 0x00007610ff807816 */ /* 0x000fe20000000080 */
[----:B------:R-:W-:Y:S01]  /*8000*/  @!P4 IMAD.IADD R93, R93, 0x1, -R0 ;  /* 0x000000015d5dc824 */ /* 0x000fe200078e0a00 */
[----:B------:R-:W-:Y:S01]  /*8010*/  PRMT R123, RZ, 0x7610, R123 ;  /* 0x00007610ff7b7816 */ /* 0x000fe2000000007b */
[----:B------:R-:W-:-:S04]  /*8020*/  IMAD.WIDE R246, R248, 0x2, R162 ;  /* 0x00000002f8f67825 */ /* 0x000fc800078e02a2 */
[----:B------:R-:W-:Y:S02]  /*8030*/  IMAD R107, R0, R105, R107 ;  /* 0x00000069006b7224 */ /* 0x000fe400078e026b */
[----:B------:R-:W-:Y:S01]  /*8040*/  IMAD.WIDE R248, R248, 0x2, R160 ;  /* 0x00000002f8f87825 */ /* 0x000fe200078e02a0 */
[----:B------:R-:W-:Y:S01]  /*8050*/  IABS R105, R109 ;  /* 0x0000006d00697213 */ /* 0x000fe20000000000 */
[----:B------:R-:W3:Y:S01]  /*8060*/  @!P0 LDG.E.U16 R128, desc[UR6][R246.64] ;  /* 0x00000006f6808981 */ /* 0x000ee2000c1e1500 */
[C---:B------:R-:W-:Y:S01]  /*8070*/  ISETP.GT.U32.AND P4, PT, R0.reuse, R93, PT ;  /* 0x0000005d0000720c */ /* 0x040fe20003f84070 */
[----:B------:R-:W-:Y:S01]  /*8080*/  @!P6 IMAD.MOV R90, RZ, RZ, -R90 ;  /* 0x000000ffff5ae224 */ /* 0x000fe200078e0a5a */
[----:B------:R-:W-:Y:S01]  /*8090*/  ISETP.GT.U32.AND P6, PT, R0, R107, PT ;  /* 0x0000006b0000720c */ /* 0x000fe20003fc4070 */
[----:B------:R-:W3:Y:S01]  /*80a0*/  @!P0 LDG.E.U16 R123, desc[UR6][R248.64] ;  /* 0x00000006f87b8981 */ /* 0x000ee2000c1e1500 */
[----:B------:R-:W-:Y:S01]  /*80b0*/  ISETP.GE.AND P0, PT, R108, RZ, PT ;  /* 0x000000ff6c00720c */ /* 0x000fe20003f06270 */
[----:B------:R-:W-:-:S04]  /*80c0*/  IMAD.MOV.U32 R108, RZ, RZ, R105 ;  /* 0x000000ffff6c7224 */ /* 0x000fc800078e0069 */
[----:B------:R-:W-:-:S04]  /*80d0*/  IMAD.HI.U32 R105, R251, R108, RZ ;  /* 0x0000006cfb697227 */ /* 0x000fc800078e00ff */
[----:B------:R-:W-:Y:S02]  /*80e0*/  IMAD.MOV R105, RZ, RZ, -R105 ;  /* 0x000000ffff697224 */ /* 0x000fe400078e0a69 */
[--C-:B------:R-:W-:Y:S01]  /*80f0*/  @!P4 IMAD.IADD R93, R93, 0x1, -R0.reuse ;  /* 0x000000015d5dc824 */ /* 0x100fe200078e0a00 */
[----:B------:R-:W-:Y:S01]  /*8100*/  ISETP.GE.AND P4, PT, R109, RZ, PT ;  /* 0x000000ff6d00720c */ /* 0x000fe20003f86270 */
[----:B------:R-:W-:Y:S01]  /*8110*/  @!P6 IMAD.IADD R107, R107, 0x1, -R0 ;  /* 0x000000016b6be824 */ /* 0x000fe200078e0a00 */
[----:B------:R-:W-:Y:S01]  /*8120*/  LOP3.LUT R109, R252, 0x8, RZ, 0xfc, !PT ;  /* 0x00000008fc6d7812 */ /* 0x000fe200078efcff */
[C---:B------:R-:W-:Y:S02]  /*8130*/  IMAD R108, R0.reuse, R105, R108 ;  /* 0x00000069006c7224 */ /* 0x040fe400078e026c */
[----:B------:R-:W-:Y:S01]  /*8140*/  IMAD.MOV.U32 R105, RZ, RZ, R93 ;  /* 0x000000ffff697224 */ /* 0x000fe200078e005d */
[C---:B------:R-:W-:Y:S02]  /*8150*/  ISETP.GT.U32.AND P6, PT, R0.reuse, R107, PT ;  /* 0x0000006b0000720c */ /* 0x040fe40003fc4070 */
[----:B------:R-:W-:Y:S01]  /*8160*/  IABS R93, R109 ;  /* 0x0000006d005d7213 */ /* 0x000fe20000000000 */
[----:B------:R-:W-:Y:S01]  /*8170*/  @!P3 IMAD.MOV R105, RZ, RZ, -R105 ;  /* 0x000000ffff69b224 */ /* 0x000fe200078e0a69 */
[----:B------:R-:W-:-:S03]  /*8180*/  ISETP.GT.U32.AND P3, PT, R0, R108, PT ;  /* 0x0000006c0000720c */ /* 0x000fc60003f64070 */
[----:B------:R-:W-:-:S04]  /*8190*/  IMAD.MOV.U32 R111, RZ, RZ, R93 ;  /* 0x000000ffff6f7224 */ /* 0x000fc800078e005d */
[----:B------:R-:W-:-:S04]  /*81a0*/  IMAD.HI.U32 R93, R251, R111, RZ ;  /* 0x0000006ffb5d7227 */ /* 0x000fc800078e00ff */
[--C-:B------:R-:W-:Y:S02]  /*81b0*/  @!P6 IMAD.IADD R107, R107, 0x1, -R0.reuse ;  /* 0x000000016b6be824 */ /* 0x100fe400078e0a00 */
[----:B------:R-:W-:Y:S01]  /*81c0*/  IMAD.MOV R93, RZ, RZ, -R93 ;  /* 0x000000ffff5d7224 */ /* 0x000fe200078e0a5d */
[----:B------:R-:W-:Y:S01]  /*81d0*/  LOP3.LUT R110, R252, 0xa, RZ, 0xfc, !PT ;  /* 0x0000000afc6e7812 */ /* 0x000fe200078efcff */
[----:B------:R-:W-:Y:S02]  /*81e0*/  @!P3 IMAD.IADD R108, R108, 0x1, -R0 ;  /* 0x000000016c6cb824 */ /* 0x000fe400078e0a00 */
[C---:B------:R-:W-:Y:S02]  /*81f0*/  IMAD R93, R0.reuse, R93, R111 ;  /* 0x0000005d005d7224 */ /* 0x040fe400078e026f */
[----:B------:R-:W-:Y:S01]  /*8200*/  IMAD.MOV.U32 R122, RZ, RZ, R107 ;  /* 0x000000ffff7a7224 */ /* 0x000fe200078e006b */
[----:B------:R-:W-:Y:S02]  /*8210*/  ISETP.GE.AND P6, PT, R109, RZ, PT ;  /* 0x000000ff6d00720c */ /* 0x000fe40003fc6270 */
[----:B------:R-:W-:Y:S01]  /*8220*/  IABS R109, R110 ;  /* 0x0000006e006d7213 */ /* 0x000fe20000000000 */
[----:B------:R-:W-:Y:S01]  /*8230*/  @!P0 IMAD.MOV R122, RZ, RZ, -R122 ;  /* 0x000000ffff7a8224 */ /* 0x000fe200078e0a7a */
[----:B------:R-:W-:-:S02]  /*8240*/  ISETP.GT.U32.AND P3, PT, R0, R108, PT ;  /* 0x0000006c0000720c */ /* 0x000fc40003f64070 */
[----:B------:R-:W-:Y:S01]  /*8250*/  ISETP.GT.U32.AND P0, PT, R0, R93, PT ;  /* 0x0000005d0000720c */ /* 0x000fe20003f04070 */
[----:B------:R-:W-:-:S04]  /*8260*/  IMAD.HI.U32 R107, R251, R109, RZ ;  /* 0x0000006dfb6b7227 */ /* 0x000fc800078e00ff */
[----:B------:R-:W-:Y:S01]  /*8270*/  IMAD.MOV R107, RZ, RZ, -R107 ;  /* 0x000000ffff6b7224 */ /* 0x000fe200078e0a6b */
[----:B------:R-:W-:-:S03]  /*8280*/  LOP3.LUT R111, R252, 0xc, RZ, 0xfc, !PT ;  /* 0x0000000cfc6f7812 */ /* 0x000fc600078efcff */
[----:B------:R-:W-:Y:S02]  /*8290*/  IMAD R107, R0, R107, R109 ;  /* 0x0000006b006b7224 */ /* 0x000fe400078e026d */
[--C-:B------:R-:W-:Y:S02]  /*82a0*/  @!P3 IMAD.IADD R108, R108, 0x1, -R0.reuse ;  /* 0x000000016c6cb824 */ /* 0x100fe400078e0a00 */
[----:B------:R-:W-:Y:S01]  /*82b0*/  @!P0 IMAD.IADD R93, R93, 0x1, -R0 ;  /* 0x000000015d5d8824 */ /* 0x000fe200078e0a00 */
[----:B------:R-:W-:Y:S01]  /*82c0*/  IABS R109, R111 ;  /* 0x0000006f006d7213 */ /* 0x000fe20000000000 */
[----:B------:R-:W-:Y:S01]  /*82d0*/  @!P4 IMAD.MOV R108, RZ, RZ, -R108 ;  /* 0x000000ffff6cc224 */ /* 0x000fe200078e0a6c */
[C---:B------:R-:W-:Y:S02]  /*82e0*/  ISETP.GT.U32.AND P4, PT, R0.reuse, R107, PT ;  /* 0x0000006b0000720c */ /* 0x040fe40003f84070 */
[----:B------:R-:W-:Y:S02]  /*82f0*/  ISETP.GT.U32.AND P0, PT, R0, R93, PT ;  /* 0x0000005d0000720c */ /* 0x000fe40003f04070 */
[----:B------:R-:W-:Y:S01]  /*8300*/  ISETP.GE.AND P3, PT, R110, RZ, PT ;  /* 0x000000ff6e00720c */ /* 0x000fe20003f66270 */
[----:B------:R-:W-:-:S04]  /*8310*/  IMAD.MOV.U32 R110, RZ, RZ, R109 ;  /* 0x000000ffff6e7224 */ /* 0x000fc800078e006d */
[----:B------:R-:W-:Y:S01]  /*8320*/  IMAD.HI.U32 R109, R251, R110, RZ ;  /* 0x0000006efb6d7227 */ /* 0x000fe200078e00ff */
[----:B------:R-:W-:-:S03]  /*8330*/  LOP3.LUT R119, R252, 0xe, RZ, 0xfc, !PT ;  /* 0x0000000efc777812 */ /* 0x000fc600078efcff */
[----:B------:R-:W-:Y:S02]  /*8340*/  IMAD.MOV R109, RZ, RZ, -R109 ;  /* 0x000000ffff6d7224 */ /* 0x000fe400078e0a6d */
[--C-:B------:R-:W-:Y:S02]  /*8350*/  @!P4 IMAD.IADD R107, R107, 0x1, -R0.reuse ;  /* 0x000000016b6bc824 */ /* 0x100fe400078e0a00 */
[----:B------:R-:W-:Y:S01]  /*8360*/  @!P0 IMAD.IADD R93, R93, 0x1, -R0 ;  /* 0x000000015d5d8824 */ /* 0x000fe200078e0a00 */
[----:B------:R-:W-:Y:S01]  /*8370*/  ISETP.GE.AND P0, PT, R111, RZ, PT ;  /* 0x000000ff6f00720c */ /* 0x000fe20003f06270 */
[C---:B------:R-:W-:Y:S01]  /*8380*/  IMAD R111, R0.reuse, R109, R110 ;  /* 0x0000006d006f7224 */ /* 0x040fe200078e026e */
[----:B------:R-:W-:Y:S02]  /*8390*/  IABS R109, R119 ;  /* 0x00000077006d7213 */ /* 0x000fe40000000000 */
[C---:B------:R-:W-:Y:S01]  /*83a0*/  ISETP.GT.U32.AND P4, PT, R0.reuse, R107, PT ;  /* 0x0000006b0000720c */ /* 0x040fe20003f84070 */
[----:B------:R-:W-:Y:S01]  /*83b0*/  @!P6 IMAD.MOV R93, RZ, RZ, -R93 ;  /* 0x000000ffff5de224 */ /* 0x000fe200078e0a5d */
[----:B------:R-:W-:Y:S01]  /*83c0*/  ISETP.GT.U32.AND P6, PT, R0, R111, PT ;  /* 0x0000006f0000720c */ /* 0x000fe20003fc4070 */
[----:B------:R-:W-:-:S04]  /*83d0*/  IMAD.MOV.U32 R110, RZ, RZ, R109 ;  /* 0x000000ffff6e7224 */ /* 0x000fc800078e006d */
[----:B------:R-:W-:-:S04]  /*83e0*/  IMAD.HI.U32 R109, R251, R110, RZ ;  /* 0x0000006efb6d7227 */ /* 0x000fc800078e00ff */
[----:B------:R-:W-:Y:S02]  /*83f0*/  IMAD.MOV R109, RZ, RZ, -R109 ;  /* 0x000000ffff6d7224 */ /* 0x000fe400078e0a6d */
[----:B------:R-:W-:Y:S01]  /*8400*/  @!P4 IMAD.IADD R107, R107, 0x1, -R0 ;  /* 0x000000016b6bc824 */ /* 0x000fe200078e0a00 */
[----:B------:R-:W-:Y:S01]  /*8410*/  ISETP.GE.AND P4, PT, R119, RZ, PT ;  /* 0x000000ff7700720c */ /* 0x000fe20003f86270 */
[----:B------:R-:W-:Y:S01]  /*8420*/  IMAD R110, R0, R109, R110 ;  /* 0x0000006d006e7224 */ /* 0x000fe200078e026e */
[----:B------:R-:W-:Y:S01]  /*8430*/  LOP3.LUT R119, R252, 0x10, RZ, 0xfc, !PT ;  /* 0x00000010fc777812 */ /* 0x000fe200078efcff */
[----:B------:R-:W-:Y:S02]  /*8440*/  IMAD.MOV.U32 R109, RZ, RZ, R107 ;  /* 0x000000ffff6d7224 */ /* 0x000fe400078e006b */
[----:B------:R-:W-:Y:S01]  /*8450*/  @!P6 IMAD.IADD R111, R111, 0x1, -R0 ;  /* 0x000000016f6fe824 */ /* 0x000fe200078e0a00 */
[----:B------:R-:W-:Y:S01]  /*8460*/  IABS R107, R119 ;  /* 0x00000077006b7213 */ /* 0x000fe20000000000 */
[----:B------:R-:W-:Y:S01]  /*8470*/  @!P3 IMAD.MOV R109, RZ, RZ, -R109 ;  /* 0x000000ffff6db224 */ /* 0x000fe200078e0a6d */
[----:B------:R-:W-:-:S02]  /*8480*/  ISETP.GT.U32.AND P3, PT, R0, R110, PT ;  /* 0x0000006e0000720c */ /* 0x000fc40003f64070 */
[----:B------:R-:W-:Y:S01]  /*8490*/  ISETP.GT.U32.AND P6, PT, R0, R111, PT ;  /* 0x0000006f0000720c */ /* 0x000fe20003fc4070 */
        /* <DEDUP_REMOVED lines=8> */
[----:B------:R-:W-:Y:S01]  /*8520*/  IABS R119, R129 ;  /* 0x0000008100777213 */ /* 0x000fe20000000000 */
[----:B------:R-:W-:Y:S01]  /*8530*/  IMAD.MOV.U32 R124, RZ, RZ, R111 ;  /* 0x000000ffff7c7224 */ /* 0x000fe200078e006f */
[----:B------:R-:W-:-:S03]  /*8540*/  ISETP.GT.U32.AND P3, PT, R0, R110, PT ;  /* 0x0000006e0000720c */ /* 0x000fc60003f64070 */
[----:B------:R-:W-:Y:S01]  /*8550*/  @!P0 IMAD.MOV R124, RZ, RZ, -R124 ;  /* 0x000000ffff7c8224 */ /* 0x000fe200078e0a7c */
[----:B------:R-:W-:Y:S01]  /*8560*/  ISETP.GT.U32.AND P0, PT, R0, R107, PT ;  /* 0x0000006b0000720c */ /* 0x000fe20003f04070 */
[----:B------:R-:W-:-:S04]  /*8570*/  IMAD.HI.U32 R111, R251, R119, RZ ;  /* 0x00000077fb6f7227 */ /* 0x000fc800078e00ff */
[----:B------:R-:W-:Y:S01]  /*8580*/  IMAD.MOV R111, RZ, RZ, -R111 ;  /* 0x000000ffff6f7224 */ /* 0x000fe200078e0a6f */
[----:B------:R-:W-:-:S03]  /*8590*/  LOP3.LUT R131, R252, 0x14, RZ, 0xfc, !PT ;  /* 0x00000014fc837812 */ /* 0x000fc600078efcff */
[----:B------:R-:W-:Y:S02]  /*85a0*/  @!P3 IMAD.IADD R110, R110, 0x1, -R0 ;  /* 0x000000016e6eb824 */ /* 0x000fe400078e0a00 */
[C---:B------:R-:W-:Y:S02]  /*85b0*/  IMAD R111, R0.reuse, R111, R119 ;  /* 0x0000006f006f7224 */ /* 0x040fe400078e0277 */
[----:B------:R-:W-:Y:S01]  /*85c0*/  @!P4 IMAD.MOV R110, RZ, RZ, -R110 ;  /* 0x000000ffff6ec224 */ /* 0x000fe200078e0a6e */
[----:B------:R-:W-:Y:S01]  /*85d0*/  IABS R119, R131 ;  /* 0x0000008300777213 */ /* 0x000fe20000000000 */
[----:B------:R-:W-:Y:S01]  /*85e0*/  @!P0 IMAD.IADD R107, R107, 0x1, -R0 ;  /* 0x000000016b6b8824 */ /* 0x000fe200078e0a00 */
[C---:B------:R-:W-:Y:S02]  /*85f0*/  ISETP.GT.U32.AND P4, PT, R0.reuse, R111, PT ;  /* 0x0000006f0000720c */ /* 0x040fe40003f84070 */
[----:B------:R-:W-:Y:S01]  /*8600*/  ISETP.GE.AND P3, PT, R129, RZ, PT ;  /* 0x000000ff8100720c */ /* 0x000fe20003f66270 */
[----:B------:R-:W-:Y:S01]  /*8610*/  IMAD.MOV.U32 R129, RZ, RZ, R119 ;  /* 0x000000ffff817224 */ /* 0x000fe200078e0077 */
[----:B------:R-:W-:-:S03]  /*8620*/  ISETP.GT.U32.AND P0, PT, R0, R107, PT ;  /* 0x0000006b0000720c */ /* 0x000fc60003f04070 */
[----:B------:R-:W-:-:S04]  /*8630*/  IMAD.HI.U32 R119, R251, R129, RZ ;  /* 0x00000081fb777227 */ /* 0x000fc800078e00ff */
[----:B------:R-:W-:Y:S02]  /*8640*/  IMAD.MOV R119, RZ, RZ, -R119 ;  /* 0x000000ffff777224 */ /* 0x000fe400078e0a77 */
[--C-:B------:R-:W-:Y:S02]  /*8650*/  @!P4 IMAD.IADD R111, R111, 0x1, -R0.reuse ;  /* 0x000000016f6fc824 */ /* 0x100fe400078e0a00 */
[C---:B------:R-:W-:Y:S02]  /*8660*/  IMAD R119, R0.reuse, R119, R129 ;  /* 0x0000007700777224 */ /* 0x040fe400078e0281 */
[----:B------:R-:W-:Y:S01]  /*8670*/  @!P0 IMAD.IADD R107, R107, 0x1, -R0 ;  /* 0x000000016b6b8824 */ /* 0x000fe200078e0a00 */
[----:B------:R-:W-:Y:S02]  /*8680*/  ISETP.GT.U32.AND P4, PT, R0, R111, PT ;  /* 0x0000006f0000720c */ /* 0x000fe40003f84070 */
[----:B------:R-:W-:Y:S02]  /*8690*/  ISETP.GE.AND P0, PT, R131, RZ, PT ;  /* 0x000000ff8300720c */ /* 0x000fe40003f06270 */
[----:B------:R-:W-:Y:S01]  /*86a0*/  LOP3.LUT R131, R252, 0x16, RZ, 0xfc, !PT ;  /* 0x00000016fc837812 */ /* 0x000fe200078efcff */
[----:B------:R-:W-:Y:S01]  /*86b0*/  @!P6 IMAD.MOV R107, RZ, RZ, -R107 ;  /* 0x000000ffff6be224 */ /* 0x000fe200078e0a6b */
[----:B--2---:R0:W-:Y:S01]  /*86c0*/  STS.U16 [R130+UR4+0x10f00], R112 ;  /* 0x010f007082007988 */ /* 0x0041e20008000404 */
[----:B------:R-:W-:-:S02]  /*86d0*/  ISETP.GT.U32.AND P6, PT, R0, R119, PT ;  /* 0x000000770000720c */ /* 0x000fc40003fc4070 */
[----:B0-----:R-:W-:-:S04]  /*86e0*/  IABS R112, R131 ;  /* 0x0000008300707213 */ /* 0x001fc80000000000 */
[----:B------:R-:W-:Y:S01]  /*86f0*/  @!P4 IMAD.IADD R111, R111, 0x1, -R0 ;  /* 0x000000016f6fc824 */ /* 0x000fe200078e0a00 */
[----:B------:R-:W-:Y:S01]  /*8700*/  ISETP.GE.AND P4, PT, R131, RZ, PT ;  /* 0x000000ff8300720c */ /* 0x000fe20003f86270 */
[----:B------:R-:W-:Y:S01]  /*8710*/  IMAD.MOV.U32 R129, RZ, RZ, R112 ;  /* 0x000000ffff817224 */ /* 0x000fe200078e0070 */
[----:B------:R-:W-:-:S03]  /*8720*/  LOP3.LUT R131, R252, 0x18, RZ, 0xfc, !PT ;  /* 0x00000018fc837812 */ /* 0x000fc600078efcff */
[----:B------:R-:W-:Y:S01]  /*8730*/  IMAD.HI.U32 R112, R251, R129, RZ ;  /* 0x00000081fb707227 */ /* 0x000fe200078e00ff */
[----:B------:R0:W-:Y:S03]  /*8740*/  STS.U16 [R130+UR4+0x1300], R95 ;  /* 0x0013005f82007988 */ /* 0x0001e60008000404 */
[----:B------:R-:W-:Y:S02]  /*8750*/  @!P6 IMAD.IADD R119, R119, 0x1, -R0 ;  /* 0x000000017777e824 */ /* 0x000fe400078e0a00 */
[----:B------:R-:W-:Y:S01]  /*8760*/  IMAD.MOV R112, RZ, RZ, -R112 ;  /* 0x000000ffff707224 */ /* 0x000fe200078e0a70 */
[----:B0-----:R-:W-:-:S03]  /*8770*/  IABS R95, R131 ;  /* 0x00000083005f7213 */ /* 0x001fc60000000000 */
[C---:B------:R-:W-:Y:S01]  /*8780*/  IMAD R112, R0.reuse, R112, R129 ;  /* 0x0000007000707224 */ /* 0x040fe200078e0281 */
[C---:B------:R-:W-:Y:S01]  /*8790*/  ISETP.GT.U32.AND P6, PT, R0.reuse, R119, PT ;  /* 0x000000770000720c */ /* 0x040fe20003fc4070 */
[----:B------:R-:W-:Y:S02]  /*87a0*/  IMAD.MOV.U32 R129, RZ, RZ, R95 ;  /* 0x000000ffff817224 */ /* 0x000fe400078e005f */
[----:B------:R-:W-:Y:S01]  /*87b0*/  @!P3 IMAD.MOV R111, RZ, RZ, -R111 ;  /* 0x000000ffff6fb224 */ /* 0x000fe200078e0a6f */
[----:B------:R-:W-:Y:S01]  /*87c0*/  ISETP.GT.U32.AND P3, PT, R0, R112, PT ;  /* 0x000000700000720c */ /* 0x000fe20003f64070 */
[----:B------:R-:W-:-:S04]  /*87d0*/  IMAD.HI.U32 R95, R251, R129, RZ ;  /* 0x00000081fb5f7227 */ /* 0x000fc800078e00ff */
[----:B------:R-:W-:-:S04]  /*87e0*/  IMAD.MOV R95, RZ, RZ, -R95 ;  /* 0x000000ffff5f7224 */ /* 0x000fc800078e0a5f */
[--C-:B------:R-:W-:Y:S01]  /*87f0*/  @!P6 IMAD.IADD R119, R119, 0x1, -R0.reuse ;  /* 0x000000017777e824 */ /* 0x100fe200078e0a00 */
[----:B------:R-:W-:Y:S01]  /*8800*/  ISETP.GE.AND P6, PT, R131, RZ, PT ;  /* 0x000000ff8300720c */ /* 0x000fe20003fc6270 */
[----:B------:R-:W-:Y:S01]  /*8810*/  IMAD R95, R0, R95, R129 ;  /* 0x0000005f005f7224 */ /* 0x000fe200078e0281 */
[----:B------:R-:W-:Y:S01]  /*8820*/  LOP3.LUT R131, R252, 0x1a, RZ, 0xfc, !PT ;  /* 0x0000001afc837812 */ /* 0x000fe200078efcff */
[----:B------:R-:W-:Y:S01]  /*8830*/  @!P0 IMAD.MOV R119, RZ, RZ, -R119 ;  /* 0x000000ffff778224 */ /* 0x000fe200078e0a77 */
[----:B------:R0:W-:Y:S01]  /*8840*/  STS.U16 [R130+UR4+0x11300], R113 ;  /* 0x0113007182007988 */ /* 0x0001e20008000404 */
[----:B------:R-:W-:Y:S01]  /*8850*/  @!P3 IMAD.IADD R112, R112, 0x1, -R0 ;  /* 0x000000017070b824 */ /* 0x000fe200078e0a00 */
[----:B------:R-:W-:-:S04]  /*8860*/  ISETP.GT.U32.AND P0, PT, R0, R95, PT ;  /* 0x0000005f0000720c */ /* 0x000fc80003f04070 */
[----:B------:R-:W-:Y:S02]  /*8870*/  ISETP.GT.U32.AND P3, PT, R0, R112, PT ;  /* 0x000000700000720c */ /* 0x000fe40003f64070 */
[----:B0-----:R-:W-:-:S05]  /*8880*/  IABS R113, R131 ;  /* 0x0000008300717213 */ /* 0x001fca0000000000 */
[----:B------:R-:W-:-:S04]  /*8890*/  IMAD.MOV.U32 R129, RZ, RZ, R113 ;  /* 0x000000ffff817224 */ /* 0x000fc800078e0071 */
[----:B------:R-:W-:-:S04]  /*88a0*/  IMAD.HI.U32 R113, R251, R129, RZ ;  /* 0x00000081fb717227 */ /* 0x000fc800078e00ff */
[--C-:B------:R-:W-:Y:S02]  /*88b0*/  @!P0 IMAD.IADD R95, R95, 0x1, -R0.reuse ;  /* 0x000000015f5f8824 */ /* 0x100fe400078e0a00 */
[----:B------:R-:W-:Y:S02]  /*88c0*/  IMAD.MOV R113, RZ, RZ, -R113 ;  /* 0x000000ffff717224 */ /* 0x000fe400078e0a71 */
[----:B------:R-:W-:Y:S01]  /*88d0*/  @!P3 IMAD.IADD R112, R112, 0x1, -R0 ;  /* 0x000000017070b824 */ /* 0x000fe200078e0a00 */
[C---:B------:R-:W-:Y:S01]  /*88e0*/  ISETP.GT.U32.AND P0, PT, R0.reuse, R95, PT ;  /* 0x0000005f0000720c */ /* 0x040fe20003f04070 */
[----:B------:R-:W-:Y:S01]  /*88f0*/  IMAD R113, R0, R113, R129 ;  /* 0x0000007100717224 */ /* 0x000fe200078e0281 */
[----:B------:R-:W-:Y:S02]  /*8900*/  ISETP.GE.AND P3, PT, R131, RZ, PT ;  /* 0x000000ff8300720c */ /* 0x000fe40003f66270 */
[----:B------:R-:W-:Y:S01]  /*8910*/  LOP3.LUT R131, R252, 0x1c, RZ, 0xfc, !PT ;  /* 0x0000001cfc837812 */ /* 0x000fe200078efcff */
[----:B------:R-:W-:Y:S01]  /*8920*/  @!P4 IMAD.MOV R112, RZ, RZ, -R112 ;  /* 0x000000ffff70c224 */ /* 0x000fe200078e0a70 */
[----:B------:R0:W-:Y:S01]  /*8930*/  STS.U16 [R130+UR4+0x1700], R118 ;  /* 0x0017007682007988 */ /* 0x0001e20008000404 */
        /* <DEDUP_REMOVED lines=30> */
[----:B------:R-:W-:Y:S02]  /*8b20*/  @!P3 IMAD.IADD R117, R117, 0x1, -R0 ;  /* 0x000000017575b824 */ /* 0x000fe400078e0a00 */
        /* <DEDUP_REMOVED lines=26> */
[----:B------:R-:W-:Y:S01]  /*8cd0*/  @!P0 IMAD.IADD R94, R94, 0x1, -R0 ;  /* 0x000000015e5e8824 */ /* 0x000fe200078e0a00 */
        /* <DEDUP_REMOVED lines=77> */
[----:B------:R-:W-:Y:S02]  /*91b0*/  @!P6 IMAD.IADD R100, R100, 0x1, -R0 ;  /* 0x000000016464e824 */ /* 0x000fe400078e0a00 */
[----:B------:R-:W-:Y:S02]  /*91c0*/  IMAD R88, R0, R88, R129 ;  /* 0x0000005800587224 */ /* 0x000fe400078e0281 */
[----:B------:R-:W-:Y:S02]  /*91d0*/  @!P0 IMAD.MOV R100, RZ, RZ, -R100 ;  /* 0x000000ffff648224 */ /* 0x000fe400078e0a64 */
[----:B------:R-:W-:Y:S01]  /*91e0*/  @!P3 IMAD.IADD R104, R104, 0x1, -R0 ;  /* 0x000000016868b824 */ /* 0x000fe200078e0a00 */
[----:B------:R-:W-:Y:S02]  /*91f0*/  ISETP.GT.U32.AND P0, PT, R0, R88, PT ;  /* 0x000000580000720c */ /* 0x000fe40003f04070 */
[----:B------:R-:W-:Y:S02]  /*9200*/  ISETP.GE.AND P6, PT, R131, RZ, PT ;  /* 0x000000ff8300720c */ /* 0x000fe40003fc6270 */
[----:B------:R-:W-:-:S02]  /*9210*/  LOP3.LUT R131, R252, 0x32, RZ, 0xfc, !PT ;  /* 0x00000032fc837812 */ /* 0x000fc400078efcff */
[----:B------:R-:W-:Y:S01]  /*9220*/  ISETP.GT.U32.AND P3, PT, R0, R104, PT ;  /* 0x000000680000720c */ /* 0x000fe20003f64070 */
[----:B------:R0:W-:Y:S06]  /*9230*/  STS.U16 [R130+UR4+0x12b00], R102 ;  /* 0x012b006682007988 */ /* 0x0001ec0008000404 */
[----:B------:R-:W-:Y:S01]  /*9240*/  @!P0 IMAD.IADD R88, R88, 0x1, -R0 ;  /* 0x0000000158588824 */ /* 0x000fe200078e0a00 */
[----:B0-----:R-:W-:-:S05]  /*9250*/  IABS R102, R131 ;  /* 0x0000008300667213 */ /* 0x001fca0000000000 */
[----:B------:R-:W-:Y:S01]  /*9260*/  IMAD.MOV.U32 R129, RZ, RZ, R102 ;  /* 0x000000ffff817224 */ /* 0x000fe200078e0066 */
[----:B------:R-:W-:Y:S01]  /*9270*/  ISETP.GT.U32.AND P0, PT, R0, R88, PT ;  /* 0x000000580000720c */ /* 0x000fe20003f04070 */
[----:B------:R-:W-:Y:S01]  /*9280*/  @!P3 IMAD.IADD R104, R104, 0x1, -R0 ;  /* 0x000000016868b824 */ /* 0x000fe200078e0a00 */
[----:B------:R-:W-:Y:S01]  /*9290*/  ISETP.GE.AND P3, PT, R131, RZ, PT ;  /* 0x000000ff8300720c */ /* 0x000fe20003f66270 */
[----:B------:R-:W-:Y:S01]  /*92a0*/  IMAD.HI.U32 R102, R251, R129, RZ ;  /* 0x00000081fb667227 */ /* 0x000fe200078e00ff */
[----:B------:R-:W-:Y:S01]  /*92b0*/  LOP3.LUT R131, R252, 0x34, RZ, 0xfc, !PT ;  /* 0x00000034fc837812 */ /* 0x000fe200078efcff */
[----:B------:R0:W-:Y:S02]  /*92c0*/  STS.U16 [R130+UR4+0x2f00], R103 ;  /* 0x002f006782007988 */ /* 0x0001e40008000404 */
[----:B------:R-:W-:-:S04]  /*92d0*/  IMAD.MOV R102, RZ, RZ, -R102 ;  /* 0x000000ffff667224 */ /* 0x000fc800078e0a66 */
[----:B------:R-:W-:Y:S01]  /*92e0*/  IMAD R102, R0, R102, R129 ;  /* 0x0000006600667224 */ /* 0x000fe200078e0281 */
[----:B0-----:R-:W-:Y:S01]  /*92f0*/  IABS R103, R131 ;  /* 0x0000008300677213 */ /* 0x001fe20000000000 */
[----:B------:R-:W-:-:S03]  /*9300*/  @!P4 IMAD.MOV R104, RZ, RZ, -R104 ;  /* 0x000000ffff68c224 */ /* 0x000fc600078e0a68 */
[----:B------:R-:W-:Y:S01]  /*9310*/  ISETP.GT.U32.AND P4, PT, R0, R102, PT ;  /* 0x000000660000720c */ /* 0x000fe20003f84070 */
[----:B------:R-:W-:Y:S02]  /*9320*/  @!P0 IMAD.IADD R88, R88, 0x1, -R0 ;  /* 0x0000000158588824 */ /* 0x000fe400078e0a00 */
[----:B------:R-:W-:Y:S01]  /*9330*/  IMAD.MOV.U32 R129, RZ, RZ, R103 ;  /* 0x000000ffff817224 */ /* 0x000fe200078e0067 */
[----:B------:R-:W-:Y:S02]  /*9340*/  ISETP.GE.AND P0, PT, R131, RZ, PT ;  /* 0x000000ff8300720c */ /* 0x000fe40003f06270 */
[----:B------:R-:W-:Y:S01]  /*9350*/  LOP3.LUT R131, R252, 0x36, RZ, 0xfc, !PT ;  /* 0x00000036fc837812 */ /* 0x000fe200078efcff */
[----:B------:R-:W-:Y:S01]  /*9360*/  IMAD.HI.U32 R103, R251, R129, RZ ;  /* 0x00000081fb677227 */ /* 0x000fe200078e00ff */
[----:B------:R0:W-:Y:S03]  /*9370*/  STS.U16 [R130+UR4+0x12f00], R101 ;  /* 0x012f006582007988 */ /* 0x0001e60008000404 */
[----:B------:R-:W-:Y:S01]  /*9380*/  IMAD.MOV R103, RZ, RZ, -R103 ;  /* 0x000000ffff677224 */ /* 0x000fe200078e0a67 */
[----:B0-----:R-:W-:-:S03]  /*9390*/  IABS R101, R131 ;  /* 0x0000008300657213 */ /* 0x001fc60000000000 */
[----:B------:R-:W-:Y:S02]  /*93a0*/  IMAD R103, R0, R103, R129 ;  /* 0x0000006700677224 */ /* 0x000fe400078e0281 */
[----:B------:R-:W-:Y:S02]  /*93b0*/  @!P4 IMAD.IADD R102, R102, 0x1, -R0 ;  /* 0x000000016666c824 */ /* 0x000fe400078e0a00 */
[----:B------:R-:W-:Y:S02]  /*93c0*/  IMAD.MOV.U32 R129, RZ, RZ, R101 ;  /* 0x000000ffff817224 */ /* 0x000fe400078e0065 */
[----:B------:R-:W-:Y:S01]  /*93d0*/  IMAD.MOV.U32 R101, RZ, RZ, R88 ;  /* 0x000000ffff657224 */ /* 0x000fe200078e0058 */
[----:B------:R-:W-:-:S03]  /*93e0*/  ISETP.GT.U32.AND P4, PT, R0, R102, PT ;  /* 0x000000660000720c */ /* 0x000fc60003f84070 */
[----:B------:R-:W-:Y:S01]  /*93f0*/  @!P6 IMAD.MOV R101, RZ, RZ, -R101 ;  /* 0x000000ffff65e224 */ /* 0x000fe200078e0a65 */
[----:B------:R-:W-:Y:S01]  /*9400*/  ISETP.GT.U32.AND P6, PT, R0, R103, PT ;  /* 0x000000670000720c */ /* 0x000fe20003fc4070 */
[----:B------:R-:W-:-:S04]  /*9410*/  IMAD.HI.U32 R88, R251, R129, RZ ;  /* 0x00000081fb587227 */ /* 0x000fc800078e00ff */
[----:B------:R-:W-:-:S04]  /*9420*/  IMAD.MOV R88, RZ, RZ, -R88 ;  /* 0x000000ffff587224 */ /* 0x000fc800078e0a58 */
[--C-:B------:R-:W-:Y:S02]  /*9430*/  @!P4 IMAD.IADD R102, R102, 0x1, -R0.reuse ;  /* 0x000000016666c824 */ /* 0x100fe400078e0a00 */
[----:B------:R-:W-:Y:S02]  /*9440*/  IMAD R88, R0, R88, R129 ;  /* 0x0000005800587224 */ /* 0x000fe400078e0281 */
[----:B------:R-:W-:Y:S01]  /*9450*/  @!P6 IMAD.IADD R103, R103, 0x1, -R0 ;  /* 0x000000016767e824 */ /* 0x000fe200078e0a00 */
[----:B------:R-:W-:Y:S01]  /*9460*/  ISETP.GE.AND P4, PT, R131, RZ, PT ;  /* 0x000000ff8300720c */ /* 0x000fe20003f86270 */
[----:B------:R-:W-:Y:S01]  /*9470*/  @!P3 IMAD.MOV R102, RZ, RZ, -R102 ;  /* 0x000000ffff66b224 */ /* 0x000fe200078e0a66 */
[----:B------:R-:W-:Y:S02]  /*9480*/  LOP3.LUT R131, R252, 0x38, RZ, 0xfc, !PT ;  /* 0x00000038fc837812 */ /* 0x000fe400078efcff */
[C---:B------:R-:W-:Y:S02]  /*9490*/  ISETP.GT.U32.AND P6, PT, R0.reuse, R103, PT ;  /* 0x000000670000720c */ /* 0x040fe40003fc4070 */
[----:B------:R-:W-:-:S02]  /*94a0*/  ISETP.GT.U32.AND P3, PT, R0, R88, PT ;  /* 0x000000580000720c */ /* 0x000fc40003f64070 */
[----:B------:R-:W-:Y:S01]  /*94b0*/  IABS R129, R131 ;  /* 0x0000008300817213 */ /* 0x000fe20000000000 */
[----:B------:R0:W-:Y:S04]  /*94c0*/  STS.U16 [R130+UR4+0x3300], R85 ;  /* 0x0033005582007988 */ /* 0x0001e80008000404 */
[----:B0-----:R-:W-:-:S04]  /*94d0*/  IMAD.HI.U32 R85, R251, R129, RZ ;  /* 0x00000081fb557227 */ /* 0x001fc800078e00ff */
[--C-:B------:R-:W-:Y:S01]  /*94e0*/  @!P6 IMAD.IADD R103, R103, 0x1, -R0.reuse ;  /* 0x000000016767e824 */ /* 0x100fe200078e0a00 */
[----:B------:R-:W-:Y:S01]  /*94f0*/  ISETP.GE.AND P6, PT, R131, RZ, PT ;  /* 0x000000ff8300720c */ /* 0x000fe20003fc6270 */
[----:B------:R-:W-:Y:S01]  /*9500*/  IMAD.MOV R85, RZ, RZ, -R85 ;  /* 0x000000ffff557224 */ /* 0x000fe200078e0a55 */
[----:B------:R-:W-:Y:S01]  /*9510*/  LOP3.LUT R131, R252, 0x3a, RZ, 0xfc, !PT ;  /* 0x0000003afc837812 */ /* 0x000fe200078efcff */
[----:B------:R-:W-:Y:S02]  /*9520*/  @!P3 IMAD.IADD R88, R88, 0x1, -R0 ;  /* 0x000000015858b824 */ /* 0x000fe400078e0a00 */
[C---:B------:R-:W-:Y:S01]  /*9530*/  IMAD R85, R0.reuse, R85, R129 ;  /* 0x0000005500557224 */ /* 0x040fe200078e0281 */
[----:B------:R-:W-:Y:S02]  /*9540*/  IABS R129, R131 ;  /* 0x0000008300817213 */ /* 0x000fe40000000000 */
[----:B------:R-:W-:Y:S01]  /*9550*/  ISETP.GT.U32.AND P3, PT, R0, R88, PT ;  /* 0x000000580000720c */ /* 0x000fe20003f64070 */
[----:B------:R0:W-:Y:S01]  /*9560*/  STS.U16 [R130+UR4+0x13300], R125 ;  /* 0x0133007d82007988 */ /* 0x0001e20008000404 */
[----:B------:R-:W-:Y:S01]  /*9570*/  @!P0 IMAD.MOV R103, RZ, RZ, -R103 ;  /* 0x000000ffff678224 */ /* 0x000fe200078e0a67 */
[----:B------:R-:W-:-:S02]  /*9580*/  ISETP.GE.AND P0, PT, R131, RZ, PT ;  /* 0x000000ff8300720c */ /* 0x000fc40003f06270 */
[----:B------:R-:W-:Y:S01]  /*9590*/  LOP3.LUT R131, R252, 0x3c, RZ, 0xfc, !PT ;  /* 0x0000003cfc837812 */ /* 0x000fe200078efcff */
[----:B---3--:R1:W-:Y:S01]  /*95a0*/  STS.U16 [R130+UR4+0x3700], R84 ;  /* 0x0037005482007988 */ /* 0x0083e20008000404 */
[----:B0-----:R-:W-:-:S04]  /*95b0*/  IMAD.HI.U32 R125, R251, R129, RZ ;  /* 0x00000081fb7d7227 */ /* 0x001fc800078e00ff */
[----:B------:R-:W-:Y:S01]  /*95c0*/  IMAD.MOV R125, RZ, RZ, -R125 ;  /* 0x000000ffff7d7224 */ /* 0x000fe200078e0a7d */
[----:B-1----:R-:W-:Y:S01]  /*95d0*/  IABS R84, R131 ;  /* 0x0000008300547213 */ /* 0x002fe20000000000 */
[----:B------:R-:W-:Y:S02]  /*95e0*/  @!P3 IMAD.IADD R88, R88, 0x1, -R0 ;  /* 0x000000015858b824 */ /* 0x000fe400078e0a00 */
[C---:B------:R-:W-:Y:S01]  /*95f0*/  IMAD R125, R0.reuse, R125, R129 ;  /* 0x0000007d007d7224 */ /* 0x040fe200078e0281 */
[C---:B------:R-:W-:Y:S01]  /*9600*/  ISETP.GT.U32.AND P3, PT, R0.reuse, R85, PT ;  /* 0x000000550000720c */ /* 0x040fe20003f64070 */
[----:B------:R-:W-:Y:S02]  /*9610*/  IMAD.MOV.U32 R129, RZ, RZ, R84 ;  /* 0x000000ffff817224 */ /* 0x000fe400078e0054 */
[----:B------:R-:W-:Y:S01]  /*9620*/  @!P4 IMAD.MOV R88, RZ, RZ, -R88 ;  /* 0x000000ffff58c224 */ /* 0x000fe200078e0a58 */
[----:B------:R-:W-:Y:S01]  /*9630*/  ISETP.GT.U32.AND P4, PT, R0, R125, PT ;  /* 0x0000007d0000720c */ /* 0x000fe20003f84070 */
[----:B------:R-:W-:-:S04]  /*9640*/  IMAD.HI.U32 R84, R251, R129, RZ ;  /* 0x00000081fb547227 */ /* 0x000fc800078e00ff */
[----:B------:R-:W-:-:S04]  /*9650*/  IMAD.MOV R84, RZ, RZ, -R84 ;  /* 0x000000ffff547224 */ /* 0x000fc800078e0a54 */
[----:B------:R-:W-:Y:S01]  /*9660*/  IMAD R84, R0, R84, R129 ;  /* 0x0000005400547224 */ /* 0x000fe200078e0281 */
[----:B------:R-:W-:Y:S01]  /*9670*/  LOP3.LUT R129, R252, 0x3e, RZ, 0xfc, !PT ;  /* 0x0000003efc817812 */ /* 0x000fe200078efcff */
[--C-:B------:R-:W-:Y:S02]  /*9680*/  @!P3 IMAD.IADD R85, R85, 0x1, -R0.reuse ;  /* 0x000000015555b824 */ /* 0x100fe400078e0a00 */
[----:B------:R-:W-:Y:S01]  /*9690*/  @!P4 IMAD.IADD R125, R125, 0x1, -R0 ;  /* 0x000000017d7dc824 */ /* 0x000fe200078e0a00 */
[----:B------:R-:W-:Y:S02]  /*96a0*/  IABS R252, R129 ;  /* 0x0000008100fc7213 */ /* 0x000fe40000000000 */
[C---:B------:R-:W-:Y:S02]  /*96b0*/  ISETP.GT.U32.AND P3, PT, R0.reuse, R85, PT ;  /* 0x000000550000720c */ /* 0x040fe40003f64070 */
[----:B------:R-:W-:Y:S01]  /*96c0*/  ISETP.GT.U32.AND P4, PT, R0, R125, PT ;  /* 0x0000007d0000720c */ /* 0x000fe20003f84070 */
[----:B------:R-:W-:-:S04]  /*96d0*/  IMAD.HI.U32 R251, R251, R252, RZ ;  /* 0x000000fcfbfb7227 */ /* 0x000fc800078e00ff */
[----:B------:R-:W-:-:S04]  /*96e0*/  IMAD.MOV R251, RZ, RZ, -R251 ;  /* 0x000000fffffb7224 */ /* 0x000fc800078e0afb */
[C---:B------:R-:W-:Y:S02]  /*96f0*/  IMAD R251, R0.reuse, R251, R252 ;  /* 0x000000fb00fb7224 */ /* 0x040fe400078e02fc */
[--C-:B------:R-:W-:Y:S01]  /*9700*/  @!P3 IMAD.IADD R85, R85, 0x1, -R0.reuse ;  /* 0x000000015555b824 */ /* 0x100fe200078e0a00 */
[C---:B------:R-:W-:Y:S01]  /*9710*/  ISETP.GT.U32.AND P3, PT, R0.reuse, R84, PT ;  /* 0x000000540000720c */ /* 0x040fe20003f64070 */
[----:B------:R-:W-:Y:S01]  /*9720*/  @!P4 IMAD.IADD R125, R125, 0x1, -R0 ;  /* 0x000000017d7dc824 */ /* 0x000fe200078e0a00 */
[----:B------:R-:W-:Y:S01]  /*9730*/  ISETP.GT.U32.AND P4, PT, R0, R251, PT ;  /* 0x000000fb0000720c */ /* 0x000fe20003f84070 */
[----:B------:R-:W-:-:S10]  /*9740*/  @!P6 IMAD.MOV R85, RZ, RZ, -R85 ;  /* 0x000000ffff55e224 */ /* 0x000fd400078e0a55 */
[--C-:B------:R-:W-:Y:S02]  /*9750*/  @!P3 IMAD.IADD R84, R84, 0x1, -R0.reuse ;  /* 0x000000015454b824 */ /* 0x100fe400078e0a00 */
[----:B------:R-:W-:-:S03]  /*9760*/  @!P4 IMAD.IADD R251, R251, 0x1, -R0 ;  /* 0x00000001fbfbc824 */ /* 0x000fc600078e0a00 */
[C---:B------:R-:W-:Y:S02]  /*9770*/  ISETP.GT.U32.AND P3, PT, R0.reuse, R84, PT ;  /* 0x000000540000720c */ /* 0x040fe40003f64070 */
[----:B------:R-:W-:Y:S02]  /*9780*/  ISETP.GT.U32.AND P6, PT, R0, R251, PT ;  /* 0x000000fb0000720c */ /* 0x000fe40003fc4070 */
[----:B------:R-:W-:Y:S02]  /*9790*/  SHF.R.S32.HI R252, RZ, 0x7, R135 ;  /* 0x00000007fffc7819 */ /* 0x000fe40000011487 */
[----:B------:R-:W-:Y:S02]  /*97a0*/  ISETP.GE.AND P4, PT, R131, RZ, PT ;  /* 0x000000ff8300720c */ /* 0x000fe40003f86270 */
[----:B------:R-:W-:-:S05]  /*97b0*/  SGXT R252, R252, 0x1 ;  /* 0x00000001fcfc781a */ /* 0x000fca0000000200 */
[--C-:B------:R-:W-:Y:S01]  /*97c0*/  @!P3 IMAD.IADD R84, R84, 0x1, -R0.reuse ;  /* 0x000000015454b824 */ /* 0x100fe200078e0a00 */
[----:B------:R-:W-:Y:S01]  /*97d0*/  LOP3.LUT R252, R252, 0x90, RZ, 0xc0, !PT ;  /* 0x00000090fcfc7812 */ /* 0x000fe200078ec0ff */
[----:B------:R-:W-:Y:S02]  /*97e0*/  @!P6 IMAD.IADD R251, R251, 0x1, -R0 ;  /* 0x00000001fbfbe824 */ /* 0x000fe400078e0a00 */
[----:B------:R-:W-:Y:S01]  /*97f0*/  IMAD.MOV.U32 R0, RZ, RZ, R84 ;  /* 0x000000ffff007224 */ /* 0x000fe200078e0054 */
[----:B------:R-:W-:Y:S02]  /*9800*/  ISETP.GE.AND P3, PT, R129, RZ, PT ;  /* 0x000000ff8100720c */ /* 0x000fe40003f66270 */
[----:B------:R-:W-:Y:S01]  /*9810*/  LOP3.LUT R131, R252, 0x7e, R127, 0x78, !PT ;  /* 0x0000007efc837812 */ /* 0x000fe200078e787f */
[----:B------:R-:W-:Y:S01]  /*9820*/  IMAD.MOV.U32 R252, RZ, RZ, R125 ;  /* 0x000000fffffc7224 */ /* 0x000fe200078e007d */
[----:B------:R-:W-:Y:S01]  /*9830*/  ISETP.NE.AND P6, PT, R149, RZ, PT ;  /* 0x000000ff9500720c */ /* 0x000fe20003fc5270 */
[----:B------:R-:W-:Y:S01]  /*9840*/  @!P4 IMAD.MOV R0, RZ, RZ, -R0 ;  /* 0x000000ffff00c224 */ /* 0x000fe200078e0a00 */
[----:B------:R-:W-:Y:S01]  /*9850*/  LOP3.LUT R84, RZ, R149, RZ, 0x33, !PT ;  /* 0x00000095ff547212 */ /* 0x000fe200078e33ff */
[----:B------:R-:W-:Y:S01]  /*9860*/  @!P0 IMAD.MOV R252, RZ, RZ, -R252 ;  /* 0x000000fffffc8224 */ /* 0x000fe200078e0afc */
[----:B------:R-:W0:Y:S02]  /*9870*/  LDC R149, c[0x0][0x3b0] ;  /* 0x0000ec00ff957b82 */ /* 0x000e240000000800 */
[----:B------:R-:W-:-:S02]  /*9880*/  SEL R125, R84, R124, !P6 ;  /* 0x0000007c547d7207 */ /* 0x000fc40007000000 */
[C---:B------:R-:W-:Y:S02]  /*9890*/  SEL R124, R84.reuse, R0, !P6 ;  /* 0x00000000547c7207 */ /* 0x040fe40007000000 */
[----:B------:R-:W1:Y:S01]  /*98a0*/  S2R R0, SR_TID.X ;  /* 0x0000000000007919 */ /* 0x000e620000002100 */
[C---:B------:R-:W-:Y:S02]  /*98b0*/  SEL R127, R84.reuse, R119, !P6 ;  /* 0x00000077547f7207 */ /* 0x040fe40007000000 */
[C---:B------:R-:W-:Y:S02]  /*98c0*/  SEL R119, R84.reuse, R252, !P6 ;  /* 0x000000fc54777207 */ /* 0x040fe40007000000 */
[----:B------:R-:W2:Y:S01]  /*98d0*/  LDC R252, c[0x0][0x3a0] ;  /* 0x0000e800fffc7b82 */ /* 0x000ea20000000800 */
[----:B------:R-:W-:Y:S01]  /*98e0*/  @!P3 IMAD.MOV R251, RZ, RZ, -R251 ;  /* 0x000000fffffbb224 */ /* 0x000fe200078e0afb */
[C---:B------:R-:W-:Y:S02]  /*98f0*/  SEL R132, R84.reuse, R117, !P6 ;  /* 0x0000007554847207 */ /* 0x040fe40007000000 */
[----:B------:R-:W-:-:S02]  /*9900*/  SEL R129, R84, R118, !P6 ;  /* 0x0000007654817207 */ /* 0x000fc40007000000 */
[C---:B------:R-:W-:Y:S02]  /*9910*/  SEL R117, R84.reuse, R104, !P6 ;  /* 0x0000006854757207 */ /* 0x040fe40007000000 */
[C---:B------:R-:W-:Y:S02]  /*9920*/  SEL R135, R84.reuse, R103, !P6 ;  /* 0x0000006754877207 */ /* 0x040fe40007000000 */
[C---:B------:R-:W-:Y:S02]  /*9930*/  SEL R90, R84.reuse, R90, !P6 ;  /* 0x0000005a545a7207 */ /* 0x040fe40007000000 */
[C---:B------:R-:W-:Y:S02]  /*9940*/  SEL R105, R84.reuse, R105, !P6 ;  /* 0x0000006954697207 */ /* 0x040fe40007000000 */
        /* <DEDUP_REMOVED lines=21> */
[----:B------:R-:W-:Y:S02]  /*9aa0*/  SEL R104, R84, R251, !P6 ;  /* 0x000000fb54687207 */ /* 0x000fe40007000000 */
[----:B------:R-:W3:Y:S01]  /*9ab0*/  LDC.64 R84, c[0x0][0x388] ;  /* 0x0000e200ff547b82 */ /* 0x000ee20000000a00 */
[----:B------:R-:W-:Y:S04]  /*9ac0*/  STS.U16 [R130+UR4+0x13700], R87 ;  /* 0x0137005782007988 */ /* 0x000fe80008000404 */
[----:B------:R2:W-:Y:S01]  /*9ad0*/  STS.U16 [R130+UR4+0x3b00], R158 ;  /* 0x003b009e82007988 */ /* 0x0005e20008000404 */
[----:B-1----:R-:W-:Y:S01]  /*9ae0*/  LOP3.LUT R0, R0, 0x7f, RZ, 0xc0, !PT ;  /* 0x0000007f00007812 */ /* 0x002fe200078ec0ff */
[----:B--2---:R-:W-:-:S05]  /*9af0*/  VIADD R158, R252, 0x7f ;  /* 0x0000007ffc9e7836 */ /* 0x004fca0000000000 */
[----:B------:R-:W-:Y:S01]  /*9b00*/  ISETP.GT.AND P0, PT, R158, 0x7f, PT ;  /* 0x0000007f9e00780c */ /* 0x000fe20003f04270 */
[----:B------:R1:W-:Y:S01]  /*9b10*/  STS.U16 [R130+UR4+0x13b00], R89 ;  /* 0x013b005982007988 */ /* 0x0003e20008000404 */
[----:B---3--:R-:W-:Y:S02]  /*9b20*/  IMAD.MOV.U32 R251, RZ, RZ, R84 ;  /* 0x000000fffffb7224 */ /* 0x008fe400078e0054 */
[----:B------:R-:W-:Y:S01]  /*9b30*/  ISETP.LT.AND P0, PT, R0, R252, P0 ;  /* 0x000000fc0000720c */ /* 0x000fe20000701270 */
[----:B------:R-:W-:Y:S02]  /*9b40*/  IMAD.MOV.U32 R88, RZ, RZ, R85 ;  /* 0x000000ffff587224 */ /* 0x000fe400078e0055 */
[----:B------:R-:W5:Y:S01]  /*9b50*/  LDL.LU.64 R84, [R1+0xe88] ;  /* 0x000e880001547983 */ /* 0x000f620000300a00 */
[----:B0-----:R-:W-:-:S03]  /*9b60*/  IMAD R252, R90, R149, RZ ;  /* 0x000000955afc7224 */ /* 0x001fc600078e02ff */
[----:B------:R-:W5:Y:S04]  /*9b70*/  LDL.LU R87, [R1+0xe80] ;  /* 0x000e800001577983 */ /* 0x000f680000300800 */
[----:B------:R-:W5:Y:S04]  /*9b80*/  LDL.LU R90, [R1+0xe7c] ;  /* 0x000e7c00015a7983 */ /* 0x000f680000300800 */
[----:B-1----:R-:W2:Y:S01]  /*9b90*/  LDL.LU R130, [R1+0xe78] ;  /* 0x000e780001827983 */ /* 0x002ea20000300800 */
[----:B------:R-:W-:-:S05]  /*9ba0*/  IMAD R0, R0, R165, RZ ;  /* 0x000000a500007224 */ /* 0x000fca00078e02ff */
[----:B------:R-:W-:-:S04]  /*9bb0*/  LEA R251, P3, R0, R251, 0x1 ;  /* 0x000000fb00fb7211 */ /* 0x000fc800078608ff */
[----:B------:R-:W-:Y:S02]  /*9bc0*/  LEA.HI.X.SX32 R0, R0, R88, 0x1, P3 ;  /* 0x0000005800007211 */ /* 0x000fe400018f0eff */
[----:B------:R-:W-:-:S04]  /*9bd0*/  LEA R88, P3, R252, R251, 0x1 ;  /* 0x000000fbfc587211 */ /* 0x000fc800078608ff */
[----:B------:R-:W-:Y:S02]  /*9be0*/  LEA.HI.X.SX32 R89, R252, R0, 0x1, P3 ;  /* 0x00000000fc597211 */ /* 0x000fe400018f0eff */
[----:B------:R-:W-:-:S05]  /*9bf0*/  LOP3.LUT R252, R250, 0x60, RZ, 0x3c, !PT ;  /* 0x00000060fafc7812 */ /* 0x000fca00078e3cff */
[----:B------:R-:W-:Y:S04]  /*9c00*/  STS.U16 [R252+UR4+0x3f00], R91 ;  /* 0x003f005bfc007988 */ /* 0x000fe80008000404 */
[----:B------:R0:W-:Y:S02]  /*9c10*/  STS.U16 [R252+UR4+0x13f00], R126 ;  /* 0x013f007efc007988 */ /* 0x0001e40008000404 */
[----:B0-----:R-:W-:Y:S01]  /*9c20*/  LOP3.LUT R126, R250, 0x70, RZ, 0x3c, !PT ;  /* 0x00000070fa7e7812 */ /* 0x001fe200078e3cff */
[----:B------:R-:W-:-:S04]  /*9c30*/  IMAD R252, R93, R149, RZ ;  /* 0x000000955dfc7224 */ /* 0x000fc800078e02ff */
[----:B------:R0:W-:Y:S04]  /*9c40*/  STS.U16 [R126+UR4+0x380], R92 ;  /* 0x0003805c7e007988 */ /* 0x0001e80008000404 */
[----:B------:R-:W-:Y:S01]  /*9c50*/  STL [R1+0x7f4], R88 ;  /* 0x0007f45801007387 */ /* 0x000fe20000100800 */
[----:B0-----:R-:W-:-:S03]  /*9c60*/  LEA R92, P3, R252, R251, 0x1 ;  /* 0x000000fbfc5c7211 */ /* 0x001fc600078608ff */
[----:B------:R-:W-:Y:S01]  /*9c70*/  STL [R1+0x7f0], R89 ;  /* 0x0007f05901007387 */ /* 0x000fe20000100800 */
[----:B------:R-:W-:Y:S02]  /*9c80*/  LEA.HI.X.SX32 R93, R252, R0, 0x1, P3 ;  /* 0x00000000fc5d7211 */ /* 0x000fe400018f0eff */
[----:B------:R-:W-:Y:S01]  /*9c90*/  PRMT R252, RZ, 0x7610, R252 ;  /* 0x00007610fffc7816 */ /* 0x000fe200000000fc */
[----:B------:R0:W-:Y:S04]  /*9ca0*/  STS.U16 [R126+UR4+0x10380], R97 ;  /* 0x010380617e007988 */ /* 0x0001e80008000404 */
[----:B------:R-:W-:Y:S04]  /*9cb0*/  STS.U16 [R126+UR4+0x780], R159 ;  /* 0x0007809f7e007988 */ /* 0x000fe80008000404 */
[----:B------:R-:W3:Y:S01]  /*9cc0*/  @P0 LDG.E.U16 R252, desc[UR6][R92.64] ;  /* 0x000000065cfc0981 */ /* 0x000ee2000c1e1500 */
[----:B------:R-:W-:Y:S01]  /*9cd0*/  IMAD R107, R107, R149, RZ ;  /* 0x000000956b6b7224 */ /* 0x000fe200078e02ff */
[----:B0-----:R-:W0:Y:S01]  /*9ce0*/  LDC R97, c[0x0][0x3b0] ;  /* 0x0000ec00ff617b82 */ /* 0x001e220000000800 */
[----:B--2---:R-:W-:-:S06]  /*9cf0*/  PRMT R130, RZ, 0x7610, R130 ;  /* 0x00007610ff827816 */ /* 0x004fcc0000000082 */
[----:B------:R-:W2:Y:S04]  /*9d00*/  @P0 LDG.E.U16 R130, desc[UR6][R88.64] ;  /* 0x0000000658820981 */ /* 0x000ea8000c1e1500 */
[----:B------:R-:W5:Y:S04]  /*9d10*/  LDL.LU.64 R88, [R1+0xe70] ;  /* 0x000e700001587983 */ /* 0x000f680000300a00 */
[----:B------:R-:W5:Y:S04]  /*9d20*/  LDL.LU R91, [R1+0xe68] ;  /* 0x000e6800015b7983 */ /* 0x000f680000300800 */
[----:B------:R-:W-:Y:S04]  /*9d30*/  STL [R1+0x814], R92 ;  /* 0x0008145c01007387 */ /* 0x000fe80000100800 */
[----:B------:R1:W-:Y:S04]  /*9d40*/  STL [R1+0x810], R93 ;  /* 0x0008105d01007387 */ /* 0x0003e80000100800 */
[----:B-1----:R-:W5:Y:S04]  /*9d50*/  LDL.LU.64 R92, [R1+0xe60] ;  /* 0x000e6000015c7983 */ /* 0x002f680000300a00 */
[----:B------:R-:W2:Y:S04]  /*9d60*/  LDL.LU R159, [R1+0xe58] ;  /* 0x000e5800019f7983 */ /* 0x000ea80000300800 */
[----:B------:R1:W-:Y:S02]  /*9d70*/  STS.U16 [R126+UR4+0x10780], R106 ;  /* 0x0107806a7e007988 */ /* 0x0003e40008000404 */
[----:B-1----:R-:W-:-:S04]  /*9d80*/  LEA R106, P3, R107, R251, 0x1 ;  /* 0x000000fb6b6a7211 */ /* 0x002fc800078608ff */
[----:B------:R-:W-:Y:S01]  /*9d90*/  LEA.HI.X.SX32 R107, R107, R0, 0x1, P3 ;  /* 0x000000006b6b7211 */ /* 0x000fe200018f0eff */
[----:B------:R-:W-:Y:S04]  /*9da0*/  STL [R1+0x834], R106 ;  /* 0x0008346a01007387 */ /* 0x000fe80000100800 */
[----:B------:R1:W-:Y:S04]  /*9db0*/  STL [R1+0x830], R107 ;  /* 0x0008306b01007387 */ /* 0x0003e80000100800 */
[----:B------:R0:W-:Y:S01]  /*9dc0*/  STS.U16 [R126+UR4+0xb80], R121 ;  /* 0x000b80797e007988 */ /* 0x0001e20008000404 */
[----:B--2---:R-:W-:-:S06]  /*9dd0*/  PRMT R159, RZ, 0x7610, R159 ;  /* 0x00007610ff9f7816 */ /* 0x004fcc000000009f */
[----:B------:R2:W2:Y:S04]  /*9de0*/  @P0 LDG.E.U16 R159, desc[UR6][R106.64] ;  /* 0x000000066a9f0981 */ /* 0x0004a8000c1e1500 */
[----:B-1----:R-:W2:Y:S04]  /*9df0*/  LDL.LU.64 R106, [R1+0xe50] ;  /* 0x000e5000016a7983 */ /* 0x002ea80000300a00 */
[----:B0-----:R-:W3:Y:S01]  /*9e00*/  LDL.LU R121, [R1+0xe48] ;  /* 0x000e480001797983 */ /* 0x001ee20000300800 */
[----:B------:R-:W-:Y:S02]  /*9e10*/  IMAD R95, R95, R149, RZ ;  /* 0x000000955f5f7224 */ /* 0x000fe400078e02ff */
[----:B------:R-:W-:-:S03]  /*9e20*/  IMAD R97, R94, R97, RZ ;  /* 0x000000615e617224 */ /* 0x000fc600078e02ff */
[----:B------:R-:W-:-:S04]  /*9e30*/  LEA R94, P3, R95, R251, 0x1 ;  /* 0x000000fb5f5e7211 */ /* 0x000fc800078608ff */
[----:B------:R-:W-:Y:S01]  /*9e40*/  LEA.HI.X.SX32 R95, R95, R0, 0x1, P3 ;  /* 0x000000005f5f7211 */ /* 0x000fe200018f0eff */
[----:B------:R-:W-:Y:S04]  /*9e50*/  STL [R1+0x854], R94 ;  /* 0x0008545e01007387 */ /* 0x000fe80000100800 */
[----:B------:R-:W-:Y:S04]  /*9e60*/  STL [R1+0x850], R95 ;  /* 0x0008505f01007387 */ /* 0x000fe80000100800 */
[----:B------:R-:W-:Y:S04]  /*9e70*/  STS.U16 [R126+UR4+0x10b80], R120 ;  /* 0x010b80787e007988 */ /* 0x000fe80008000404 */
[----:B------:R-:W-:Y:S04]  /*9e80*/  STS.U16 [R126+UR4+0xf80], R96 ;  /* 0x000f80607e007988 */ /* 0x000fe80008000404 */
        /* <DEDUP_REMOVED lines=9> */
[----:B------:R-:W-:Y:S04]  /*9f20*/  STS.U16 [R126+UR4+0x2380], R147 ;  /* 0x002380937e007988 */ /* 0x000fe80008000404 */
[----:B------:R1:W-:Y:S01]  /*9f30*/  STS.U16 [R126+UR4+0x12380], R146 ;  /* 0x012380927e007988 */ /* 0x0003e20008000404 */
[----:B0-----:R-:W0:Y:S03]  /*9f40*/  LDC R148, c[0x0][0x3b0] ;  /* 0x0000ec00ff947b82 */ /* 0x001e260000000800 */
[----:B------:R-:W-:Y:S04]  /*9f50*/  STS.U16 [R126+UR4+0x2780], R145 ;  /* 0x002780917e007988 */ /* 0x000fe80008000404 */
[----:B------:R4:W-:Y:S01]  /*9f60*/  STS.U16 [R126+UR4+0x12780], R144 ;  /* 0x012780907e007988 */ /* 0x0009e20008000404 */
[----:B-1----:R-:W1:Y:S03]  /*9f70*/  LDC R146, c[0x0][0x3b0] ;  /* 0x0000ec00ff927b82 */ /* 0x002e660000000800 */
[----:B------:R-:W-:Y:S04]  /*9f80*/  STS.U16 [R126+UR4+0x2b80], R143 ;  /* 0x002b808f7e007988 */ /* 0x000fe80008000404 */
[----:B------:R4:W-:Y:S02]  /*9f90*/  STS.U16 [R126+UR4+0x12b80], R142 ;  /* 0x012b808e7e007988 */ /* 0x0009e40008000404 */
[----:B----4-:R-:W4:Y:S02]  /*9fa0*/  LDC R144, c[0x0][0x3b0] ;  /* 0x0000ec00ff907b82 */ /* 0x010f240000000800 */
[----:B------:R-:W-:Y:S04]  /*9fb0*/  STS.U16 [R126+UR4+0x2f80], R141 ;  /* 0x002f808d7e007988 */ /* 0x000fe80008000404 */
[----:B------:R0:W-:Y:S02]  /*9fc0*/  STS.U16 [R126+UR4+0x12f80], R140 ;  /* 0x012f808c7e007988 */ /* 0x0001e40008000404 */
[----:B------:R-:W1:Y:S02]  /*9fd0*/  LDC R142, c[0x0][0x3b0] ;  /* 0x0000ec00ff8e7b82 */ /* 0x000e640000000800 */
[----:B------:R0:W-:Y:S04]  /*9fe0*/  STS.U16 [R126+UR4+0x3380], R139 ;  /* 0x0033808b7e007988 */ /* 0x0001e80008000404 */
[----:B------:R-:W-:Y:S02]  /*9ff0*/  STS.U16 [R126+UR4+0x13380], R138 ;  /* 0x0133808a7e007988 */ /* 0x000fe40008000404 */
[----:B0-----:R-:W0:Y:S01]  /*a000*/  LDC R140, c[0x0][0x3b0] ;  /* 0x0000ec00ff8c7b82 */ /* 0x001e220000000800 */
[----:B--2---:R-:W-:-:S07]  /*a010*/  PRMT R107, RZ, 0x7610, R107 ;  /* 0x00007610ff6b7816 */ /* 0x004fce000000006b */
[----:B------:R-:W2:Y:S01]  /*a020*/  LDC R141, c[0x0][0x3b0] ;  /* 0x0000ec00ff8d7b82 */ /* 0x000ea20000000800 */
[----:B------:R-:W3:Y:S07]  /*a030*/  @P0 LDG.E.U16 R107, desc[UR6][R94.64] ;  /* 0x000000065e6b0981 */ /* 0x000eee000c1e1500 */
[----:B------:R-:W0:Y:S01]  /*a040*/  LDC R139, c[0x0][0x3b0] ;  /* 0x0000ec00ff8b7b82 */ /* 0x000e220000000800 */
[----:B------:R-:W5:Y:S07]  /*a050*/  LDL.LU.64 R94, [R1+0xe40] ;  /* 0x000e4000015e7983 */ /* 0x000f6e0000300a00 */
[----:B------:R-:W0:Y:S01]  /*a060*/  LDC R143, c[0x0][0x3b0] ;  /* 0x0000ec00ff8f7b82 */ /* 0x000e220000000800 */
[----:B------:R-:W3:Y:S04]  /*a070*/  LDL.LU R120, [R1+0xe38] ;  /* 0x000e380001787983 */ /* 0x000ee80000300800 */
[----:B------:R-:W-:Y:S03]  /*a080*/  STS.U16 [R126+UR4+0x3780], R137 ;  /* 0x003780897e007988 */ /* 0x000fe60008000404 */
[----:B------:R-:W1:Y:S01]  /*a090*/  LDC R147, c[0x0][0x3b0] ;  /* 0x0000ec00ff937b82 */ /* 0x000e620000000800 */
[----:B------:R-:W-:Y:S04]  /*a0a0*/  STS.U16 [R126+UR4+0x13780], R136 ;  /* 0x013780887e007988 */ /* 0x000fe80008000404 */
[----:B------:R4:W-:Y:S03]  /*a0b0*/  STS.U16 [R126+UR4+0x3b80], R134 ;  /* 0x003b80867e007988 */ /* 0x0009e60008000404 */
[----:B------:R-:W1:Y:S01]  /*a0c0*/  LDC R145, c[0x0][0x3b0] ;  /* 0x0000ec00ff917b82 */ /* 0x000e620000000800 */
[----:B------:R-:W-:Y:S04]  /*a0d0*/  STS.U16 [R126+UR4+0x13b80], R133 ;  /* 0x013b80857e007988 */ /* 0x000fe80008000404 */
[----:B------:R2:W-:Y:S01]  /*a0e0*/  STS.U16 [R126+UR4+0x3f80], R128 ;  /* 0x003f80807e007988 */ /* 0x0005e20008000404 */
[----:B------:R-:W-:Y:S01]  /*a0f0*/  LEA R96, P3, R97, R251, 0x1 ;  /* 0x000000fb61607211 */ /* 0x000fe200078608ff */
[-C--:B------:R-:W-:Y:S01]  /*a100*/  IMAD R105, R105, R149.reuse, RZ ;  /* 0x0000009569697224 */ /* 0x080fe200078e02ff */
[----:B----4-:R-:W4:Y:S01]  /*a110*/  LDC R134, c[0x0][0x3b0] ;  /* 0x0000ec00ff867b82 */ /* 0x010f220000000800 */
[----:B------:R2:W-:Y:S01]  /*a120*/  STS.U16 [R126+UR4+0x13f80], R123 ;  /* 0x013f807b7e007988 */ /* 0x0005e20008000404 */
[----:B------:R-:W-:-:S06]  /*a130*/  IMAD R108, R108, R149, RZ ;  /* 0x000000956c6c7224 */ /* 0x000fcc00078e02ff */
[----:B--2---:R-:W2:Y:S01]  /*a140*/  LDC R128, c[0x0][0x3b0] ;  /* 0x0000ec00ff807b82 */ /* 0x004ea20000000800 */
[----:B------:R-:W-:-:S07]  /*a150*/  IMAD R123, R122, R149, RZ ;  /* 0x000000957a7b7224 */ /* 0x000fce00078e02ff */
[----:B------:R-:W1:Y:S08]  /*a160*/  LDC R122, c[0x0][0x3b0] ;  /* 0x0000ec00ff7a7b82 */ /* 0x000e700000000800 */
[----:B------:R-:W2:Y:S01]  /*a170*/  LDC R126, c[0x0][0x3b0] ;  /* 0x0000ec00ff7e7b82 */ /* 0x000ea20000000800 */
[----:B------:R-:W-:Y:S01]  /*a180*/  LEA.HI.X.SX32 R97, R97, R0, 0x1, P3 ;  /* 0x0000000061617211 */ /* 0x000fe200018f0eff */
[----:B0-----:R-:W-:Y:S01]  /*a190*/  IMAD R100, R100, R140, RZ ;  /* 0x0000008c64647224 */ /* 0x001fe200078e02ff */
[----:B------:R-:W-:Y:S01]  /*a1a0*/  LEA R140, P6, R108, R251, 0x1 ;  /* 0x000000fb6c8c7211 */ /* 0x000fe200078c08ff */
[----:B------:R-:W-:-:S02]  /*a1b0*/  IMAD R109, R109, R149, RZ ;  /* 0x000000956d6d7224 */ /* 0x000fc400078e02ff */
[-C--:B------:R-:W-:Y:S02]  /*a1c0*/  IMAD R110, R110, R149.reuse, RZ ;  /* 0x000000956e6e7224 */ /* 0x080fe400078e02ff */
[----:B------:R-:W0:Y:S01]  /*a1d0*/  LDC R133, c[0x0][0x3b0] ;  /* 0x0000ec00ff857b82 */ /* 0x000e220000000800 */
[----:B------:R-:W-:Y:S02]  /*a1e0*/  IMAD R125, R125, R149, RZ ;  /* 0x000000957d7d7224 */ /* 0x000fe400078e02ff */
[----:B------:R-:W-:Y:S02]  /*a1f0*/  IMAD R115, R115, R141, RZ ;  /* 0x0000008d73737224 */ /* 0x000fe400078e02ff */
[----:B-1----:R-:W-:Y:S01]  /*a200*/  IMAD R155, R104, R122, RZ ;  /* 0x0000007a689b7224 */ /* 0x002fe200078e02ff */
[-C--:B------:R-:W-:Y:S02]  /*a210*/  LEA R104, P3, R105, R251.reuse, 0x1 ;  /* 0x000000fb69687211 */ /* 0x080fe400078608ff */
[----:B------:R-:W1:Y:S01]  /*a220*/  LDC R138, c[0x0][0x3b0] ;  /* 0x0000ec00ff8a7b82 */ /* 0x000e620000000800 */
[----:B------:R-:W-:Y:S01]  /*a230*/  LEA R122, P4, R123, R251, 0x1 ;  /* 0x000000fb7b7a7211 */ /* 0x000fe200078808ff */
[----:B------:R-:W-:Y:S01]  /*a240*/  IMAD R99, R99, R142, RZ ;  /* 0x0000008e63637224 */ /* 0x000fe200078e02ff */
[-C--:B------:R-:W-:Y:S01]  /*a250*/  LEA.HI.X.SX32 R105, R105, R0.reuse, 0x1, P3 ;  /* 0x0000000069697211 */ /* 0x080fe200018f0eff */
[----:B------:R-:W-:Y:S01]  /*a260*/  IMAD R117, R117, R139, RZ ;  /* 0x0000008b75757224 */ /* 0x000fe200078e02ff */
[----:B------:R-:W-:-:S03]  /*a270*/  LEA.HI.X.SX32 R141, R108, R0, 0x1, P6 ;  /* 0x000000006c8d7211 */ /* 0x000fc600030f0eff */
[----:B------:R-:W1:Y:S01]  /*a280*/  LDC R137, c[0x0][0x3b0] ;  /* 0x0000ec00ff897b82 */ /* 0x000e620000000800 */
[-C--:B------:R-:W-:Y:S01]  /*a290*/  IMAD R111, R111, R149.reuse, RZ ;  /* 0x000000956f6f7224 */ /* 0x080fe200078e02ff */
[----:B------:R-:W-:Y:S01]  /*a2a0*/  LEA.HI.X.SX32 R123, R123, R0, 0x1, P4 ;  /* 0x000000007b7b7211 */ /* 0x000fe200020f0eff */
[----:B------:R-:W-:Y:S01]  /*a2b0*/  IMAD R112, R112, R149, RZ ;  /* 0x0000009570707224 */ /* 0x000fe200078e02ff */
[-C--:B------:R-:W-:Y:S01]  /*a2c0*/  LEA R108, P3, R109, R251.reuse, 0x1 ;  /* 0x000000fb6d6c7211 */ /* 0x080fe200078608ff */
[----:B--2---:R-:W-:Y:S01]  /*a2d0*/  IMAD R139, R124, R126, RZ ;  /* 0x0000007e7c8b7224 */ /* 0x004fe200078e02ff */
[----:B------:R-:W-:Y:S01]  /*a2e0*/  LEA R142, P6, R110, R251, 0x1 ;  /* 0x000000fb6e8e7211 */ /* 0x000fe200078c08ff */
[----:B------:R-:W-:Y:S01]  /*a2f0*/  IMAD R127, R127, R149, RZ ;  /* 0x000000957f7f7224 */ /* 0x000fe200078e02ff */
[----:B------:R-:W2:Y:S01]  /*a300*/  LDC R136, c[0x0][0x3b0] ;  /* 0x0000ec00ff887b82 */ /* 0x000ea20000000800 */
[----:B------:R-:W-:Y:S01]  /*a310*/  LEA R124, P4, R125, R251, 0x1 ;  /* 0x000000fb7d7c7211 */ /* 0x000fe200078808ff */
[----:B------:R-:W-:Y:S01]  /*a320*/  IMAD R98, R98, R143, RZ ;  /* 0x0000008f62627224 */ /* 0x000fe200078e02ff */
[----:B------:R-:W-:Y:S01]  /*a330*/  LEA.HI.X.SX32 R109, R109, R0, 0x1, P3 ;  /* 0x000000006d6d7211 */ /* 0x000fe200018f0eff */
[----:B------:R-:W-:Y:S01]  /*a340*/  IMAD R114, R114, R144, RZ ;  /* 0x0000009072727224 */ /* 0x000fe200078e02ff */
[----:B------:R-:W-:Y:S01]  /*a350*/  LEA.HI.X.SX32 R143, R110, R0, 0x1, P6 ;  /* 0x000000006e8f7211 */ /* 0x000fe200030f0eff */
[----:B------:R-:W-:Y:S01]  /*a360*/  IMAD R113, R113, R148, RZ ;  /* 0x0000009471717224 */ /* 0x000fe200078e02ff */
[----:B------:R-:W-:Y:S01]  /*a370*/  LEA.HI.X.SX32 R125, R125, R0, 0x1, P4 ;  /* 0x000000007d7d7211 */ /* 0x000fe200020f0eff */
[----:B------:R-:W-:Y:S01]  /*a380*/  IMAD R132, R132, R146, RZ ;  /* 0x0000009284847224 */ /* 0x000fe200078e02ff */
[----:B------:R-:W-:Y:S01]  /*a390*/  LEA R110, P3, R111, R251, 0x1 ;  /* 0x000000fb6f6e7211 */ /* 0x000fe200078608ff */
[----:B------:R-:W-:Y:S01]  /*a3a0*/  IMAD R129, R129, R147, RZ ;  /* 0x0000009381817224 */ /* 0x000fe200078e02ff */
[----:B------:R-:W-:-:S02]  /*a3b0*/  LEA R144, P6, R112, R251, 0x1 ;  /* 0x000000fb70907211 */ /* 0x000fc400078c08ff */
[----:B------:R-:W-:Y:S01]  /*a3c0*/  LEA R126, P4, R127, R251, 0x1 ;  /* 0x000000fb7f7e7211 */ /* 0x000fe200078808ff */
[----:B------:R-:W-:Y:S01]  /*a3d0*/  IMAD R116, R116, R145, RZ ;  /* 0x0000009174747224 */ /* 0x000fe200078e02ff */
[----:B------:R-:W-:Y:S01]  /*a3e0*/  LEA.HI.X.SX32 R111, R111, R0, 0x1, P3 ;  /* 0x000000006f6f7211 */ /* 0x000fe200018f0eff */
[----:B------:R-:W-:Y:S01]  /*a3f0*/  IMAD R119, R119, R128, RZ ;  /* 0x0000008077777224 */ /* 0x000fe200078e02ff */
[-C--:B------:R-:W-:Y:S02]  /*a400*/  LEA.HI.X.SX32 R145, R112, R0.reuse, 0x1, P6 ;  /* 0x0000000070917211 */ /* 0x080fe400030f0eff */
[----:B------:R-:W-:Y:S02]  /*a410*/  LEA.HI.X.SX32 R127, R127, R0, 0x1, P4 ;  /* 0x000000007f7f7211 */ /* 0x000fe400020f0eff */
[-C--:B------:R-:W-:Y:S02]  /*a420*/  LEA R112, P3, R113, R251.reuse, 0x1 ;  /* 0x000000fb71707211 */ /* 0x080fe400078608ff */
[----:B------:R-:W-:-:S02]  /*a430*/  LEA R146, P6, R132, R251, 0x1 ;  /* 0x000000fb84927211 */ /* 0x000fc400078c08ff */
[-C--:B------:R-:W-:Y:S02]  /*a440*/  LEA R128, P4, R129, R251.reuse, 0x1 ;  /* 0x000000fb81807211 */ /* 0x080fe400078808ff */
[-C--:B------:R-:W-:Y:S02]  /*a450*/  LEA.HI.X.SX32 R113, R113, R0.reuse, 0x1, P3 ;  /* 0x0000000071717211 */ /* 0x080fe400018f0eff */
[-C--:B------:R-:W-:Y:S02]  /*a460*/  LEA.HI.X.SX32 R147, R132, R0.reuse, 0x1, P6 ;  /* 0x0000000084937211 */ /* 0x080fe400030f0eff */
[----:B------:R-:W-:Y:S02]  /*a470*/  LEA.HI.X.SX32 R129, R129, R0, 0x1, P4 ;  /* 0x0000000081817211 */ /* 0x000fe400020f0eff */
[-C--:B------:R-:W-:Y:S02]  /*a480*/  LEA R156, P3, R116, R251.reuse, 0x1 ;  /* 0x000000fb749c7211 */ /* 0x080fe400078608ff */
[----:B------:R-:W-:-:S02]  /*a490*/  LEA R148, P6, R98, R251, 0x1 ;  /* 0x000000fb62947211 */ /* 0x000fc400078c08ff */
[----:B------:R-:W-:Y:S01]  /*a4a0*/  LEA R132, P4, R114, R251, 0x1 ;  /* 0x000000fb72847211 */ /* 0x000fe200078808ff */
[----:B0-----:R-:W-:Y:S01]  /*a4b0*/  IMAD R103, R103, R133, RZ ;  /* 0x0000008567677224 */ /* 0x001fe200078e02ff */
[----:B------:R-:W-:Y:S01]  /*a4c0*/  LEA.HI.X.SX32 R157, R116, R0, 0x1, P3 ;  /* 0x00000000749d7211 */ /* 0x000fe200018f0eff */
[----:B----4-:R-:W-:Y:S01]  /*a4d0*/  IMAD R118, R118, R134, RZ ;  /* 0x0000008676767224 */ /* 0x010fe200078e02ff */
[----:B------:R-:W-:Y:S01]  /*a4e0*/  LEA.HI.X.SX32 R149, R98, R0, 0x1, P6 ;  /* 0x0000000062957211 */ /* 0x000fe200030f0eff */
[----:B-1----:R-:W-:Y:S01]  /*a4f0*/  IMAD R101, R101, R138, RZ ;  /* 0x0000008a65657224 */ /* 0x002fe200078e02ff */
[----:B---3--:R-:W-:Y:S01]  /*a500*/  PRMT R121, RZ, 0x7610, R121 ;  /* 0x00007610ff797816 */ /* 0x008fe20000000079 */
[----:B------:R-:W-:Y:S01]  /*a510*/  IMAD R102, R102, R137, RZ ;  /* 0x0000008966667224 */ /* 0x000fe200078e02ff */
[----:B------:R-:W-:Y:S02]  /*a520*/  LEA.HI.X.SX32 R133, R114, R0, 0x1, P4 ;  /* 0x0000000072857211 */ /* 0x000fe400020f0eff */
[----:B------:R-:W-:-:S02]  /*a530*/  LEA R98, P3, R99, R251, 0x1 ;  /* 0x000000fb63627211 */ /* 0x000fc400078608ff */
[-C--:B------:R-:W-:Y:S02]  /*a540*/  LEA R114, P4, R115, R251.reuse, 0x1 ;  /* 0x000000fb73727211 */ /* 0x080fe400078808ff */
[CC--:B------:R-:W-:Y:S01]  /*a550*/  LEA R134, P6, R100.reuse, R251.reuse, 0x1 ;  /* 0x000000fb64867211 */ /* 0x0c0fe200078c08ff */
[----:B--2---:R-:W-:Y:S01]  /*a560*/  IMAD R137, R135, R136, RZ ;  /* 0x0000008887897224 */ /* 0x004fe200078e02ff */
[-C--:B------:R-:W-:Y:S01]  /*a570*/  LEA.HI.X.SX32 R99, R99, R0.reuse, 0x1, P3 ;  /* 0x0000000063637211 */ /* 0x080fe200018f0eff */
[----:B------:R-:W-:Y:S01]  /*a580*/  STL [R1+0x874], R96 ;  /* 0x0008746001007387 */ /* 0x000fe20000100800 */
[-C--:B------:R-:W-:Y:S02]  /*a590*/  LEA.HI.X.SX32 R115, R115, R0.reuse, 0x1, P4 ;  /* 0x0000000073737211 */ /* 0x080fe400020f0eff */
[----:B------:R-:W-:Y:S01]  /*a5a0*/  LEA.HI.X.SX32 R135, R100, R0, 0x1, P6 ;  /* 0x0000000064877211 */ /* 0x000fe200030f0eff */
[----:B------:R0:W-:Y:S01]  /*a5b0*/  STL [R1+0x870], R97 ;  /* 0x0008706101007387 */ /* 0x0001e20000100800 */
[----:B------:R-:W-:-:S02]  /*a5c0*/  LEA R150, P3, R117, R251, 0x1 ;  /* 0x000000fb75967211 */ /* 0x000fc400078608ff */
[-C--:B------:R-:W-:Y:S01]  /*a5d0*/  LEA R100, P4, R101, R251.reuse, 0x1 ;  /* 0x000000fb65647211 */ /* 0x080fe200078808ff */
[----:B------:R-:W2:Y:S01]  /*a5e0*/  @P0 LDG.E.U16 R121, desc[UR6][R96.64] ;  /* 0x0000000660790981 */ /* 0x000ea2000c1e1500 */
[CC--:B------:R-:W-:Y:S02]  /*a5f0*/  LEA R116, P6, R102.reuse, R251.reuse, 0x1 ;  /* 0x000000fb66747211 */ /* 0x0c0fe400078c08ff */
[-C--:B------:R-:W-:Y:S02]  /*a600*/  LEA.HI.X.SX32 R151, R117, R0.reuse, 0x1, P3 ;  /* 0x0000000075977211 */ /* 0x080fe400018f0eff */
[-C--:B------:R-:W-:Y:S02]  /*a610*/  LEA.HI.X.SX32 R101, R101, R0.reuse, 0x1, P4 ;  /* 0x0000000065657211 */ /* 0x080fe400020f0eff */
[----:B------:R-:W-:Y:S01]  /*a620*/  LEA.HI.X.SX32 R117, R102, R0, 0x1, P6 ;  /* 0x0000000066757211 */ /* 0x000fe200030f0eff */
[----:B0-----:R-:W5:Y:S01]  /*a630*/  LDL.LU.64 R96, [R1+0xe30] ;  /* 0x000e300001607983 */ /* 0x001f620000300a00 */
[----:B------:R-:W-:-:S03]  /*a640*/  LEA R136, P3, R137, R251, 0x1 ;  /* 0x000000fb89887211 */ /* 0x000fc600078608ff */
[----:B------:R-:W-:Y:S01]  /*a650*/  STL [R1+0x7fc], R104 ;  /* 0x0007fc6801007387 */ /* 0x000fe20000100800 */
[----:B------:R-:W-:-:S03]  /*a660*/  LEA R152, P4, R118, R251, 0x1 ;  /* 0x000000fb76987211 */ /* 0x000fc600078808ff */
[----:B------:R-:W-:Y:S01]  /*a670*/  STL [R1+0x804], R122 ;  /* 0x0008047a01007387 */ /* 0x000fe20000100800 */
[----:B------:R-:W-:-:S03]  /*a680*/  LEA R102, P6, R103, R251, 0x1 ;  /* 0x000000fb67667211 */ /* 0x000fc600078c08ff */
[----:B------:R-:W-:Y:S04]  /*a690*/  STL [R1+0x7f8], R105 ;  /* 0x0007f86901007387 */ /* 0x000fe80000100800 */
[----:B------:R-:W-:Y:S01]  /*a6a0*/  STL [R1+0x80c], R140 ;  /* 0x00080c8c01007387 */ /* 0x000fe20000100800 */
[----:B------:R-:W-:-:S03]  /*a6b0*/  LEA.HI.X.SX32 R137, R137, R0, 0x1, P3 ;  /* 0x0000000089897211 */ /* 0x000fc600018f0eff */
[----:B------:R-:W-:Y:S01]  /*a6c0*/  STL [R1+0x800], R123 ;  /* 0x0008007b01007387 */ /* 0x000fe20000100800 */
[----:B------:R-:W-:-:S03]  /*a6d0*/  LEA.HI.X.SX32 R153, R118, R0, 0x1, P4 ;  /* 0x0000000076997211 */ /* 0x000fc600020f0eff */
[----:B------:R-:W-:Y:S01]  /*a6e0*/  STL [R1+0x808], R141 ;  /* 0x0008088d01007387 */ /* 0x000fe20000100800 */
[----:B------:R-:W-:-:S03]  /*a6f0*/  LEA.HI.X.SX32 R103, R103, R0, 0x1, P6 ;  /* 0x0000000067677211 */ /* 0x000fc600030f0eff */
[----:B------:R-:W-:Y:S01]  /*a700*/  STL [R1+0x81c], R108 ;  /* 0x00081c6c01007387 */ /* 0x000fe20000100800 */
[-C--:B------:R-:W-:Y:S02]  /*a710*/  LEA R118, P3, R119, R251.reuse, 0x1 ;  /* 0x000000fb77767211 */ /* 0x080fe400078608ff */
[-C--:B------:R-:W-:Y:S01]  /*a720*/  LEA R138, P4, R139, R251.reuse, 0x1 ;  /* 0x000000fb8b8a7211 */ /* 0x080fe200078808ff */
[----:B------:R-:W-:Y:S01]  /*a730*/  STL [R1+0x824], R124 ;  /* 0x0008247c01007387 */ /* 0x000fe20000100800 */
[----:B------:R-:W-:-:S03]  /*a740*/  LEA R154, P6, R155, R251, 0x1 ;  /* 0x000000fb9b9a7211 */ /* 0x000fc600078c08ff */
[----:B------:R-:W-:Y:S01]  /*a750*/  STL [R1+0x818], R109 ;  /* 0x0008186d01007387 */ /* 0x000fe20000100800 */
[----:B------:R-:W-:-:S03]  /*a760*/  LEA.HI.X.SX32 R119, R119, R0, 0x1, P3 ;  /* 0x0000000077777211 */ /* 0x000fc600018f0eff */
[----:B------:R-:W-:Y:S01]  /*a770*/  STL [R1+0x82c], R142 ;  /* 0x00082c8e01007387 */ /* 0x000fe20000100800 */
[----:B------:R-:W-:-:S03]  /*a780*/  LEA.HI.X.SX32 R139, R139, R0, 0x1, P4 ;  /* 0x000000008b8b7211 */ /* 0x000fc600020f0eff */
[----:B------:R-:W-:Y:S01]  /*a790*/  STL [R1+0x820], R125 ;  /* 0x0008207d01007387 */ /* 0x000fe20000100800 */
[----:B------:R-:W-:-:S03]  /*a7a0*/  LEA.HI.X.SX32 R155, R155, R0, 0x1, P6 ;  /* 0x000000009b9b7211 */ /* 0x000fc600030f0eff */
[----:B------:R-:W-:Y:S04]  /*a7b0*/  STL [R1+0x828], R143 ;  /* 0x0008288f01007387 */ /* 0x000fe80000100800 */
[----:B------:R-:W-:Y:S04]  /*a7c0*/  STL [R1+0x83c], R110 ;  /* 0x00083c6e01007387 */ /* 0x000fe80000100800 */
[----:B------:R-:W-:Y:S01]  /*a7d0*/  STL [R1+0x844], R126 ;  /* 0x0008447e01007387 */ /* 0x000fe20000100800 */
[----:B------:R-:W0:Y:S03]  /*a7e0*/  S2R R0, SR_TID.X ;  /* 0x0000000000007919 */ /* 0x000e260000002100 */
        /* <DEDUP_REMOVED lines=27> */
[----:B------:R-:W-:Y:S01]  /*a9a0*/  STL [R1+0x8b8], R117 ;  /* 0x0008b87501007387 */ /* 0x000fe20000100800 */
[----:B0-----:R-:W-:-:S03]  /*a9b0*/  IMAD.SHL.U32 R0, R0, 0x80, RZ ;  /* 0x0000008000007824 */ /* 0x001fc600078e00ff */
[----:B------:R-:W-:Y:S04]  /*a9c0*/  STL [R1+0x8c4], R136 ;  /* 0x0008c48801007387 */ /* 0x000fe80000100800 */
[----:B------:R-:W-:Y:S04]  /*a9d0*/  STL [R1+0x8d4], R102 ;  /* 0x0008d46601007387 */ /* 0x000fe80000100800 */
[----:B------:R-:W-:Y:S01]  /*a9e0*/  STL [R1+0x8cc], R152 ;  /* 0x0008cc9801007387 */ /* 0x000fe20000100800 */
[----:B------:R-:W-:-:S03]  /*a9f0*/  PRMT R120, RZ, 0x7610, R120 ;  /* 0x00007610ff787816 */ /* 0x000fc60000000078 */
[----:B------:R-:W-:Y:S04]  /*aa00*/  STL [R1+0x8c0], R137 ;  /* 0x0008c08901007387 */ /* 0x000fe80000100800 */
[----:B------:R-:W-:Y:S01]  /*aa10*/  STL [R1+0x8c8], R153 ;  /* 0x0008c89901007387 */ /* 0x000fe20000100800 */
[----:B------:R-:W-:-:S03]  /*aa20*/  LOP3.LUT R0, R131, 0x2000, R0, 0xf8, !PT ;  /* 0x0000200083007812 */ /* 0x000fc600078ef800 */
[----:B------:R-:W-:Y:S04]  /*aa30*/  STL [R1+0x8d0], R103 ;  /* 0x0008d06701007387 */ /* 0x000fe80000100800 */
[----:B------:R-:W-:Y:S04]  /*aa40*/  STL [R1+0x8d8], R118 ;  /* 0x0008d87601007387 */ /* 0x000fe80000100800 */
[----:B------:R-:W-:Y:S04]  /*aa50*/  STL [R1+0x8dc], R138 ;  /* 0x0008dc8a01007387 */ /* 0x000fe80000100800 */
[----:B------:R-:W-:Y:S04]  /*aa60*/  STL [R1+0x7e4], R119 ;  /* 0x0007e47701007387 */ /* 0x000fe80000100800 */
[----:B------:R-:W-:Y:S04]  /*aa70*/  STL [R1+0x7ec], R154 ;  /* 0x0007ec9a01007387 */ /* 0x000fe80000100800 */
[----:B------:R-:W-:Y:S04]  /*aa80*/  STL [R1+0x7e8], R139 ;  /* 0x0007e88b01007387 */ /* 0x000fe80000100800 */
[----:B------:R-:W3:Y:S04]  /*aa90*/  LDL.LU R131, [R1+0xe28] ;  /* 0x000e280001837983 */ /* 0x000ee80000300800 */
[----:B------:R-:W-:Y:S04]  /*aaa0*/  STL [R1+0x7e0], R155 ;  /* 0x0007e09b01007387 */ /* 0x000fe80000100800 */
[----:B------:R-:W4:Y:S04]  /*aab0*/  @P0 LDG.E.U16 R120, desc[UR6][R98.64] ;  /* 0x0000000662780981 */ /* 0x000f28000c1e1500 */
[----:B------:R0:W-:Y:S04]  /*aac0*/  STS.U16 [R0+UR4+0x40000], R130 ;  /* 0x0400008200007988 */ /* 0x0001e80008000404 */
[----:B-1----:R-:W5:Y:S04]  /*aad0*/  LDL.LU.64 R98, [R1+0xe20] ;  /* 0x000e200001627983 */ /* 0x002f680000300a00 */
[----:B0-----:R-:W2:Y:S04]  /*aae0*/  LDL.LU R130, [R1+0xe18] ;  /* 0x000e180001827983 */ /* 0x001ea80000300800 */
[----:B------:R0:W-:Y:S01]  /*aaf0*/  STS.U16 [R0+UR4+0x40800], R159 ;  /* 0x0408009f00007988 */ /* 0x0001e20008000404 */
[----:B---3--:R-:W-:-:S06]  /*ab00*/  PRMT R131, RZ, 0x7610, R131 ;  /* 0x00007610ff837816 */ /* 0x008fcc0000000083 */
[----:B------:R-:W3:Y:S01]  /*ab10*/  @P0 LDG.E.U16 R131, desc[UR6][R102.64] ;  /* 0x0000000666830981 */ /* 0x000ee2000c1e1500 */
[----:B--2---:R-:W-:-:S06]  /*ab20*/  PRMT R130, RZ, 0x7610, R130 ;  /* 0x00007610ff827816 */ /* 0x004fcc0000000082 */
[----:B------:R-:W2:Y:S04]  /*ab30*/  @P0 LDG.E.U16 R130, desc[UR6][R100.64] ;  /* 0x0000000664820981 */ /* 0x000ea8000c1e1500 */
[----:B------:R-:W5:Y:S04]  /*ab40*/  LDL.LU.64 R100, [R1+0xe10] ;  /* 0x000e100001647983 */ /* 0x000f680000300a00 */
[----:B------:R-:W5:Y:S04]  /*ab50*/  LDL.LU.64 R102, [R1+0xe08] ;  /* 0x000e080001667983 */ /* 0x000f680000300a00 */
[----:B0-----:R-:W2:Y:S04]  /*ab60*/  LDL.LU R159, [R1+0xe00] ;  /* 0x000e0000019f7983 */ /* 0x001ea80000300800 */
[----:B------:R0:W-:Y:S04]  /*ab70*/  STS.U16 [R0+UR4+0x40400], R252 ;  /* 0x040400fc00007988 */ /* 0x0001e80008000404 */
[----:B------:R1:W-:Y:S01]  /*ab80*/  STS.U16 [R0+UR4+0x40c00], R107 ;  /* 0x040c006b00007988 */ /* 0x0003e20008000404 */
[----:B0-----:R-:W-:-:S03]  /*ab90*/  PRMT R252, RZ, 0x7610, R252 ;  /* 0x00007610fffc7816 */ /* 0x001fc600000000fc */
[----:B------:R0:W-:Y:S04]  /*aba0*/  STS.U16 [R0+UR4+0x41000], R121 ;  /* 0x0410007900007988 */ /* 0x0001e80008000404 */
[----:B------:R-:W3:Y:S01]  /*abb0*/  @P0 LDG.E.U16 R252, desc[UR6][R108.64] ;  /* 0x000000066cfc0981 */ /* 0x000ee2000c1e1500 */
[----:B--2---:R-:W-:-:S06]  /*abc0*/  PRMT R159, RZ, 0x7610, R159 ;  /* 0x00007610ff9f7816 */ /* 0x004fcc000000009f */
[----:B------:R-:W2:Y:S04]  /*abd0*/  @P0 LDG.E.U16 R159, desc[UR6][R104.64] ;  /* 0x00000006689f0981 */ /* 0x000ea8000c1e1500 */
[----:B------:R-:W5:Y:S04]  /*abe0*/  LDL.LU.64 R104, [R1+0xdf8] ;  /* 0x000df80001687983 */ /* 0x000f680000300a00 */
[----:B-1----:R-:W5:Y:S04]  /*abf0*/  LDL.LU R107, [R1+0xdf0] ;  /* 0x000df000016b7983 */ /* 0x002f680000300800 */
[----:B------:R-:W5:Y:S04]  /*ac00*/  LDL.LU.64 R108, [R1+0xde8] ;  /* 0x000de800016c7983 */ /* 0x000f680000300a00 */
[----:B0-----:R-:W2:Y:S01]  /*ac10*/  LDL.LU R121, [R1+0xde0] ;  /* 0x000de00001797983 */ /* 0x001ea20000300800 */
[----:B------:R-:W-:-:S03]  /*ac20*/  PRMT R251, RZ, 0x7610, R251 ;  /* 0x00007610fffb7816 */ /* 0x000fc600000000fb */
[----:B----4-:R0:W-:Y:S04]  /*ac30*/  STS.U16 [R0+UR4+0x41400], R120 ;  /* 0x0414007800007988 */ /* 0x0101e80008000404 */
[----:B------:R-:W4:Y:S04]  /*ac40*/  @P0 LDG.E.U16 R251, desc[UR6][R110.64] ;  /* 0x000000066efb0981 */ /* 0x000f28000c1e1500 */
[----:B------:R1:W-:Y:S04]  /*ac50*/  STS.U16 [R0+UR4+0x41800], R130 ;  /* 0x0418008200007988 */ /* 0x0003e80008000404 */
[----:B------:R-:W5:Y:S04]  /*ac60*/  LDL.LU.64 R110, [R1+0xdd8] ;  /* 0x000dd800016e7983 */ /* 0x000f680000300a00 */
[----:B0-----:R-:W5:Y:S01]  /*ac70*/  LDL.LU R120, [R1+0xdd0] ;  /* 0x000dd00001787983 */ /* 0x001f620000300800 */
[----:B--2---:R-:W-:-:S06]  /*ac80*/  PRMT R121, RZ, 0x7610, R121 ;  /* 0x00007610ff797816 */ /* 0x004fcc0000000079 */
[----:B------:R-:W2:Y:S04]  /*ac90*/  @P0 LDG.E.U16 R121, desc[UR6][R112.64] ;  /* 0x0000000670790981 */ /* 0x000ea8000c1e1500 */
[----:B------:R-:W5:Y:S04]  /*aca0*/  LDL.LU.64 R112, [R1+0xdc8] ;  /* 0x000dc80001707983 */ /* 0x000f680000300a00 */
[----:B-1----:R-:W2:Y:S04]  /*acb0*/  LDL.LU R130, [R1+0xdc0] ;  /* 0x000dc00001827983 */ /* 0x002ea80000300800 */
[----:B---3--:R0:W-:Y:S01]  /*acc0*/  STS.U16 [R0+UR4+0x41c00], R131 ;  /* 0x041c008300007988 */ /* 0x0081e20008000404 */
[----:B--2---:R-:W-:-:S06]  /*acd0*/  PRMT R130, RZ, 0x7610, R130 ;  /* 0x00007610ff827816 */ /* 0x004fcc0000000082 */
[----:B------:R1:W2:Y:S04]  /*ace0*/  @P0 LDG.E.U16 R130, desc[UR6][R156.64] ;  /* 0x000000069c820981 */ /* 0x0002a8000c1e1500 */
[----:B------:R-:W1:Y:S01]  /*acf0*/  LDL.LU.64 R156, [R1+0xdb8] ;  /* 0x000db800019c7983 */ /* 0x000e620000300a00 */
[----:B0-----:R-:W-:-:S05]  /*ad00*/  LOP3.LUT R131, R0, 0x20, RZ, 0x3c, !PT ;  /* 0x0000002000837812 */ /* 0x001fca00078e3cff */
[----:B------:R0:W-:Y:S04]  /*ad10*/  STS.U16 [R131+UR4+0x40100], R159 ;  /* 0x0401009f83007988 */ /* 0x0001e80008000404 */
[----:B0-----:R-:W3:Y:S01]  /*ad20*/  LDL.LU R159, [R1+0xdb0] ;  /* 0x000db000019f7983 */ /* 0x001ee20000300800 */
[----:B-1----:R-:W-:-:S06]  /*ad30*/  PRMT R157, RZ, 0x7610, R157 ;  /* 0x00007610ff9d7816 */ /* 0x002fcc000000009d */
[----:B------:R-:W2:Y:S01]  /*ad40*/  @P0 LDG.E.U16 R157, desc[UR6][R114.64] ;  /* 0x00000006729d0981 */ /* 0x000ea2000c1e1500 */
[----:B------:R-:W-:-:S03]  /*ad50*/  PRMT R156, RZ, 0x7610, R156 ;  /* 0x00007610ff9c7816 */ /* 0x000fc6000000009c */
[----:B------:R0:W-:Y:S04]  /*ad60*/  STS.U16 [R131+UR4+0x40500], R252 ;  /* 0x040500fc83007988 */ /* 0x0001e80008000404 */
[----:B----4-:R1:W-:Y:S01]  /*ad70*/  STS.U16 [R131+UR4+0x40900], R251 ;  /* 0x040900fb83007988 */ /* 0x0103e20008000404 */
[----:B---3--:R-:W-:-:S03]  /*ad80*/  PRMT R159, RZ, 0x7610, R159 ;  /* 0x00007610ff9f7816 */ /* 0x008fc6000000009f */
[----:B------:R3:W5:Y:S01]  /*ad90*/  LDL.LU.64 R114, [R1+0xda8] ;  /* 0x000da80001727983 */ /* 0x0007620000300a00 */
[----:B0-----:R-:W-:-:S03]  /*ada0*/  PRMT R252, RZ, 0x7610, R252 ;  /* 0x00007610fffc7816 */ /* 0x001fc600000000fc */
[----:B------:R-:W4:Y:S01]  /*adb0*/  @P0 LDG.E.U16 R159, desc[UR6][R116.64] ;  /* 0x00000006749f0981 */ /* 0x000f22000c1e1500 */
[----:B-1----:R-:W-:-:S03]  /*adc0*/  PRMT R251, RZ, 0x7610, R251 ;  /* 0x00007610fffb7816 */ /* 0x002fc600000000fb */
[----:B------:R-:W3:Y:S04]  /*add0*/  @P0 LDG.E.U16 R156, desc[UR6][R118.64] ;  /* 0x00000006769c0981 */ /* 0x000ee8000c1e1500 */
[----:B------:R0:W-:Y:S04]  /*ade0*/  STS.U16 [R131+UR4+0x40d00], R121 ;  /* 0x040d007983007988 */ /* 0x0001e80008000404 */
[----:B------:R1:W5:Y:S04]  /*adf0*/  LDL.LU.64 R116, [R1+0xda0] ;  /* 0x000da00001747983 */ /* 0x0003680000300a00 */
[----:B------:R1:W5:Y:S04]  /*ae00*/  LDL.LU.64 R118, [R1+0xd98] ;  /* 0x000d980001767983 */ /* 0x0003680000300a00 */
[----:B0-----:R1:W5:Y:S04]  /*ae10*/  LDL.LU R121, [R1+0xd90] ;  /* 0x000d900001797983 */ /* 0x0013680000300800 */
[----:B------:R-:W3:Y:S04]  /*ae20*/  @P0 LDG.E.U16 R251, desc[UR6][R122.64] ;  /* 0x000000067afb0981 */ /* 0x000ee8000c1e1500 */
[----:B--2---:R0:W-:Y:S04]  /*ae30*/  STS.U16 [R131+UR4+0x41100], R130 ;  /* 0x0411008283007988 */ /* 0x0041e80008000404 */
[----:B------:R-:W2:Y:S04]  /*ae40*/  @P0 LDG.E.U16 R252, desc[UR6][R124.64] ;  /* 0x000000067cfc0981 */ /* 0x000ea8000c1e1500 */
[----:B------:R1:W5:Y:S04]  /*ae50*/  LDL.LU.64 R122, [R1+0xd88] ;  /* 0x000d8800017a7983 */ /* 0x0003680000300a00 */
[----:B0-----:R1:W5:Y:S04]  /*ae60*/  LDL.LU R130, [R1+0xd80] ;  /* 0x000d800001827983 */ /* 0x0013680000300800 */
[----:B------:R1:W5:Y:S04]  /*ae70*/  LDL.LU.64 R124, [R1+0xd78] ;  /* 0x000d7800017c7983 */ /* 0x0003680000300a00 */
[----:B------:R0:W-:Y:S04]  /*ae80*/  STS.U16 [R131+UR4+0x41500], R157 ;  /* 0x0415009d83007988 */ /* 0x0001e80008000404 */
[----:B0-----:R-:W2:Y:S04]  /*ae90*/  LDL.LU R157, [R1+0xd70] ;  /* 0x000d7000019d7983 */ /* 0x001ea80000300800 */
[----:B----4-:R0:W-:Y:S01]  /*aea0*/  STS.U16 [R131+UR4+0x41900], R159 ;  /* 0x0419009f83007988 */ /* 0x0101e20008000404 */
[----:B--2---:R-:W-:-:S06]  /*aeb0*/  PRMT R157, RZ, 0x7610, R157 ;  /* 0x00007610ff9d7816 */ /* 0x004fcc000000009d */
[----:B------:R-:W2:Y:S04]  /*aec0*/  @P0 LDG.E.U16 R157, desc[UR6][R126.64] ;  /* 0x000000067e9d0981 */ /* 0x000ea8000c1e1500 */
[----:B------:R1:W5:Y:S04]  /*aed0*/  LDL.LU.64 R126, [R1+0xd68] ;  /* 0x000d6800017e7983 */ /* 0x0003680000300a00 */
[----:B0-----:R-:W4:Y:S04]  /*aee0*/  LDL.LU R159, [R1+0xd60] ;  /* 0x000d6000019f7983 */ /* 0x001f280000300800 */
[----:B---3--:R0:W-:Y:S02]  /*aef0*/  STS.U16 [R131+UR4+0x41d00], R156 ;  /* 0x041d009c83007988 */ /* 0x0081e40008000404 */
[----:B0-----:R-:W-:-:S05]  /*af00*/  LOP3.LUT R156, R0, 0x40, RZ, 0x3c, !PT ;  /* 0x00000040009c7812 */ /* 0x001fca00078e3cff */
[----:B------:R0:W-:Y:S04]  /*af10*/  STS.U16 [R156+UR4+0x40200], R251 ;  /* 0x040200fb9c007988 */ /* 0x0001e80008000404 */
[----:B------:R3:W-:Y:S01]  /*af20*/  STS.U16 [R156+UR4+0x40600], R252 ;  /* 0x040600fc9c007988 */ /* 0x0007e20008000404 */
[----:B0-----:R-:W-:Y:S02]  /*af30*/  PRMT R251, RZ, 0x7610, R251 ;  /* 0x00007610fffb7816 */ /* 0x001fe400000000fb */
[----:B---3--:R-:W-:-:S04]  /*af40*/  PRMT R252, RZ, 0x7610, R252 ;  /* 0x00007610fffc7816 */ /* 0x008fc800000000fc */
[----:B------:R-:W3:Y:S04]  /*af50*/  @P0 LDG.E.U16 R251, desc[UR6][R132.64] ;  /* 0x0000000684fb0981 */ /* 0x000ee8000c1e1500 */
[----:B------:R-:W3:Y:S04]  /*af60*/  @P0 LDG.E.U16 R252, desc[UR6][R134.64] ;  /* 0x0000000686fc0981 */ /* 0x000ee8000c1e1500 */
[----:B--2---:R0:W-:Y:S01]  /*af70*/  STS.U16 [R156+UR4+0x40a00], R157 ;  /* 0x040a009d9c007988 */ /* 0x0041e20008000404 */
[----:B----4-:R-:W-:-:S06]  /*af80*/  PRMT R159, RZ, 0x7610, R159 ;  /* 0x00007610ff9f7816 */ /* 0x010fcc000000009f */
[----:B------:R-:W2:Y:S04]  /*af90*/  @P0 LDG.E.U16 R159, desc[UR6][R128.64] ;  /* 0x00000006809f0981 */ /* 0x000ea8000c1e1500 */
[----:B------:R1:W5:Y:S04]  /*afa0*/  LDL.LU.64 R128, [R1+0xd58] ;  /* 0x000d580001807983 */ /* 0x0003680000300a00 */
[----:B------:R1:W5:Y:S04]  /*afb0*/  LDL.LU R131, [R1+0xd50] ;  /* 0x000d500001837983 */ /* 0x0003680000300800 */
[----:B------:R1:W5:Y:S04]  /*afc0*/  LDL.LU.64 R132, [R1+0xd48] ;  /* 0x000d480001847983 */ /* 0x0003680000300a00 */
[----:B------:R1:W5:Y:S04]  /*afd0*/  LDL.LU.64 R134, [R1+0xd40] ;  /* 0x000d400001867983 */ /* 0x0003680000300a00 */
[----:B0-----:R-:W4:Y:S04]  /*afe0*/  LDL.LU R157, [R1+0xd38] ;  /* 0x000d3800019d7983 */ /* 0x001f280000300800 */
[----:B--2---:R0:W-:Y:S01]  /*aff0*/  STS.U16 [R156+UR4+0x40e00], R159 ;  /* 0x040e009f9c007988 */ /* 0x0041e20008000404 */
[----:B----4-:R-:W-:-:S06]  /*b000*/  PRMT R157, RZ, 0x7610, R157 ;  /* 0x00007610ff9d7816 */ /* 0x010fcc000000009d */
[----:B------:R-:W2:Y:S04]  /*b010*/  @P0 LDG.E.U16 R157, desc[UR6][R136.64] ;  /* 0x00000006889d0981 */ /* 0x000ea8000c1e1500 */
[----:B------:R1:W5:Y:S04]  /*b020*/  LDL.LU.64 R136, [R1+0xd30] ;  /* 0x000d300001887983 */ /* 0x0003680000300a00 */
[----:B0-----:R-:W4:Y:S04]  /*b030*/  LDL.LU R159, [R1+0xd28] ;  /* 0x000d2800019f7983 */ /* 0x001f280000300800 */
[----:B---3--:R0:W-:Y:S04]  /*b040*/  STS.U16 [R156+UR4+0x41200], R251 ;  /* 0x041200fb9c007988 */ /* 0x0081e80008000404 */
[----:B------:R3:W-:Y:S01]  /*b050*/  STS.U16 [R156+UR4+0x41600], R252 ;  /* 0x041600fc9c007988 */ /* 0x0007e20008000404 */
[----:B0-----:R-:W-:-:S02]  /*b060*/  PRMT R251, RZ, 0x7610, R251 ;  /* 0x00007610fffb7816 */ /* 0x001fc400000000fb */
[----:B---3--:R-:W-:-:S04]  /*b070*/  PRMT R252, RZ, 0x7610, R252 ;  /* 0x00007610fffc7816 */ /* 0x008fc800000000fc */
[----:B------:R-:W3:Y:S04]  /*b080*/  @P0 LDG.E.U16 R251, desc[UR6][R140.64] ;  /* 0x000000068cfb0981 */ /* 0x000ee8000c1e1500 */
[----:B------:R-:W3:Y:S04]  /*b090*/  @P0 LDG.E.U16 R252, desc[UR6][R142.64] ;  /* 0x000000068efc0981 */ /* 0x000ee8000c1e1500 */
[----:B--2---:R0:W-:Y:S01]  /*b0a0*/  STS.U16 [R156+UR4+0x41a00], R157 ;  /* 0x041a009d9c007988 */ /* 0x0041e20008000404 */
[----:B----4-:R-:W-:-:S06]  /*b0b0*/  PRMT R159, RZ, 0x7610, R159 ;  /* 0x00007610ff9f7816 */ /* 0x010fcc000000009f */
[----:B------:R-:W2:Y:S04]  /*b0c0*/  @P0 LDG.E.U16 R159, desc[UR6][R138.64] ;  /* 0x000000068a9f0981 */ /* 0x000ea8000c1e1500 */
[----:B------:R1:W5:Y:S04]  /*b0d0*/  LDL.LU.64 R138, [R1+0xd20] ;  /* 0x000d2000018a7983 */ /* 0x0003680000300a00 */
[----:B------:R1:W5:Y:S04]  /*b0e0*/  LDL.LU.64 R140, [R1+0xd18] ;  /* 0x000d1800018c7983 */ /* 0x0003680000300a00 */
[----:B------:R1:W5:Y:S04]  /*b0f0*/  LDL.LU.64 R142, [R1+0xd10] ;  /* 0x000d1000018e7983 */ /* 0x0003680000300a00 */
[----:B0-----:R-:W4:Y:S04]  /*b100*/  LDL.LU R157, [R1+0xd08] ;  /* 0x000d0800019d7983 */ /* 0x001f280000300800 */
[----:B--2---:R0:W-:Y:S01]  /*b110*/  STS.U16 [R156+UR4+0x41e00], R159 ;  /* 0x041e009f9c007988 */ /* 0x0041e20008000404 */
[----:B----4-:R-:W-:-:S06]  /*b120*/  PRMT R157, RZ, 0x7610, R157 ;  /* 0x00007610ff9d7816 */ /* 0x010fcc000000009d */
[----:B------:R-:W2:Y:S04]  /*b130*/  @P0 LDG.E.U16 R157, desc[UR6][R144.64] ;  /* 0x00000006909d0981 */ /* 0x000ea8000c1e1500 */
[----:B------:R1:W5:Y:S04]  /*b140*/  LDL.LU.64 R144, [R1+0xd00] ;  /* 0x000d000001907983 */ /* 0x0003680000300a00 */
[----:B0-----:R-:W4:Y:S01]  /*b150*/  LDL.LU R156, [R1+0xcf8] ;  /* 0x000cf800019c7983 */ /* 0x001f220000300800 */
[----:B------:R-:W-:-:S05]  /*b160*/  LOP3.LUT R159, R0, 0x60, RZ, 0x3c, !PT ;  /* 0x00000060009f7812 */ /* 0x000fca00078e3cff */
[----:B---3--:R0:W-:Y:S02]  /*b170*/  STS.U16 [R159+UR4+0x40300], R251 ;  /* 0x040300fb9f007988 */ /* 0x0081e40008000404 */
[----:B0-----:R-:W-:Y:S02]  /*b180*/  PRMT R251, RZ, 0x7610, R251 ;  /* 0x00007610fffb7816 */ /* 0x001fe400000000fb */
[----:B------:R-:W-:Y:S04]  /*b190*/  STS.U16 [R159+UR4+0x40700], R252 ;  /* 0x040700fc9f007988 */ /* 0x000fe80008000404 */
[----:B------:R-:W3:Y:S04]  /*b1a0*/  @P0 LDG.E.U16 R251, desc[UR6][R146.64] ;  /* 0x0000000692fb0981 */ /* 0x000ee8000c1e1500 */
[----:B------:R1:W5:Y:S04]  /*b1b0*/  LDL.LU.64 R146, [R1+0xcf0] ;  /* 0x000cf00001927983 */ /* 0x0003680000300a00 */
[----:B--2---:R0:W-:Y:S01]  /*b1c0*/  STS.U16 [R159+UR4+0x40b00], R157 ;  /* 0x040b009d9f007988 */ /* 0x0041e20008000404 */
[----:B----4-:R-:W-:-:S06]  /*b1d0*/  PRMT R156, RZ, 0x7610, R156 ;  /* 0x00007610ff9c7816 */ /* 0x010fcc000000009c */
[----:B------:R-:W2:Y:S04]  /*b1e0*/  @P0 LDG.E.U16 R156, desc[UR6][R148.64] ;  /* 0x00000006949c0981 */ /* 0x000ea8000c1e1500 */
[----:B------:R1:W5:Y:S04]  /*b1f0*/  LDL.LU.64 R148, [R1+0xce8] ;  /* 0x000ce80001947983 */ /* 0x0003680000300a00 */
[----:B0-----:R-:W4:Y:S01]  /*b200*/  LDL.LU R157, [R1+0xce0] ;  /* 0x000ce000019d7983 */ /* 0x001f220000300800 */
[----:B------:R-:W-:-:S03]  /*b210*/  PRMT R252, RZ, 0x7610, R252 ;  /* 0x00007610fffc7816 */ /* 0x000fc600000000fc */
[----:B---3--:R0:W-:Y:S04]  /*b220*/  STS.U16 [R159+UR4+0x40f00], R251 ;  /* 0x040f00fb9f007988 */ /* 0x0081e80008000404 */
[----:B------:R-:W3:Y:S01]  /*b230*/  @P0 LDG.E.U16 R252, desc[UR6][R152.64] ;  /* 0x0000000698fc0981 */ /* 0x000ee2000c1e1500 */
[----:B0-----:R-:W-:-:S06]  /*b240*/  PRMT R251, RZ, 0x7610, R251 ;  /* 0x00007610fffb7816 */ /* 0x001fcc00000000fb */
[----:B------:R-:W3:Y:S01]  /*b250*/  @P0 LDG.E.U16 R251, desc[UR6][R154.64] ;  /* 0x000000069afb0981 */ /* 0x000ee2000c1e1500 */
[----:B----4-:R-:W-:-:S06]  /*b260*/  PRMT R157, RZ, 0x7610, R157 ;  /* 0x00007610ff9d7816 */ /* 0x010fcc000000009d */
[----:B------:R-:W4:Y:S01]  /*b270*/  @P0 LDG.E.U16 R157, desc[UR6][R150.64] ;  /* 0x00000006969d0981 */ /* 0x000f22000c1e1500 */
[----:B------:R-:W-:-:S03]  /*b280*/  ISETP.LT.OR P0, PT, R158, 0x80, P1 ;  /* 0x000000809e00780c */ /* 0x000fc60000f01670 */
[----:B--2---:R0:W-:Y:S04]  /*b290*/  STS.U16 [R159+UR4+0x41300], R156 ;  /* 0x0413009c9f007988 */ /* 0x0041e80008000404 */
[----:B------:R1:W5:Y:S04]  /*b2a0*/  LDL.LU.64 R150, [R1+0xcd8] ;  /* 0x000cd80001967983 */ /* 0x0003680000300a00 */
[----:B------:R1:W5:Y:S04]  /*b2b0*/  LDL.LU.64 R152, [R1+0xcd0] ;  /* 0x000cd00001987983 */ /* 0x0003680000300a00 */
[----:B0-----:R1:W5:Y:S04]  /*b2c0*/  LDL.LU R156, [R1+0xcc8] ;  /* 0x000cc800019c7983 */ /* 0x0013680000300800 */
[----:B------:R1:W5:Y:S04]  /*b2d0*/  LDL.LU.64 R154, [R1+0xcc0] ;  /* 0x000cc000019a7983 */ /* 0x0003680000300a00 */
[----:B----4-:R0:W-:Y:S04]  /*b2e0*/  STS.U16 [R159+UR4+0x41700], R157 ;  /* 0x0417009d9f007988 */ /* 0x0101e80008000404 */
[----:B---3--:R-:W-:Y:S04]  /*b2f0*/  STS.U16 [R159+UR4+0x41b00], R252 ;  /* 0x041b00fc9f007988 */ /* 0x008fe80008000404 */
[----:B------:R2:W-:Y:S04]  /*b300*/  STS.U16 [R159+UR4+0x41f00], R251 ;  /* 0x041f00fb9f007988 */ /* 0x0005e80008000404 */
[----:B0-----:R1:W5:Y:S04]  /*b310*/  LDL.LU R157, [R1+0xcb8] ;  /* 0x000cb800019d7983 */ /* 0x0013680000300800 */
[----:B------:R1:W5:Y:S04]  /*b320*/  LDL.LU R158, [R1+0xcb4] ;  /* 0x000cb400019e7983 */ /* 0x0003680000300800 */
[----:B--2---:R1:W5:Y:S01]  /*b330*/  LDL.LU R159, [R1+0xcb0] ;  /* 0x000cb000019f7983 */ /* 0x0043620000300800 */
[----:B------:R0:W-:Y:S06]  /*b340*/  MEMBAR.ALL.CTA ;  /* 0x0000000000007992 */ /* 0x0001ec0000008000 */
[----:B0-----:R-:W0:Y:S01]  /*b350*/  FENCE.VIEW.ASYNC.S ;  /* 0x00000000000073c6 */ /* 0x001e220000000000 */
[----:B------:R-:W-:-:S04]  /*b360*/  IMAD.U32 R252, RZ, RZ, UR4 ;  /* 0x00000004fffc7e24 */ /* 0x000fc8000f8e00ff */
[----:B------:R-:W-:-:S05]  /*b370*/  VIADD R252, R252, 0x20000 ;  /* 0x00020000fcfc7836 */ /* 0x000fca0000000000 */
[----:B------:R-:W-:-:S04]  /*b380*/  SHF.R.U32.HI R252, RZ, 0x4, R252 ;  /* 0x00000004fffc7819 */ /* 0x000fc800000116fc */
[----:B------:R-:W-:Y:S01]  /*b390*/  SGXT.U32 R251, R252, 0xe ;  /* 0x0000000efcfb781a */ /* 0x000fe20000000000 */
[----:B0-----:R-:W-:Y:S06]  /*b3a0*/  BAR.SYNC.DEFER_BLOCKING 0x0 ;  /* 0x0000000000007b1d */ /* 0x001fec0000010000 */
[----:B-1----:R-:W-:Y:S05]  /*b3b0*/  @P0 BRA `(.L_x_6) ;  /* 0x0000000800b80947 */ /* 0x002fea0003800000 */
[----:B------:R-:W-:Y:S04]  /*b3c0*/  STL.64 [R1+0xcc0], R4 ;  /* 0x000cc00401007387 */ /* 0x000fe80000100a00 */
[----:B------:R0:W-:Y:S04]  /*b3d0*/  STL.64 [R1+0xcb8], R2 ;  /* 0x000cb80201007387 */ /* 0x0001e80000100a00 */
[----:B0-----:R-:W2:Y:S01]  /*b3e0*/  LDL.LU.64 R2, [R1+0x448] ;  /* 0x0004480001027983 */ /* 0x001ea20000300a00 */
[----:B------:R-:W-:Y:S01]  /*b3f0*/  IMAD.U32 R251, RZ, RZ, UR4 ;  /* 0x00000004fffb7e24 */ /* 0x000fe2000f8e00ff */
[----:B------:R-:W-:-:S02]  /*b400*/  ELECT P0, URZ, PT ;  /* 0x0000000000ff782f */ /* 0x000fc40003800000 */
[----:B------:R0:W-:Y:S02]  /*b410*/  STL [R1+0xcb0], R0 ;  /* 0x000cb00001007387 */ /* 0x0001e40000100800 */
[----:B------:R-:W-:-:S04]  /*b420*/  SHF.R.U32.HI R251, RZ, 0x4, R251 ;  /* 0x00000004fffb7819 */ /* 0x000fc800000116fb */
[----:B------:R-:W-:-:S04]  /*b430*/  SGXT.U32 R251, R251, 0xe ;  /* 0x0000000efbfb781a */ /* 0x000fc80000000000 */
[----:B------:R-:W-:Y:S01]  /*b440*/  LOP3.LUT R252, R251, 0x4000000, RZ, 0xfc, !PT ;  /* 0x04000000fbfc7812 */ /* 0x000fe200078efcff */
[----:B0-----:R-:W-:Y:S02]  /*b450*/  IMAD.U32 R0, RZ, RZ, UR4 ;  /* 0x00000004ff007e24 */ /* 0x001fe4000f8e00ff */
[----:B------:R-:W-:Y:S01]  /*b460*/  @P0 IMAD.MOV.U32 R5, RZ, RZ, 0x40004040 ;  /* 0x40004040ff050424 */ /* 0x000fe200078e00ff */
[----:B------:R-:W-:Y:S01]  /*b470*/  R2UR UR8, R252 ;  /* 0x00000000fc0872ca */ /* 0x000fe200000e0000 */
[----:B------:R-:W-:-:S03]  /*b480*/  VIADD R252, R0, 0x40000 ;  /* 0x0004000000fc7836 */ /* 0x000fc60000000000 */
[----:B------:R-:W-:-:S09]  /*b490*/  @P0 R2UR UR19, R5 ;  /* 0x00000000051302ca */ /* 0x000fd200000e0000 */
[----:B------:R-:W-:-:S05]  /*b4a0*/  IMAD.U32 R4, RZ, RZ, UR8 ;  /* 0x00000008ff047e24 */ /* 0x000fca000f8e00ff */
[----:B------:R-:W-:Y:S02]  /*b4b0*/  @P0 R2UR UR18, R4 ;  /* 0x00000000041202ca */ /* 0x000fe400000e0000 */
[----:B------:R0:W5:Y:S01]  /*b4c0*/  LDL.LU.64 R4, [R1+0xcc0] ;  /* 0x000cc00001047983 */ /* 0x0001620000300a00 */
[----:B------:R-:W-:-:S04]  /*b4d0*/  SHF.R.U32.HI R252, RZ, 0x4, R252 ;  /* 0x00000004fffc7819 */ /* 0x000fc800000116fc */
[----:B------:R-:W-:-:S04]  /*b4e0*/  SGXT.U32 R252, R252, 0xe ;  /* 0x0000000efcfc781a */ /* 0x000fc80000000000 */
[C---:B------:R-:W-:Y:S02]  /*b4f0*/  R2UR UR56, R252.reuse ;  /* 0x00000000fc3872ca */ /* 0x040fe400000e0000 */
[----:B------:R-:W-:-:S04]  /*b500*/  IADD3 R252, P3, PT, R252, 0x2, RZ ;  /* 0x00000002fcfc7810 */ /* 0x000fc80007f7e0ff */
[----:B------:R-:W-:Y:S01]  /*b510*/  R2UR UR52, R252 ;  /* 0x00000000fc3472ca */ /* 0x000fe200000e0000 */
[----:B------:R-:W-:Y:S01]  /*b520*/  IMAD.MOV.U32 R252, RZ, RZ, RZ ;  /* 0x000000fffffc7224 */ /* 0x000fe200078e00ff */
[----:B------:R-:W-:Y:S01]  /*b530*/  UMOV UR50, 0x0 ;  /* 0x0000000000327882 */ /* 0x000fe20000000000 */
[----:B------:R-:W-:Y:S01]  /*b540*/  UMOV UR51, 0x8108490 ;  /* 0x0810849000337882 */ /* 0x000fe20000000000 */
[----:B------:R-:W-:Y:S01]  /*b550*/  UMOV UR57, 0x40004040 ;  /* 0x4000404000397882 */ /* 0x000fe20000000000 */
[----:B------:R-:W-:Y:S01]  /*b560*/  UMOV UR44, 0x0 ;  /* 0x00000000002c7882 */ /* 0x000fe20000000000 */
[----:B------:R-:W-:Y:S01]  /*b570*/  UMOV UR45, 0x8108490 ;  /* 0x08108490002d7882 */ /* 0x000fe20000000000 */
[----:B------:R-:W-:Y:S01]  /*b580*/  UMOV UR68, 0x0 ;  /* 0x0000000000447882 */ /* 0x000fe20000000000 */
[----:B------:R-:W-:Y:S01]  /*b590*/  UMOV UR69, 0x8108490 ;  /* 0x0810849000457882 */ /* 0x000fe20000000000 */
[----:B------:R1:W-:Y:S01]  /*b5a0*/  UTCHMMA gdesc[UR18], gdesc[UR56], tmem[UR5], tmem[UR50], idesc[UR51], !UPT ;  /* 0x00ff3238120075ea */ /* 0x0003e2000f800005 */
[----:B--2---:R-:W-:-:S05]  /*b5b0*/  IMAD.MOV.U32 R3, RZ, RZ, RZ ;  /* 0x000000ffff037224 */ /* 0x004fca00078e00ff */
[----:B------:R-:W-:Y:S02]  /*b5c0*/  @P0 MOV R0, R2 ;  /* 0x0000000200000202 */ /* 0x000fe40000000f00 */
[----:B------:R0:W5:Y:S02]  /*b5d0*/  LDL.LU.64 R2, [R1+0xcb8] ;  /* 0x000cb80001027983 */ /* 0x0001640000300a00 */
[----:B------:R-:W-:Y:S02]  /*b5e0*/  @P0 R2UR UR8, R0 ;  /* 0x00000000000802ca */ /* 0x000fe400000e0000 */
[----:B------:R0:W5:Y:S01]  /*b5f0*/  LDL.LU R0, [R1+0xcb0] ;  /* 0x000cb00001007983 */ /* 0x0001620000300800 */
[----:B------:R-:W-:Y:S01]  /*b600*/  IADD3 R251, P0, PT, R251, 0x4000080, RZ ;  /* 0x04000080fbfb7810 */ /* 0x000fe20007f1e0ff */
[----:B------:R-:W-:Y:S01]  /*b610*/  UMOV UR34, 0x0 ;  /* 0x0000000000227882 */ /* 0x000fe20000000000 */
[----:B------:R-:W-:Y:S01]  /*b620*/  UMOV UR35, 0x8108490 ;  /* 0x0810849000237882 */ /* 0x000fe20000000000 */
[----:B------:R-:W-:Y:S01]  /*b630*/  UIADD3 UR13, UPT, UPT, UR5, 0x40, URZ ;  /* 0x00000040050d7890 */ /* 0x000fe2000fffe0ff */
[----:B------:R-:W-:Y:S01]  /*b640*/  R2UR UR62, R251 ;  /* 0x00000000fb3e72ca */ /* 0x000fe200000e0000 */
[----:B------:R-:W-:Y:S01]  /*b650*/  IMAD.MOV.U32 R251, RZ, RZ, RZ ;  /* 0x000000fffffb7224 */ /* 0x000fe200078e00ff */
[----:B------:R-:W-:Y:S01]  /*b660*/  IADD3.X R252, PT, PT, R252, 0x40004040, RZ, P0, !PT ;  /* 0x40004040fcfc7810 */ /* 0x000fe200007fe4ff */
[----:B------:R-:W-:Y:S01]  /*b670*/  UMOV UR28, 0x0 ;  /* 0x00000000001c7882 */ /* 0x000fe20000000000 */
[----:B------:R-:W-:Y:S01]  /*b680*/  UMOV UR29, 0x8108490 ;  /* 0x08108490001d7882 */ /* 0x000fe20000000000 */
[----:B------:R-:W-:Y:S01]  /*b690*/  UIADD3 UR14, UPT, UPT, UR5, 0x40, URZ ;  /* 0x00000040050e7890 */ /* 0x000fe2000fffe0ff */
[----:B------:R-:W-:Y:S01]  /*b6a0*/  IADD3.X R251, PT, PT, R251, 0x40004040, RZ, P3, !PT ;  /* 0x40004040fbfb7810 */ /* 0x000fe20001ffe4ff */
[----:B------:R-:W-:Y:S01]  /*b6b0*/  UMOV UR10, 0x0 ;  /* 0x00000000000a7882 */ /* 0x000fe20000000000 */
[----:B------:R-:W-:Y:S01]  /*b6c0*/  R2UR UR63, R252 ;  /* 0x00000000fc3f72ca */ /* 0x000fe200000e0000 */
[----:B------:R-:W-:Y:S01]  /*b6d0*/  UMOV UR11, 0x8108490 ;  /* 0x08108490000b7882 */ /* 0x000fe20000000000 */
[----:B------:R-:W-:Y:S01]  /*b6e0*/  R2UR UR53, R251 ;  /* 0x00000000fb3572ca */ /* 0x000fe200000e0000 */
[----:B------:R-:W-:Y:S01]  /*b6f0*/  UMOV UR54, 0x0 ;  /* 0x0000000000367882 */ /* 0x000fe20000000000 */
[----:B------:R-:W-:Y:S01]  /*b700*/  UMOV UR55, 0x8108490 ;  /* 0x0810849000377882 */ /* 0x000fe20000000000 */
[----:B------:R-:W-:-:S02]  /*b710*/  UIADD3 UR15, UPT, UPT, UR5, 0x40, URZ ;  /* 0x00000040050f7890 */ /* 0x000fc4000fffe0ff */
[----:B------:R-:W-:Y:S01]  /*b720*/  UIADD3 UR16, UPT, UPT, UR5, 0x40, URZ ;  /* 0x0000004005107890 */ /* 0x000fe2000fffe0ff */
[----:B------:R-:W-:Y:S01]  /*b730*/  UMOV UR46, 0x0 ;  /* 0x00000000002e7882 */ /* 0x000fe20000000000 */
[----:B------:R-:W-:Y:S01]  /*b740*/  UMOV UR47, 0x8108490 ;  /* 0x08108490002f7882 */ /* 0x000fe20000000000 */
[----:B------:R-:W-:-:S03]  /*b750*/  UIADD3 UR21, UPT, UPT, UR5, 0x40, URZ ;  /* 0x0000004005157890 */ /* 0x000fc6000fffe0ff */
[----:B------:R-:W-:Y:S02]  /*b760*/  UIADD3.64 UR72, UPT, UPT, UR62, 0x80, URZ ;  /* 0x000000803e487897 */ /* 0x000fe4000fffe0ff */
[----:B------:R-:W-:Y:S02]  /*b770*/  UIADD3.64 UR48, UPT, UPT, UR52, 0x2, URZ ;  /* 0x0000000234307897 */ /* 0x000fe4000fffe0ff */
[----:B------:R2:W-:Y:S01]  /*b780*/  UTCHMMA gdesc[UR62], gdesc[UR52], tmem[UR5], tmem[UR44], idesc[UR45], UPT ;  /* 0x00ff2c343e0075ea */ /* 0x0005e2000b800005 */
[----:B------:R-:W-:Y:S02]  /*b790*/  UIADD3.64 UR42, UPT, UPT, UR52, 0x4, URZ ;  /* 0x00000004342a7897 */ /* 0x000fe4000fffe0ff */
[----:B------:R-:W-:Y:S02]  /*b7a0*/  UIADD3.64 UR66, UPT, UPT, UR62, 0x100, URZ ;  /* 0x000001003e427897 */ /* 0x000fe4000fffe0ff */
[----:B------:R-:W-:Y:S02]  /*b7b0*/  UIADD3.64 UR36, UPT, UPT, UR52, 0x1fe, URZ ;  /* 0x000001fe34247897 */ /* 0x000fe4000fffe0ff */
[----:B------:R-:W-:Y:S01]  /*b7c0*/  UIADD3.64 UR64, UPT, UPT, UR62, 0x180, URZ ;  /* 0x000001803e407897 */ /* 0x000fe2000fffe0ff */
[----:B------:R-:W-:Y:S01]  /*b7d0*/  UTCHMMA gdesc[UR72], gdesc[UR48], tmem[UR5], tmem[UR68], idesc[UR69], UPT ;  /* 0x00ff4430480075ea */ /* 0x000fe2000b800005 */
[----:B------:R-:W-:-:S02]  /*b7e0*/  UIADD3.64 UR30, UPT, UPT, UR52, 0x200, URZ ;  /* 0x00000200341e7897 */ /* 0x000fc4000fffe0ff */
[----:B------:R-:W-:Y:S01]  /*b7f0*/  UIADD3.64 UR60, UPT, UPT, UR62, 0x200, URZ ;  /* 0x000002003e3c7897 */ /* 0x000fe2000fffe0ff */
[----:B------:R3:W-:Y:S01]  /*b800*/  UTCHMMA gdesc[UR66], gdesc[UR42], tmem[UR5], tmem[UR34], idesc[UR35], UPT ;  /* 0x00ff222a420075ea */ /* 0x0007e2000b800005 */
[----:B------:R-:W-:Y:S02]  /*b810*/  UIADD3.64 UR24, UPT, UPT, UR52, 0x202, URZ ;  /* 0x0000020234187897 */ /* 0x000fe4000fffe0ff */
[----:B------:R-:W-:Y:S01]  /*b820*/  UIADD3.64 UR58, UPT, UPT, UR62, 0x280, URZ ;  /* 0x000002803e3a7897 */ /* 0x000fe2000fffe0ff */
[----:B------:R4:W-:Y:S01]  /*b830*/  UTCHMMA gdesc[UR64], gdesc[UR36], tmem[UR5], tmem[UR28], idesc[UR29], UPT ;  /* 0x00ff1c24400075ea */ /* 0x0009e2000b800005 */
[----:B-1----:R-:W-:Y:S02]  /*b840*/  UIADD3.64 UR18, UPT, UPT, UR52, 0x204, URZ ;  /* 0x0000020434127897 */ /* 0x002fe4000fffe0ff */
[----:B------:R-:W-:Y:S01]  /*b850*/  UIADD3.64 UR50, UPT, UPT, UR62, 0x300, URZ ;  /* 0x000003003e327897 */ /* 0x000fe2000fffe0ff */
[----:B------:R1:W-:Y:S01]  /*b860*/  UTCHMMA gdesc[UR60], gdesc[UR30], tmem[UR5], tmem[UR10], idesc[UR11], UPT ;  /* 0x00ff0a1e3c0075ea */ /* 0x0003e2000b800005 */
[----:B--2---:R-:W-:-:S02]  /*b870*/  UIADD3.64 UR44, UPT, UPT, UR62, 0x780, URZ ;  /* 0x000007803e2c7897 */ /* 0x004fc4000fffe0ff */
[----:B---3--:R-:W-:Y:S01]  /*b880*/  UIADD3.64 UR34, UPT, UPT, UR62, 0x800, URZ ;  /* 0x000008003e227897 */ /* 0x008fe2000fffe0ff */
[----:B------:R2:W-:Y:S01]  /*b890*/  UTCHMMA gdesc[UR58], gdesc[UR24], tmem[UR5], tmem[UR54], idesc[UR55], UPT ;  /* 0x00ff36183a0075ea */ /* 0x0005e2000b800005 */
[----:B------:R-:W-:Y:S01]  /*b8a0*/  UMOV UR38, 0x0 ;  /* 0x0000000000267882 */ /* 0x000fe20000000000 */
[----:B----4-:R-:W-:Y:S01]  /*b8b0*/  UIADD3.64 UR28, UPT, UPT, UR62, 0x880, URZ ;  /* 0x000008803e1c7897 */ /* 0x010fe2000fffe0ff */
[----:B------:R-:W-:Y:S01]  /*b8c0*/  UMOV UR39, 0x8108490 ;  /* 0x0810849000277882 */ /* 0x000fe20000000000 */
[----:B------:R-:W-:Y:S02]  /*b8d0*/  UIADD3 UR17, UPT, UPT, UR5, 0x40, URZ ;  /* 0x0000004005117890 */ /* 0x000fe4000fffe0ff */
[----:B------:R3:W-:Y:S01]  /*b8e0*/  UTCHMMA gdesc[UR50], gdesc[UR18], tmem[UR5], tmem[UR46], idesc[UR47], UPT ;  /* 0x00ff2e12320075ea */ /* 0x0007e2000b800005 */
[----:B-1----:R-:W-:Y:S01]  /*b8f0*/  UIADD3.64 UR60, UPT, UPT, UR62, 0x900, URZ ;  /* 0x000009003e3c7897 */ /* 0x002fe2000fffe0ff */
[----:B------:R-:W-:Y:S01]  /*b900*/  UTCHMMA gdesc[UR44], gdesc[UR56], tmem[UR13], tmem[UR38], idesc[UR39], !UPT ;  /* 0x00ff26382c0075ea */ /* 0x000fe2000f80000d */
[----:B------:R-:W-:-:S02]  /*b910*/  UIADD3.64 UR64, UPT, UPT, UR62, 0xa00, URZ ;  /* 0x00000a003e407897 */ /* 0x000fc4000fffe0ff */
[----:B--2---:R-:W-:Y:S01]  /*b920*/  UIADD3.64 UR54, UPT, UPT, UR62, 0x980, URZ ;  /* 0x000009803e367897 */ /* 0x004fe2000fffe0ff */
[----:B------:R-:W-:Y:S01]  /*b930*/  UMOV UR32, 0x0 ;  /* 0x0000000000207882 */ /* 0x000fe20000000000 */
[----:B------:R-:W-:Y:S01]  /*b940*/  UMOV UR33, 0x8108490 ;  /* 0x0810849000217882 */ /* 0x000fe20000000000 */
[----:B------:R-:W-:Y:S01]  /*b950*/  UIADD3 UR20, UPT, UPT, UR5, 0x40, URZ ;  /* 0x0000004005147890 */ /* 0x000fe2000fffe0ff */
[----:B------:R1:W-:Y:S01]  /*b960*/  UTCHMMA gdesc[UR34], gdesc[UR52], tmem[UR14], tmem[UR32], idesc[UR33], UPT ;  /* 0x00ff2034220075ea */ /* 0x0003e2000b80000e */
[----:B------:R-:W-:Y:S02]  /*b970*/  UIADD3.64 UR58, UPT, UPT, UR62, 0xa80, URZ ;  /* 0x00000a803e3a7897 */ /* 0x000fe4000fffe0ff */
[----:B------:R-:W-:Y:S02]  /*b980*/  UIADD3 UR41, UPT, UPT, UR5, 0x40, URZ ;  /* 0x0000004005297890 */ /* 0x000fe4000fffe0ff */
[----:B---3--:R-:W-:Y:S02]  /*b990*/  UIADD3.64 UR50, UPT, UPT, UR62, 0xb00, URZ ;  /* 0x00000b003e327897 */ /* 0x008fe4000fffe0ff */
[----:B------:R-:W-:-:S02]  /*b9a0*/  UIADD3 UR40, UPT, UPT, UR5, 0x80, URZ ;  /* 0x0000008005287890 */ /* 0x000fc4000fffe0ff */
[----:B------:R-:W-:Y:S01]  /*b9b0*/  UIADD3.64 UR46, UPT, UPT, UR62, 0xf80, URZ ;  /* 0x00000f803e2e7897 */ /* 0x000fe2000fffe0ff */
[----:B------:R-:W-:Y:S01]  /*b9c0*/  UMOV UR26, 0x0 ;  /* 0x00000000001a7882 */ /* 0x000fe20000000000 */
[----:B------:R-:W-:Y:S01]  /*b9d0*/  UMOV UR27, 0x8108490 ;  /* 0x08108490001b7882 */ /* 0x000fe20000000000 */
[----:B------:R-:W-:Y:S01]  /*b9e0*/  UIADD3 UR23, UPT, UPT, UR5, 0x80, URZ ;  /* 0x0000008005177890 */ /* 0x000fe2000fffe0ff */
[----:B------:R2:W-:Y:S01]  /*b9f0*/  UTCHMMA gdesc[UR28], gdesc[UR48], tmem[UR15], tmem[UR26], idesc[UR27], UPT ;  /* 0x00ff1a301c0075ea */ /* 0x0005e2000b80000f */
[----:B-1----:R-:W-:Y:S01]  /*ba00*/  UIADD3.64 UR34, UPT, UPT, UR62, 0x1000, URZ ;  /* 0x000010003e227897 */ /* 0x002fe2000fffe0ff */
[----:B------:R-:W-:Y:S01]  /*ba10*/  UMOV UR74, 0x0 ;  /* 0x00000000004a7882 */ /* 0x000fe20000000000 */
[----:B------:R-:W-:Y:S01]  /*ba20*/  UMOV UR75, 0x8108490 ;  /* 0x08108490004b7882 */ /* 0x000fe20000000000 */
[----:B------:R-:W-:Y:S01]  /*ba30*/  UIADD3 UR22, UPT, UPT, UR5, 0x80, URZ ;  /* 0x0000008005167890 */ /* 0x000fe2000fffe0ff */
[----:B------:R1:W-:Y:S01]  /*ba40*/  UTCHMMA gdesc[UR60], gdesc[UR42], tmem[UR16], tmem[UR74], idesc[UR75], UPT ;  /* 0x00ff4a2a3c0075ea */ /* 0x0003e2000b800010 */
[----:B------:R-:W-:Y:S01]  /*ba50*/  UTCHMMA gdesc[UR54], gdesc[UR36], tmem[UR21], tmem[UR68], idesc[UR69], UPT ;  /* 0x00ff4424360075ea */ /* 0x000fe2000b800015 */
[----:B------:R3:W-:Y:S01]  /*ba60*/  UTCHMMA gdesc[UR64], gdesc[UR30], tmem[UR17], tmem[UR68], idesc[UR69], UPT ;  /* 0x00ff441e400075ea */ /* 0x0007e2000b800011 */
[----:B------:R-:W-:Y:S01]  /*ba70*/  UTCHMMA gdesc[UR58], gdesc[UR24], tmem[UR20], tmem[UR68], idesc[UR69], UPT ;  /* 0x00ff44183a0075ea */ /* 0x000fe2000b800014 */
[----:B--2---:R-:W-:Y:S01]  /*ba80*/  UIADD3.64 UR28, UPT, UPT, UR62, 0x1080, URZ ;  /* 0x000010803e1c7897 */ /* 0x004fe2000fffe0ff */
[----:B------:R-:W-:Y:S01]  /*ba90*/  UTCHMMA gdesc[UR50], gdesc[UR18], tmem[UR41], tmem[UR68], idesc[UR69], UPT ;  /* 0x00ff4412320075ea */ /* 0x000fe2000b800029 */
[----:B------:R-:W-:Y:S01]  /*baa0*/  UIADD3 UR71, UPT, UPT, UR5, 0x80, URZ ;  /* 0x0000008005477890 */ /* 0x000fe2000fffe0ff */
[----:B------:R-:W-:Y:S01]  /*bab0*/  UTCHMMA gdesc[UR46], gdesc[UR56], tmem[UR40], tmem[UR68], idesc[UR69], !UPT ;  /* 0x00ff44382e0075ea */ /* 0x000fe2000f800028 */
[----:B------:R-:W-:Y:S01]  /*bac0*/  UIADD3.64 UR72, UPT, UPT, UR62, 0x1100, URZ ;  /* 0x000011003e487897 */ /* 0x000fe2000fffe0ff */
[----:B------:R2:W-:Y:S01]  /*bad0*/  UTCHMMA gdesc[UR34], gdesc[UR52], tmem[UR23], tmem[UR68], idesc[UR69], UPT ;  /* 0x00ff4434220075ea */ /* 0x0005e2000b800017 */
[----:B------:R-:W-:-:S02]  /*bae0*/  UIADD3 UR70, UPT, UPT, UR5, 0x80, URZ ;  /* 0x0000008005467890 */ /* 0x000fc4000fffe0ff */
[----:B------:R-:W-:Y:S01]  /*baf0*/  UIADD3 UR67, UPT, UPT, UR5, 0x80, URZ ;  /* 0x0000008005437890 */ /* 0x000fe2000fffe0ff */
[----:B-1----:R-:W-:Y:S01]  /*bb00*/  UMOV UR60, 0x0 ;  /* 0x00000000003c7882 */ /* 0x002fe20000000000 */
[----:B------:R-:W-:Y:S01]  /*bb10*/  UMOV UR61, 0x8108490 ;  /* 0x08108490003d7882 */ /* 0x000fe20000000000 */
[----:B---3--:R-:W-:Y:S01]  /*bb20*/  UIADD3.64 UR64, UPT, UPT, UR62, 0x1200, URZ ;  /* 0x000012003e407897 */ /* 0x008fe2000fffe0ff */
[----:B------:R1:W-:Y:S01]  /*bb30*/  UTCHMMA gdesc[UR28], gdesc[UR48], tmem[UR22], tmem[UR60], idesc[UR61], UPT ;  /* 0x00ff3c301c0075ea */ /* 0x0003e2000b800016 */
[----:B------:R-:W-:Y:S01]  /*bb40*/  UMOV UR54, 0x0 ;  /* 0x0000000000367882 */ /* 0x000fe20000000000 */
[----:B--2---:R-:W-:Y:S01]  /*bb50*/  UIADD3.64 UR68, UPT, UPT, UR62, 0x1180, URZ ;  /* 0x000011803e447897 */ /* 0x004fe2000fffe0ff */
[----:B------:R-:W-:Y:S01]  /*bb60*/  UMOV UR55, 0x8108490 ;  /* 0x0810849000377882 */ /* 0x000fe20000000000 */
[----:B------:R-:W-:Y:S01]  /*bb70*/  UIADD3 UR9, UPT, UPT, UR5, 0x80, URZ ;  /* 0x0000008005097890 */ /* 0x000fe2000fffe0ff */
[----:B------:R2:W-:Y:S01]  /*bb80*/  UTCHMMA gdesc[UR72], gdesc[UR42], tmem[UR71], tmem[UR54], idesc[UR55], UPT ;  /* 0x00ff362a480075ea */ /* 0x0005e2000b800047 */
[----:B------:R-:W-:-:S02]  /*bb90*/  UIADD3 UR10, UPT, UPT, UR5, 0x80, URZ ;  /* 0x00000080050a7890 */ /* 0x000fc4000fffe0ff */
[----:B------:R-:W-:Y:S02]  /*bba0*/  UIADD3.64 UR58, UPT, UPT, UR62, 0x1300, URZ ;  /* 0x000013003e3a7897 */ /* 0x000fe4000fffe0ff */
[----:B-1----:R-:W-:Y:S02]  /*bbb0*/  UIADD3.64 UR60, UPT, UPT, UR62, 0x1280, URZ ;  /* 0x000012803e3c7897 */ /* 0x002fe4000fffe0ff */
[----:B------:R-:W-:Y:S01]  /*bbc0*/  UIADD3 UR11, UPT, UPT, UR5, 0xc0, URZ ;  /* 0x000000c0050b7890 */ /* 0x000fe2000fffe0ff */
[----:B------:R-:W-:Y:S01]  /*bbd0*/  UMOV UR40, 0x0 ;  /* 0x0000000000287882 */ /* 0x000fe20000000000 */
[----:B------:R-:W-:Y:S01]  /*bbe0*/  UMOV UR41, 0x8108490 ;  /* 0x0810849000297882 */ /* 0x000fe20000000000 */
[----:B--2---:R-:W-:Y:S01]  /*bbf0*/  UIADD3.64 UR54, UPT, UPT, UR62, 0x1780, URZ ;  /* 0x000017803e367897 */ /* 0x004fe2000fffe0ff */
[----:B------:R1:W-:Y:S01]  /*bc00*/  UTCHMMA gdesc[UR68], gdesc[UR36], tmem[UR70], tmem[UR40], idesc[UR41], UPT ;  /* 0x00ff2824440075ea */ /* 0x0003e2000b800046 */
[----:B------:R-:W-:Y:S02]  /*bc10*/  UIADD3 UR12, UPT, UPT, UR5, 0xc0, URZ ;  /* 0x000000c0050c7890 */ /* 0x000fe4000fffe0ff */
[----:B------:R-:W-:-:S02]  /*bc20*/  UIADD3.64 UR50, UPT, UPT, UR62, 0x1800, URZ ;  /* 0x000018003e327897 */ /* 0x000fc4000fffe0ff */
[----:B------:R-:W-:Y:S01]  /*bc30*/  UIADD3 UR13, UPT, UPT, UR5, 0xc0, URZ ;  /* 0x000000c0050d7890 */ /* 0x000fe2000fffe0ff */
[----:B------:R-:W-:Y:S01]  /*bc40*/  UMOV UR22, 0x0 ;  /* 0x0000000000167882 */ /* 0x000fe20000000000 */
[----:B------:R-:W-:Y:S01]  /*bc50*/  UMOV UR23, 0x8108490 ;  /* 0x0810849000177882 */ /* 0x000fe20000000000 */
[----:B------:R-:W-:Y:S01]  /*bc60*/  UIADD3.64 UR46, UPT, UPT, UR62, 0x1880, URZ ;  /* 0x000018803e2e7897 */ /* 0x000fe2000fffe0ff */
[----:B------:R2:W-:Y:S01]  /*bc70*/  UTCHMMA gdesc[UR64], gdesc[UR30], tmem[UR67], tmem[UR22], idesc[UR23], UPT ;  /* 0x00ff161e400075ea */ /* 0x0005e2000b800043 */
[----:B------:R-:W-:Y:S02]  /*bc80*/  UIADD3 UR14, UPT, UPT, UR5, 0xc0, URZ ;  /* 0x000000c0050e7890 */ /* 0x000fe4000fffe0ff */
[----:B-1----:R-:W-:Y:S02]  /*bc90*/  UIADD3.64 UR40, UPT, UPT, UR62, 0x1900, URZ ;  /* 0x000019003e287897 */ /* 0x002fe4000fffe0ff */
[----:B------:R-:W-:Y:S02]  /*bca0*/  UIADD3 UR15, UPT, UPT, UR5, 0xc0, URZ ;  /* 0x000000c0050f7890 */ /* 0x000fe4000fffe0ff */
[----:B------:R-:W-:-:S02]  /*bcb0*/  UIADD3.64 UR34, UPT, UPT, UR62, 0x1980, URZ ;  /* 0x000019803e227897 */ /* 0x000fc4000fffe0ff */
[----:B------:R-:W-:Y:S02]  /*bcc0*/  UIADD3 UR16, UPT, UPT, UR5, 0xc0, URZ ;  /* 0x000000c005107890 */ /* 0x000fe4000fffe0ff */
[----:B------:R-:W-:Y:S01]  /*bcd0*/  UIADD3.64 UR28, UPT, UPT, UR62, 0x1a00, URZ ;  /* 0x00001a003e1c7897 */ /* 0x000fe2000fffe0ff */
[----:B--2---:R-:W-:Y:S01]  /*bce0*/  UMOV UR64, 0x0 ;  /* 0x0000000000407882 */ /* 0x004fe20000000000 */
[----:B------:R-:W-:Y:S01]  /*bcf0*/  UMOV UR65, 0x8108490 ;  /* 0x0810849000417882 */ /* 0x000fe20000000000 */
[----:B------:R-:W-:Y:S01]  /*bd00*/  UIADD3 UR17, UPT, UPT, UR5, 0xc0, URZ ;  /* 0x000000c005117890 */ /* 0x000fe2000fffe0ff */
[----:B------:R0:W-:Y:S01]  /*bd10*/  UTCHMMA gdesc[UR60], gdesc[UR24], tmem[UR9], tmem[UR64], idesc[UR65], UPT ;  /* 0x00ff40183c0075ea */ /* 0x0001e2000b800009 */
[----:B------:R-:W-:Y:S01]  /*bd20*/  UIADD3.64 UR22, UPT, UPT, UR62, 0x1a80, URZ ;  /* 0x00001a803e167897 */ /* 0x000fe2000fffe0ff */
[----:B------:R-:W-:Y:S01]  /*bd30*/  UMOV UR68, 0x0 ;  /* 0x0000000000447882 */ /* 0x000fe20000000000 */
[----:B------:R-:W-:Y:S01]  /*bd40*/  UMOV UR69, 0x8108490 ;  /* 0x0810849000457882 */ /* 0x000fe20000000000 */
[----:B------:R-:W-:Y:S01]  /*bd50*/  UIADD3 UR66, UPT, UPT, UR5, 0xc0, URZ ;  /* 0x000000c005427890 */ /* 0x000fe2000fffe0ff */
[----:B------:R0:W-:Y:S01]  /*bd60*/  UTCHMMA gdesc[UR58], gdesc[UR18], tmem[UR10], tmem[UR68], idesc[UR69], UPT ;  /* 0x00ff44123a0075ea */ /* 0x0001e2000b80000a */
[----:B------:R-:W-:Y:S01]  /*bd70*/  UIADD3.64 UR62, UPT, UPT, UR62, 0x1b00, URZ ;  /* 0x00001b003e3e7897 */ /* 0x000fe2000fffe0ff */
[----:B------:R-:W-:Y:S01]  /*bd80*/  UMOV UR70, 0x0 ;  /* 0x0000000000467882 */ /* 0x000fe20000000000 */
[----:B------:R-:W-:Y:S01]  /*bd90*/  UMOV UR71, 0x8108490 ;  /* 0x0810849000477882 */ /* 0x000fe20000000000 */
[----:B------:R-:W-:Y:S01]  /*bda0*/  UMOV UR72, 0x0 ;  /* 0x0000000000487882 */ /* 0x000fe20000000000 */
[----:B------:R-:W-:Y:S01]  /*bdb0*/  UMOV UR73, 0x8108490 ;  /* 0x0810849000497882 */ /* 0x000fe20000000000 */
[----:B------:R0:W-:Y:S01]  /*bdc0*/  UTCHMMA gdesc[UR54], gdesc[UR56], tmem[UR11], tmem[UR70], idesc[UR71], !UPT ;  /* 0x00ff4638360075ea */ /* 0x0001e2000f80000b */
[----:B------:R-:W-:Y:S01]  /*bdd0*/  UMOV UR44, 0x0 ;  /* 0x00000000002c7882 */ /* 0x000fe20000000000 */
[----:B------:R-:W-:Y:S01]  /*bde0*/  UMOV UR45, 0x8108490 ;  /* 0x08108490002d7882 */ /* 0x000fe20000000000 */
[----:B------:R0:W-:Y:S01]  /*bdf0*/  UTCHMMA gdesc[UR50], gdesc[UR52], tmem[UR12], tmem[UR72], idesc[UR73], UPT ;  /* 0x00ff4834320075ea */ /* 0x0001e2000b80000c */
[----:B------:R0:W-:Y:S01]  /*be00*/  UTCHMMA gdesc[UR46], gdesc[UR48], tmem[UR13], tmem[UR74], idesc[UR75], UPT ;  /* 0x00ff4a302e0075ea */ /* 0x0001e2000b80000d */
[----:B------:R0:W-:Y:S01]  /*be10*/  UTCHMMA gdesc[UR40], gdesc[UR42], tmem[UR14], tmem[UR44], idesc[UR45], UPT ;  /* 0x00ff2c2a280075ea */ /* 0x0001e2000b80000e */
[----:B------:R0:W-:Y:S01]  /*be20*/  UTCHMMA gdesc[UR34], gdesc[UR36], tmem[UR15], tmem[UR38], idesc[UR39], UPT ;  /* 0x00ff2624220075ea */ /* 0x0001e2000b80000f */
[----:B------:R-:W-:Y:S01]  /*be30*/  UMOV UR20, 0x0 ;  /* 0x0000000000147882 */ /* 0x000fe20000000000 */
[----:B------:R-:W-:Y:S01]  /*be40*/  UMOV UR21, 0x8108490 ;  /* 0x0810849000157882 */ /* 0x000fe20000000000 */
[----:B------:R0:W-:Y:S01]  /*be50*/  UTCHMMA gdesc[UR28], gdesc[UR30], tmem[UR16], tmem[UR32], idesc[UR33], UPT ;  /* 0x00ff201e1c0075ea */ /* 0x0001e2000b800010 */
[----:B------:R0:W-:Y:S01]  /*be60*/  UTCHMMA gdesc[UR22], gdesc[UR24], tmem[UR17], tmem[UR26], idesc[UR27], UPT ;  /* 0x00ff1a18160075ea */ /* 0x0001e2000b800011 */
[----:B------:R0:W-:Y:S01]  /*be70*/  UTCHMMA gdesc[UR62], gdesc[UR18], tmem[UR66], tmem[UR20], idesc[UR21], UPT ;  /* 0x00ff14123e0075ea */ /* 0x0001e2000b800042 */
[----:B------:R0:W-:Y:S01]  /*be80*/  UTCBAR [UR8], URZ ;  /* 0x000000ff080073e9 */ /* 0x0001e200080000ff */
[----:B------:R-:W-:Y:S01]  /*be90*/  NOP ;  /* 0x0000000000007918 */ /* 0x000fe20000000000 */
.L_x_6:
[----:B------:R-:W-:Y:S01]  /*bea0*/  IMAD.U32 R251, RZ, RZ, UR4 ;  /* 0x00000004fffb7e24 */ /* 0x000fe2000f8e00ff */
[----:B-----5:R1:W-:Y:S01]  /*beb0*/  STL [R1+0xcb0], R0 ;  /* 0x000cb00001007387 */ /* 0x0203e20000100800 */
[----:B------:R-:W-:Y:S02]  /*bec0*/  IMAD.U32 R252, RZ, RZ, UR4 ;  /* 0x00000004fffc7e24 */ /* 0x000fe4000f8e00ff */
[----:B------:R-:W-:-:S05]  /*bed0*/  VIADD R251, R251, 0x20000 ;  /* 0x00020000fbfb7836 */ /* 0x000fca0000000000 */
[----:B------:R-:W-:Y:S01]  /*bee0*/  SHF.R.U32.HI R251, RZ, 0x4, R251 ;  /* 0x00000004fffb7819 */ /* 0x000fe200000116fb */
[----:B-1----:R-:W1:Y:S03]  /*bef0*/  LDC R0, c[0x0][0x3a0] ;  /* 0x0000e800ff007b82 */ /* 0x002e660000000800 */
[----:B------:R-:W-:-:S04]  /*bf00*/  SGXT.U32 R251, R251, 0xe ;  /* 0x0000000efbfb781a */ /* 0x000fc80000000000 */
[----:B------:R-:W-:-:S04]  /*bf10*/  IADD3 R251, P0, PT, R251, 0x4000080, RZ ;  /* 0x04000080fbfb7810 */ /* 0x000fc80007f1e0ff */
[----:B0-----:R-:W-:Y:S01]  /*bf20*/  R2UR UR8, R251 ;  /* 0x00000000fb0872ca */ /* 0x001fe200000e0000 */
[----:B------:R-:W-:Y:S02]  /*bf30*/  VIADD R251, R252, 0x44000 ;  /* 0x00044000fcfb7836 */ /* 0x000fe40000000000 */
[----:B------:R-:W-:-:S03]  /*bf40*/  IMAD.MOV.U32 R252, RZ, RZ, RZ ;  /* 0x000000fffffc7224 */ /* 0x000fc600078e00ff */
[----:B------:R-:W-:Y:S02]  /*bf50*/  SHF.R.U32.HI R251, RZ, 0x4, R251 ;  /* 0x00000004fffb7819 */ /* 0x000fe400000116fb */
[----:B------:R-:W-:Y:S02]  /*bf60*/  IADD3.X R252, PT, PT, R252, 0x40004040, RZ, P0, !PT ;  /* 0x40004040fcfc7810 */ /* 0x000fe400007fe4ff */
[----:B------:R-:W-:Y:S02]  /*bf70*/  SGXT.U32 R251, R251, 0xe ;  /* 0x0000000efbfb781a */ /* 0x000fe40000000000 */
[----:B------:R-:W-:Y:S01]  /*bf80*/  R2UR UR9, R252 ;  /* 0x00000000fc0972ca */ /* 0x000fe200000e0000 */
[----:B-1----:R-:W-:-:S05]  /*bf90*/  VIADD R0, R0, 0x7f ;  /* 0x0000007f00007836 */ /* 0x002fca0000000000 */
[----:B------:R-:W-:-:S04]  /*bfa0*/  SHF.R.S32.HI R252, RZ, 0x1f, R0 ;  /* 0x0000001ffffc7819 */ /* 0x000fc80000011400 */
[----:B------:R-:W-:Y:S02]  /*bfb0*/  LEA.HI R0, R252, R0, RZ, 0x7 ;  /* 0x00000000fc007211 */ /* 0x000fe400078f38ff */
[----:B------:R-:W-:-:S04]  /*bfc0*/  IADD3 R252, P0, PT, R251, 0x2, RZ ;  /* 0x00000002fbfc7810 */ /* 0x000fc80007f1e0ff */
[----:B------:R-:W-:Y:S02]  /*bfd0*/  R2UR UR10, R252 ;  /* 0x00000000fc0a72ca */ /* 0x000fe400000e0000 */
[----:B------:R-:W-:Y:S01]  /*bfe0*/  SHF.R.S32.HI R252, RZ, 0x7, R0 ;  /* 0x00000007fffc7819 */ /* 0x000fe20000011400 */
[----:B------:R-:W-:-:S03]  /*bff0*/  IMAD.MOV.U32 R0, RZ, RZ, RZ ;  /* 0x000000ffff007224 */ /* 0x000fc600078e00ff */
[----:B------:R-:W-:Y:S02]  /*c000*/  VIMNMX R252, PT, PT, R252, 0x1, !PT ;  /* 0x00000001fcfc7848 */ /* 0x000fe40007fe0100 */
[----:B------:R-:W-:-:S03]  /*c010*/  IADD3.X R0, PT, PT, R0, 0x40004040, RZ, P0, !PT ;  /* 0x4000404000007810 */ /* 0x000fc600007fe4ff */
[----:B------:R-:W-:Y:S01]  /*c020*/  VIADD R252, R252, 0xffffffff ;  /* 0xfffffffffcfc7836 */ /* 0x000fe20000000000 */
[----:B------:R-:W-:Y:S02]  /*c030*/  R2UR UR11, R0 ;  /* 0x00000000000b72ca */ /* 0x000fe400000e0000 */
[----:B------:R0:W5:Y:S01]  /*c040*/  LDL.LU R0, [R1+0xcb0] ;  /* 0x000cb00001007983 */ /* 0x0001620000300800 */
[----:B------:R-:W-:Y:S01]  /*c050*/  IMAD.SHL.U32 R165, R165, 0x80, RZ ;  /* 0x00000080a5a57824 */ /* 0x000fe200078e00ff */
[----:B------:R-:W-:Y:S02]  /*c060*/  ISETP.NE.U32.AND P0, PT, R252, RZ, PT ;  /* 0x000000fffc00720c */ /* 0x000fe40003f05070 */
[----:B------:R1:W-:Y:S04]  /*c070*/  STL [R1+0xc98], R252 ;  /* 0x000c98fc01007387 */ /* 0x0003e80000100800 */
[----:B------:R0:W-:Y:S04]  /*c080*/  STL [R1+0x430], RZ ;  /* 0x000430ff01007387 */ /* 0x0001e80000100800 */
[----:B------:R0:W-:Y:S01]  /*c090*/  STL [R1+0x42c], RZ ;  /* 0x00042cff01007387 */ /* 0x0001e20000100800 */
[----:B-1----:R-:W-:-:S02]  /*c0a0*/  IMAD.SHL.U32 R252, R164, 0x80, RZ ;  /* 0x00000080a4fc7824 */ /* 0x002fc400078e00ff */
[----:B------:R-:W-:Y:S05]  /*c0b0*/  @!P0 BRA `(.L_x_7) ;  /* 0x0000012c006c8947 */ /* 0x000fea0003800000 */
[----:B------:R-:W-:Y:S01]  /*c0c0*/  IMAD.U32 R164, RZ, RZ, UR4 ;  /* 0x00000004ffa47e24 */ /* 0x000fe2000f8e00ff */
[----:B-----5:R1:W-:Y:S01]  /*c0d0*/  STL [R1+0xcb0], R0 ;  /* 0x000cb00001007387 */ /* 0x0203e20000100800 */
[----:B------:R-:W-:Y:S01]  /*c0e0*/  R2UR UR12, R251 ;  /* 0x00000000fb0c72ca */ /* 0x000fe200000e0000 */
[----:B------:R-:W-:Y:S01]  /*c0f0*/  UIADD3.64 UR16, UPT, UPT, UR8, 0x80, URZ ;  /* 0x0000008008107897 */ /* 0x000fe2000fffe0ff */
[----:B------:R-:W-:Y:S01]  /*c100*/  VIADD R164, R164, 0x20000 ;  /* 0x00020000a4a47836 */ /* 0x000fe20000000000 */
[----:B------:R-:W-:Y:S01]  /*c110*/  SHF.R.S32.HI R251, RZ, 0x1f, R252 ;  /* 0x0000001ffffb7819 */ /* 0x000fe200000114fc */
[----:B------:R-:W-:Y:S02]  /*c120*/  UIADD3.64 UR18, UPT, UPT, UR8, 0x100, URZ ;  /* 0x0000010008127897 */ /* 0x000fe4000fffe0ff */
[----:B------:R-:W-:Y:S01]  /*c130*/  UIADD3.64 UR20, UPT, UPT, UR8, 0x180, URZ ;  /* 0x0000018008147897 */ /* 0x000fe2000fffe0ff */
[----:B------:R-:W-:Y:S01]  /*c140*/  SHF.R.U32.HI R164, RZ, 0x4, R164 ;  /* 0x00000004ffa47819 */ /* 0x000fe200000116a4 */
[----:B------:R-:W-:Y:S01]  /*c150*/  UIADD3.64 UR22, UPT, UPT, UR8, 0x200, URZ ;  /* 0x0000020008167897 */ /* 0x000fe2000fffe0ff */
[C---:B------:R-:W-:Y:S01]  /*c160*/  SHF.L.U64.HI R251, R252.reuse, 0x1, R251 ;  /* 0x00000001fcfb7819 */ /* 0x040fe200000102fb */
[----:B------:R-:W-:Y:S01]  /*c170*/  IMAD.SHL.U32 R252, R252, 0x2, RZ ;  /* 0x00000002fcfc7824 */ /* 0x000fe200078e00ff */
[----:B------:R-:W-:Y:S01]  /*c180*/  SGXT.U32 R164, R164, 0xe ;  /* 0x0000000ea4a4781a */ /* 0x000fe20000000000 */
[----:B------:R-:W-:-:S02]  /*c190*/  UIADD3.64 UR24, UPT, UPT, UR8, 0x280, URZ ;  /* 0x0000028008187897 */ /* 0x000fc4000fffe0ff */
[----:B------:R-:W-:Y:S01]  /*c1a0*/  UIADD3.64 UR26, UPT, UPT, UR8, 0x300, URZ ;  /* 0x00000300081a7897 */ /* 0x000fe2000fffe0ff */
[----:B-1----:R-:W-:Y:S01]  /*c1b0*/  LOP3.LUT R0, R164, 0x4000000, RZ, 0xfc, !PT ;  /* 0x04000000a4007812 */ /* 0x002fe200078efcff */
[----:B------:R-:W-:Y:S01]  /*c1c0*/  UIADD3.64 UR30, UPT, UPT, UR8, 0x780, URZ ;  /* 0x00000780081e7897 */ /* 0x000fe2000fffe0ff */
[----:B------:R-:W-:Y:S01]  /*c1d0*/  SHF.R.S32.HI R164, RZ, 0x1f, R165 ;  /* 0x0000001fffa47819 */ /* 0x000fe200000114a5 */
[----:B------:R-:W-:Y:S02]  /*c1e0*/  UIADD3.64 UR14, UPT, UPT, UR10, 0x2, URZ ;  /* 0x000000020a0e7897 */ /* 0x000fe4000fffe0ff */
[----:B------:R1:W-:Y:S01]  /*c1f0*/  STL [R1+0xc7c], R0 ;  /* 0x000c7c0001007387 */ /* 0x0003e20000100800 */
[C---:B------:R-:W-:Y:S01]  /*c200*/  SHF.L.U64.HI R164, R165.reuse, 0x1, R164 ;  /* 0x00000001a5a47819 */ /* 0x040fe200000102a4 */
[----:B------:R-:W-:Y:S01]  /*c210*/  IMAD.SHL.U32 R165, R165, 0x2, RZ ;  /* 0x00000002a5a57824 */ /* 0x000fe200078e00ff */
[----:B------:R-:W-:Y:S02]  /*c220*/  UIADD3.64 UR16, UPT, UPT, UR10, 0x4, URZ ;  /* 0x000000040a107897 */ /* 0x000fe4000fffe0ff */
[----:B------:R-:W-:-:S02]  /*c230*/  UIADD3.64 UR18, UPT, UPT, UR10, 0x1fe, URZ ;  /* 0x000001fe0a127897 */ /* 0x000fc4000fffe0ff */
[----:B------:R-:W-:Y:S02]  /*c240*/  UIADD3.64 UR20, UPT, UPT, UR10, 0x200, URZ ;  /* 0x000002000a147897 */ /* 0x000fe4000fffe0ff */
[----:B------:R-:W-:Y:S01]  /*c250*/  UIADD3.64 UR22, UPT, UPT, UR10, 0x202, URZ ;  /* 0x000002020a167897 */ /* 0x000fe2000fffe0ff */
[----:B-1----:R-:W-:Y:S01]  /*c260*/  IMAD.MOV.U32 R0, RZ, RZ, 0x1 ;  /* 0x00000001ff007424 */ /* 0x002fe200078e00ff */
[----:B------:R-:W-:Y:S02]  /*c270*/  UIADD3.64 UR24, UPT, UPT, UR10, 0x204, URZ ;  /* 0x000002040a187897 */ /* 0x000fe4000fffe0ff */
[----:B------:R-:W-:Y:S02]  /*c280*/  UIADD3.64 UR26, UPT, UPT, UR8, 0x800, URZ ;  /* 0x00000800081a7897 */ /* 0x000fe4000fffe0ff */
[----:B------:R1:W-:Y:S01]  /*c290*/  STL [R1+0x8e0], R0 ;  /* 0x0008e00001007387 */ /* 0x0003e20000100800 */
[----:B------:R-:W-:Y:S02]  /*c2a0*/  UIADD3.64 UR28, UPT, UPT, UR8, 0x880, URZ ;  /* 0x00000880081c7897 */ /* 0x000fe4000fffe0ff */
[----:B------:R-:W-:-:S02]  /*c2b0*/  UIADD3.64 UR30, UPT, UPT, UR8, 0x900, URZ ;  /* 0x00000900081e7897 */ /* 0x000fc4000fffe0ff */
[----:B------:R-:W-:Y:S02]  /*c2c0*/  UIADD3.64 UR32, UPT, UPT, UR8, 0x980, URZ ;  /* 0x0000098008207897 */ /* 0x000fe4000fffe0ff */
[----:B------:R-:W-:Y:S02]  /*c2d0*/  UIADD3.64 UR34, UPT, UPT, UR8, 0xa00, URZ ;  /* 0x00000a0008227897 */ /* 0x000fe4000fffe0ff */
[----:B------:R-:W-:Y:S01]  /*c2e0*/  UIADD3.64 UR36, UPT, UPT, UR8, 0xa80, URZ ;  /* 0x00000a8008247897 */ /* 0x000fe2000fffe0ff */
[----:B-1----:R1:W5:Y:S01]  /*c2f0*/  LDL.LU R0, [R1+0xcb0] ;  /* 0x000cb00001007983 */ /* 0x0023620000300800 */
[----:B------:R-:W-:Y:S02]  /*c300*/  UIADD3.64 UR38, UPT, UPT, UR8, 0xb00, URZ ;  /* 0x00000b0008267897 */ /* 0x000fe4000fffe0ff */
[----:B------:R-:W-:Y:S01]  /*c310*/  UIADD3.64 UR40, UPT, UPT, UR8, 0xf80, URZ ;  /* 0x00000f8008287897 */ /* 0x000fe2000fffe0ff */
[----:B------:R1:W-:Y:S01]  /*c320*/  STL [R1+0x8e8], RZ ;  /* 0x0008e8ff01007387 */ /* 0x0003e20000100800 */
[----:B------:R-:W-:-:S02]  /*c330*/  UIADD3.64 UR42, UPT, UPT, UR8, 0x1000, URZ ;  /* 0x00001000082a7897 */ /* 0x000fc4000fffe0ff */
[----:B------:R-:W-:Y:S02]  /*c340*/  UIADD3.64 UR44, UPT, UPT, UR8, 0x1080, URZ ;  /* 0x00001080082c7897 */ /* 0x000fe4000fffe0ff */
[----:B------:R-:W-:Y:S02]  /*c350*/  UIADD3.64 UR46, UPT, UPT, UR8, 0x1100, URZ ;  /* 0x00001100082e7897 */ /* 0x000fe4000fffe0ff */
[----:B------:R-:W-:Y:S02]  /*c360*/  UIADD3.64 UR48, UPT, UPT, UR8, 0x1180, URZ ;  /* 0x0000118008307897 */ /* 0x000fe4000fffe0ff */
[----:B------:R-:W-:Y:S02]  /*c370*/  UIADD3.64 UR50, UPT, UPT, UR8, 0x1200, URZ ;  /* 0x0000120008327897 */ /* 0x000fe4000fffe0ff */
[----:B------:R-:W-:Y:S02]  /*c380*/  UIADD3.64 UR52, UPT, UPT, UR8, 0x1280, URZ ;  /* 0x0000128008347897 */ /* 0x000fe4000fffe0ff */
[----:B------:R-:W-:-:S02]  /*c390*/  UIADD3.64 UR54, UPT, UPT, UR8, 0x1300, URZ ;  /* 0x0000130008367897 */ /* 0x000fc4000fffe0ff */
[----:B------:R-:W-:Y:S02]  /*c3a0*/  UIADD3.64 UR56, UPT, UPT, UR8, 0x1780, URZ ;  /* 0x0000178008387897 */ /* 0x000fe4000fffe0ff */
[----:B------:R-:W-:Y:S02]  /*c3b0*/  UIADD3.64 UR58, UPT, UPT, UR8, 0x1800, URZ ;  /* 0x00001800083a7897 */ /* 0x000fe4000fffe0ff */
[----:B------:R-:W-:Y:S01]  /*c3c0*/  UIADD3.64 UR60, UPT, UPT, UR8, 0x1880, URZ ;  /* 0x00001880083c7897 */ /* 0x000fe2000fffe0ff */
[----:B------:R-:W-:Y:S01]  /*c3d0*/  UMOV UR13, 0x40004040 ;  /* 0x40004040000d7882 */ /* 0x000fe20000000000 */
[----:B------:R-:W-:Y:S02]  /*c3e0*/  UIADD3.64 UR62, UPT, UPT, UR8, 0x1900, URZ ;  /* 0x00001900083e7897 */ /* 0x000fe4000fffe0ff */
[----:B------:R-:W-:Y:S02]  /*c3f0*/  UIADD3.64 UR64, UPT, UPT, UR8, 0x1980, URZ ;  /* 0x0000198008407897 */ /* 0x000fe4000fffe0ff */
[----:B------:R-:W-:-:S02]  /*c400*/  UIADD3.64 UR66, UPT, UPT, UR8, 0x1a00, URZ ;  /* 0x00001a0008427897 */ /* 0x000fc4000fffe0ff */
[----:B------:R-:W-:Y:S02]  /*c410*/  UIADD3.64 UR68, UPT, UPT, UR8, 0x1a80, URZ ;  /* 0x00001a8008447897 */ /* 0x000fe4000fffe0ff */
[----:B-1----:R-:W-:-:S12]  /*c420*/  UIADD3.64 UR70, UPT, UPT, UR8, 0x1b00, URZ ;  /* 0x00001b0008467897 */ /* 0x002fd8000fffe0ff */
.L_x_10:
[----:B-1----:R1:W-:Y:S04]  /*c430*/  STL [R1+0xcf4], R18 ;  /* 0x000cf41201007387 */ /* 0x0023e80000100800 */
[----:B-12---:R-:W2:Y:S04]  /*c440*/  LDL.LU R18, [R1+0x8ac] ;  /* 0x0008ac0001127983 */ /* 0x006ea80000300800 */
[----:B------:R1:W-:Y:S04]  /*c450*/  STL [R1+0xcf0], R17 ;  /* 0x000cf01101007387 */ /* 0x0003e80000100800 */
[----:B-1----:R-:W3:Y:S04]  /*c460*/  LDL.LU R17, [R1+0x42c] ;  /* 0x00042c0001117983 */ /* 0x002ee80000300800 */
[----:B------:R1:W-:Y:S04]  /*c470*/  STL [R1+0xcec], R16 ;  /* 0x000cec1001007387 */ /* 0x0003e80000100800 */
[----:B-1----:R-:W4:Y:S04]  /*c480*/  LDL.LU R16, [R1+0x8c8] ;  /* 0x0008c80001107983 */ /* 0x002f280000300800 */
[----:B------:R1:W-:Y:S04]  /*c490*/  STL [R1+0xce8], R15 ;  /* 0x000ce80f01007387 */ /* 0x0003e80000100800 */
[----:B-1----:R-:W2:Y:S04]  /*c4a0*/  LDL.LU R15, [R1+0x8b4] ;  /* 0x0008b400010f7983 */ /* 0x002ea80000300800 */
        /* <DEDUP_REMOVED lines=17> */
[----:B-1----:R-:W4:Y:S04]  /*c5c0*/  LDL.LU R6, [R1+0x8d8] ;  /* 0x0008d80001067983 */ /* 0x002f280000300800 */
[----:B-----5:R1:W-:Y:S04]  /*c5d0*/  STL [R1+0xcc0], R5 ;  /* 0x000cc00501007387 */ /* 0x0203e80000100800 */
[----:B-1----:R-:W4:Y:S04]  /*c5e0*/  LDL.LU R5, [R1+0x8dc] ;  /* 0x0008dc0001057983 */ /* 0x002f280000300800 */
[----:B------:R1:W-:Y:S04]  /*c5f0*/  STL [R1+0xcbc], R4 ;  /* 0x000cbc0401007387 */ /* 0x0003e80000100800 */
[----:B-1----:R-:W4:Y:S04]  /*c600*/  LDL.LU R4, [R1+0x7ec] ;  /* 0x0007ec0001047983 */ /* 0x002f280000300800 */
[----:B------:R-:W-:Y:S04]  /*c610*/  STL [R1+0xcb8], R3 ;  /* 0x000cb80301007387 */ /* 0x000fe80000100800 */
[----:B------:R-:W-:Y:S04]  /*c620*/  STL [R1+0xcb4], R2 ;  /* 0x000cb40201007387 */ /* 0x000fe80000100800 */
[----:B-----5:R-:W-:Y:S01]  /*c630*/  STL [R1+0xcb0], R0 ;  /* 0x000cb00001007387 */ /* 0x020fe20000100800 */
[----:B---3--:R-:W-:-:S05]  /*c640*/  IMAD.U32 R17, R17, -0x80000000, RZ ;  /* 0x8000000011117824 */ /* 0x008fca00078e00ff */
[----:B------:R-:W-:Y:S01]  /*c650*/  STL [R1+0x428], R17 ;  /* 0x0004281101007387 */ /* 0x000fe20000100800 */
[----:B--2---:R-:W-:-:S05]  /*c660*/  IADD3 R7, P4, PT, R7, R165, RZ ;  /* 0x000000a507077210 */ /* 0x004fca0007f9e0ff */
[----:B------:R-:W-:Y:S01]  /*c670*/  IMAD.X R14, R14, 0x1, R164, P4 ;  /* 0x000000010e0e7824 */ /* 0x000fe200020e06a4 */
[-C--:B------:R-:W-:Y:S02]  /*c680*/  IADD3 R15, P4, PT, R15, R165.reuse, RZ ;  /* 0x000000a50f0f7210 */ /* 0x080fe40007f9e0ff */
[----:B----4-:R-:W-:-:S05]  /*c690*/  IADD3 R6, P6, PT, R6, R165, RZ ;  /* 0x000000a506067210 */ /* 0x010fca0007fde0ff */
[----:B------:R-:W-:Y:S01]  /*c6a0*/  IMAD.X R12, R12, 0x1, R164, P6 ;  /* 0x000000010c0c7824 */ /* 0x000fe200030e06a4 */
[-C--:B------:R-:W-:Y:S02]  /*c6b0*/  IADD3 R13, P6, PT, R13, R165.reuse, RZ ;  /* 0x000000a50d0d7210 */ /* 0x080fe40007fde0ff */
[----:B------:R-:W-:-:S05]  /*c6c0*/  IADD3 R5, P0, PT, R5, R165, RZ ;  /* 0x000000a505057210 */ /* 0x000fca0007f1e0ff */
[----:B------:R-:W-:Y:S01]  /*c6d0*/  IMAD.X R10, R10, 0x1, R164, P0 ;  /* 0x000000010a0a7824 */ /* 0x000fe200000e06a4 */
[-C--:B------:R-:W-:Y:S02]  /*c6e0*/  IADD3 R11, P0, PT, R11, R165.reuse, RZ ;  /* 0x000000a50b0b7210 */ /* 0x080fe40007f1e0ff */
[----:B------:R-:W-:-:S05]  /*c6f0*/  IADD3 R4, P3, PT, R4, R165, RZ ;  /* 0x000000a504047210 */ /* 0x000fca0007f7e0ff */
[----:B------:R-:W-:Y:S01]  /*c700*/  IMAD.X R8, R8, 0x1, R164, P3 ;  /* 0x0000000108087824 */ /* 0x000fe200018e06a4 */
[----:B------:R-:W-:Y:S01]  /*c710*/  STL [R1+0x7ec], R4 ;  /* 0x0007ec0401007387 */ /* 0x000fe20000100800 */
[----:B------:R-:W-:-:S03]  /*c720*/  IADD3 R9, P3, PT, R9, R165, RZ ;  /* 0x000000a509097210 */ /* 0x000fc60007f7e0ff */
[----:B------:R-:W-:Y:S02]  /*c730*/  STL [R1+0x8dc], R5 ;  /* 0x0008dc0501007387 */ /* 0x000fe40000100800 */
[--C-:B------:R-:W-:Y:S01]  /*c740*/  IMAD.X R16, R16, 0x1, R164.reuse, P3 ;  /* 0x0000000110107824 */ /* 0x100fe200018e06a4 */
[----:B------:R-:W-:Y:S01]  /*c750*/  IADD3 R18, P3, PT, R18, R165, RZ ;  /* 0x000000a512127210 */ /* 0x000fe20007f7e0ff */
        /* <DEDUP_REMOVED lines=11> */
[----:B-1----:R-:W2:Y:S04]  /*c810*/  LDL.LU R18, [R1+0x8c0] ;  /* 0x0008c00001127983 */ /* 0x002ea80000300800 */
[----:B------:R1:W-:Y:S04]  /*c820*/  STL [R1+0x8c8], R16 ;  /* 0x0008c81001007387 */ /* 0x0003e80000100800 */
[----:B-1----:R-:W3:Y:S04]  /*c830*/  LDL.LU R16, [R1+0x8a4] ;  /* 0x0008a40001107983 */ /* 0x002ee80000300800 */
[----:B------:R-:W4:Y:S04]  /*c840*/  LDL.LU R15, [R1+0x8b8] ;  /* 0x0008b800010f7983 */ /* 0x000f280000300800 */
        /* <DEDUP_REMOVED lines=13> */
[----:B------:R-:W4:Y:S01]  /*c920*/  LDL.LU R0, [R1+0x880] ;  /* 0x0008800001007983 */ /* 0x000f220000300800 */
[----:B--2---:R-:W-:-:S05]  /*c930*/  IMAD.X R18, R18, 0x1, R164, P0 ;  /* 0x0000000112127824 */ /* 0x004fca00000e06a4 */
[----:B------:R1:W-:Y:S01]  /*c940*/  STL [R1+0x8c0], R18 ;  /* 0x0008c01201007387 */ /* 0x0003e20000100800 */
[----:B---3--:R-:W-:-:S03]  /*c950*/  IADD3 R16, P0, PT, R16, R165, RZ ;  /* 0x000000a510107210 */ /* 0x008fc60007f1e0ff */
[----:B-1----:R1:W5:Y:S01]  /*c960*/  LDL.LU R18, [R1+0xcf4] ;  /* 0x000cf40001127983 */ /* 0x0023620000300800 */
[----:B----4-:R-:W-:-:S03]  /*c970*/  IMAD.X R15, R15, 0x1, R164, P6 ;  /* 0x000000010f0f7824 */ /* 0x010fc600030e06a4 */
[----:B------:R2:W-:Y:S01]  /*c980*/  STL [R1+0x8a4], R16 ;  /* 0x0008a41001007387 */ /* 0x0005e20000100800 */
[----:B------:R-:W-:-:S03]  /*c990*/  IADD3 R14, P6, PT, R14, R165, RZ ;  /* 0x000000a50e0e7210 */ /* 0x000fc60007fde0ff */
[----:B------:R3:W-:Y:S01]  /*c9a0*/  STL [R1+0x8b8], R15 ;  /* 0x0008b80f01007387 */ /* 0x0007e20000100800 */
[----:B------:R-:W-:-:S03]  /*c9b0*/  IMAD.X R13, R13, 0x1, R164, P4 ;  /* 0x000000010d0d7824 */ /* 0x000fc600020e06a4 */
        /* <DEDUP_REMOVED lines=22> */
[----:B--2---:R-:W2:Y:S01]  /*cb20*/  LDL.LU R16, [R1+0x878] ;  /* 0x0008780001107983 */ /* 0x004ea20000300800 */
[----:B------:R-:W-:-:S03]  /*cb30*/  IMAD.X R0, R0, 0x1, R164, P0 ;  /* 0x0000000100007824 */ /* 0x000fc600000e06a4 */
[----:B------:R0:W-:Y:S01]  /*cb40*/  STL [R1+0x888], R3 ;  /* 0x0008880301007387 */ /* 0x0001e20000100800 */
[----:B------:R0:W1:Y:S03]  /*cb50*/  SYNCS.PHASECHK.TRANS64.TRYWAIT P0, [UR76], R17 ;  /* 0x00000011ff0075a7 */ /* 0x000066000800114c */
[----:B---3--:R-:W3:Y:S04]  /*cb60*/  LDL.LU R15, [R1+0x864] ;  /* 0x00086400010f7983 */ /* 0x008ee80000300800 */
[----:B------:R0:W-:Y:S04]  /*cb70*/  STL [R1+0x86c], R2 ;  /* 0x00086c0201007387 */ /* 0x0001e80000100800 */
[----:B----4-:R-:W4:Y:S04]  /*cb80*/  LDL.LU R14, [R1+0x870] ;  /* 0x00087000010e7983 */ /* 0x010f280000300800 */
[----:B------:R1:W-:Y:S04]  /*cb90*/  STL [R1+0x880], R0 ;  /* 0x0008800001007387 */ /* 0x0003e80000100800 */
[----:B0-----:R-:W4:Y:S04]  /*cba0*/  LDL.LU R13, [R1+0x85c] ;  /* 0x00085c00010d7983 */ /* 0x001f280000300800 */
        /* <DEDUP_REMOVED lines=11> */
[----:B-1----:R-:W4:Y:S01]  /*cc60*/  LDL.LU R0, [R1+0x82c] ;  /* 0x00082c0001007983 */ /* 0x002f220000300800 */
[----:B--2---:R-:W-:Y:S01]  /*cc70*/  IMAD.X R16, R16, 0x1, R164, P6 ;  /* 0x0000000110107824 */ /* 0x004fe200030e06a4 */
[----:B---3--:R-:W-:-:S04]  /*cc80*/  IADD3 R15, P6, PT, R15, R165, RZ ;  /* 0x000000a50f0f7210 */ /* 0x008fc80007fde0ff */
[----:B------:R0:W-:Y:S01]  /*cc90*/  STL [R1+0x878], R16 ;  /* 0x0008781001007387 */ /* 0x0001e20000100800 */
        /* <DEDUP_REMOVED lines=25> */
[----:B------:R-:W4:Y:S01]  /*ce30*/  LDL.LU R17, [R1+0x838] ;  /* 0x0008380001117983 */ /* 0x000f220000300800 */
[----:B------:R-:W-:-:S03]  /*ce40*/  IADD3 R0, P4, PT, R0, R165, RZ ;  /* 0x000000a500007210 */ /* 0x000fc60007f9e0ff */
[----:B------:R1:W-:Y:S04]  /*ce50*/  STL [R1+0x834], R3 ;  /* 0x0008340301007387 */ /* 0x0003e80000100800 */
[----:B0-----:R-:W4:Y:S04]  /*ce60*/  LDL.LU R16, [R1+0x824] ;  /* 0x0008240001107983 */ /* 0x001f280000300800 */
[----:B------:R0:W-:Y:S04]  /*ce70*/  STL [R1+0x840], R2 ;  /* 0x0008400201007387 */ /* 0x0001e80000100800 */
[----:B-1----:R-:W4:Y:S04]  /*ce80*/  LDL.LU R15, [R1+0x830] ;  /* 0x00083000010f7983 */ /* 0x002f280000300800 */
[----:B------:R1:W-:Y:S04]  /*ce90*/  STL [R1+0x82c], R0 ;  /* 0x00082c0001007387 */ /* 0x0003e80000100800 */
[----:B--2---:R-:W2:Y:S04]  /*cea0*/  LDL.LU R14, [R1+0x81c] ;  /* 0x00081c00010e7983 */ /* 0x004ea80000300800 */
[----:B---3--:R-:W3:Y:S04]  /*ceb0*/  LDL.LU R13, [R1+0x828] ;  /* 0x00082800010d7983 */ /* 0x008ee80000300800 */
[----:B----4-:R-:W4:Y:S04]  /*cec0*/  LDL.LU R12, [R1+0x814] ;  /* 0x00081400010c7983 */ /* 0x010f280000300800 */
        /* <DEDUP_REMOVED lines=9> */
[----:B0-----:R-:W4:Y:S04]  /*cf60*/  LDL.LU R2, [R1+0x7f8] ;  /* 0x0007f80001027983 */ /* 0x001f280000300800 */
[----:B-1----:R-:W4:Y:S01]  /*cf70*/  LDL.LU R0, [R1+0x7f0] ;  /* 0x0007f00001007983 */ /* 0x002f220000300800 */
[----:B------:R-:W-:-:S05]  /*cf80*/  IMAD.X R17, R17, 0x1, R164, P3 ;  /* 0x0000000111117824 */ /* 0x000fca00018e06a4 */
[----:B------:R0:W-:Y:S01]  /*cf90*/  STL [R1+0x838], R17 ;  /* 0x0008381101007387 */ /* 0x0001e20000100800 */
[----:B------:R-:W-:-:S03]  /*cfa0*/  IADD3 R16, P3, PT, R16, R165, RZ ;  /* 0x000000a510107210 */ /* 0x000fc60007f7e0ff */
[----:B0-----:R0:W5:Y:S01]  /*cfb0*/  LDL.LU R17, [R1+0xcf0] ;  /* 0x000cf00001117983 */ /* 0x0011620000300800 */
[----:B------:R-:W-:-:S03]  /*cfc0*/  IMAD.X R15, R15, 0x1, R164, P6 ;  /* 0x000000010f0f7824 */ /* 0x000fc600030e06a4 */
[----:B------:R1:W-:Y:S01]  /*cfd0*/  STL [R1+0x824], R16 ;  /* 0x0008241001007387 */ /* 0x0003e20000100800 */
[-C--:B--2---:R-:W-:Y:S01]  /*cfe0*/  IADD3 R14, P6, PT, R14, R165.reuse, RZ ;  /* 0x000000a50e0e7210 */ /* 0x084fe20007fde0ff */
[----:B---3--:R-:W-:Y:S02]  /*cff0*/  IMAD.X R13, R13, 0x1, R164, P4 ;  /* 0x000000010d0d7824 */ /* 0x008fe400020e06a4 */
[----:B-1----:R0:W5:Y:S01]  /*d000*/  LDL.LU R16, [R1+0xcec] ;  /* 0x000cec0001107983 */ /* 0x0021620000300800 */
[----:B----4-:R-:W-:-:S03]  /*d010*/  IADD3 R12, P4, PT, R12, R165, RZ ;  /* 0x000000a50c0c7210 */ /* 0x010fc60007f9e0ff */
[----:B------:R1:W-:Y:S01]  /*d020*/  STL [R1+0x830], R15 ;  /* 0x0008300f01007387 */ /* 0x0003e20000100800 */
[----:B------:R-:W-:-:S03]  /*d030*/  IMAD.X R11, R11, 0x1, R164, P3 ;  /* 0x000000010b0b7824 */ /* 0x000fc600018e06a4 */
[----:B-1----:R0:W5:Y:S01]  /*d040*/  LDL.LU R15, [R1+0xce8] ;  /* 0x000ce800010f7983 */ /* 0x0021620000300800 */
[----:B------:R-:W-:-:S03]  /*d050*/  IADD3 R10, P3, PT, R10, R165, RZ ;  /* 0x000000a50a0a7210 */ /* 0x000fc60007f7e0ff */
[----:B------:R1:W-:Y:S01]  /*d060*/  STL [R1+0x81c], R14 ;  /* 0x00081c0e01007387 */ /* 0x0003e20000100800 */
[--C-:B------:R-:W-:Y:S01]  /*d070*/  IMAD.X R9, R9, 0x1, R164.reuse, P6 ;  /* 0x0000000109097824 */ /* 0x100fe200030e06a4 */
[-C--:B------:R-:W-:Y:S02]  /*d080*/  IADD3 R8, P6, PT, R8, R165.reuse, RZ ;  /* 0x000000a508087210 */ /* 0x080fe40007fde0ff */
[----:B-1----:R0:W5:Y:S04]  /*d090*/  LDL.LU R14, [R1+0xce4] ;  /* 0x000ce400010e7983 */ /* 0x0021680000300800 */
[----:B------:R1:W-:Y:S01]  /*d0a0*/  STL [R1+0x828], R13 ;  /* 0x0008280d01007387 */ /* 0x0003e20000100800 */
[----:B------:R-:W-:Y:S01]  /*d0b0*/  IMAD.X R7, R7, 0x1, R164, P4 ;  /* 0x0000000107077824 */ /* 0x000fe200020e06a4 */
[----:B------:R-:W-:-:S02]  /*d0c0*/  IADD3 R6, P4, PT, R6, R165, RZ ;  /* 0x000000a506067210 */ /* 0x000fc40007f9e0ff */
[----:B-1----:R0:W5:Y:S04]  /*d0d0*/  LDL.LU R13, [R1+0xce0] ;  /* 0x000ce000010d7983 */ /* 0x0021680000300800 */
[----:B------:R1:W-:Y:S01]  /*d0e0*/  STL [R1+0x814], R12 ;  /* 0x0008140c01007387 */ /* 0x0003e20000100800 */
[----:B------:R-:W-:-:S03]  /*d0f0*/  IMAD.X R5, R5, 0x1, R164, P3 ;  /* 0x0000000105057824 */ /* 0x000fc600018e06a4 */
[----:B-1----:R0:W5:Y:S04]  /*d100*/  LDL.LU R12, [R1+0xcdc] ;  /* 0x000cdc00010c7983 */ /* 0x0021680000300800 */
[----:B------:R1:W-:Y:S01]  /*d110*/  STL [R1+0x820], R11 ;  /* 0x0008200b01007387 */ /* 0x0003e20000100800 */
[----:B------:R-:W-:-:S03]  /*d120*/  IADD3 R4, P3, PT, R4, R165, RZ ;  /* 0x000000a504047210 */ /* 0x000fc60007f7e0ff */
[----:B-1----:R0:W5:Y:S04]  /*d130*/  LDL.LU R11, [R1+0xcd8] ;  /* 0x000cd800010b7983 */ /* 0x0021680000300800 */
[----:B------:R1:W-:Y:S01]  /*d140*/  STL [R1+0x80c], R10 ;  /* 0x00080c0a01007387 */ /* 0x0003e20000100800 */
[----:B------:R-:W-:-:S03]  /*d150*/  IMAD.X R3, R3, 0x1, R164, P6 ;  /* 0x0000000103037824 */ /* 0x000fc600030e06a4 */
[----:B-1----:R0:W5:Y:S04]  /*d160*/  LDL.LU R10, [R1+0xcd4] ;  /* 0x000cd400010a7983 */ /* 0x0021680000300800 */
[----:B------:R1:W-:Y:S01]  /*d170*/  STL [R1+0x818], R9 ;  /* 0x0008180901007387 */ /* 0x0003e20000100800 */
[----:B------:R-:W-:-:S03]  /*d180*/  IMAD.X R2, R2, 0x1, R164, P4 ;  /* 0x0000000102027824 */ /* 0x000fc600020e06a4 */
[----:B-1----:R0:W5:Y:S04]  /*d190*/  LDL.LU R9, [R1+0xcd0] ;  /* 0x000cd00001097983 */ /* 0x0021680000300800 */
[----:B------:R1:W-:Y:S01]  /*d1a0*/  STL [R1+0x804], R8 ;  /* 0x0008040801007387 */ /* 0x0003e20000100800 */
[----:B------:R-:W-:-:S03]  /*d1b0*/  IMAD.X R0, R0, 0x1, R164, P3 ;  /* 0x0000000100007824 */ /* 0x000fc600018e06a4 */
[----:B-1----:R0:W5:Y:S04]  /*d1c0*/  LDL.LU R8, [R1+0xccc] ;  /* 0x000ccc0001087983 */ /* 0x0021680000300800 */
[----:B------:R1:W-:Y:S04]  /*d1d0*/  STL [R1+0x810], R7 ;  /* 0x0008100701007387 */ /* 0x0003e80000100800 */
        /* <DEDUP_REMOVED lines=12> */
[----:B-1----:R0:W5:Y:S01]  /*d2a0*/  LDL.LU R0, [R1+0xcb0] ;  /* 0x000cb00001007983 */ /* 0x0021620000300800 */
[----:B------:R-:W-:Y:S05]  /*d2b0*/  @!P0 BRA `(.L_x_8) ;  /* 0x0000014c00ec8947 */ /* 0x000fea0003800000 */
.L_x_16:
[----:B------:R1:W-:Y:S04]  /*d2c0*/  STL [R1+0xf50], R250 ;  /* 0x000f50fa01007387 */ /* 0x0003e80000100800 */
[----:B-----5:R-:W-:Y:S04]  /*d2d0*/  STL [R1+0xd30], R0 ;  /* 0x000d300001007387 */ /* 0x020fe80000100800 */
[----:B------:R2:W-:Y:S01]  /*d2e0*/  STL [R1+0xf54], R0 ;  /* 0x000f540001007387 */ /* 0x0005e20000100800 */
[----:B-1----:R-:W-:-:S03]  /*d2f0*/  IADD3 R250, P4, PT, R242, R252, RZ ;  /* 0x000000fcf2fa7210 */ /* 0x002fc60007f9e0ff */
[----:B------:R-:W-:Y:S04]  /*d300*/  STL [R1+0xcb4], R165 ;  /* 0x000cb4a501007387 */ /* 0x000fe80000100800 */
[----:B------:R-:W-:Y:S01]  /*d310*/  STL [R1+0xe18], R165 ;  /* 0x000e18a501007387 */ /* 0x000fe20000100800 */
[----:B--2---:R-:W-:-:S03]  /*d320*/  IADD3 R0, P0, PT, R248, R252, RZ ;  /* 0x000000fcf8007210 */ /* 0x004fc60007f1e0ff */
        /* <DEDUP_REMOVED lines=25> */
[----:B------:R1:W-:Y:S04]  /*d4c0*/  STL.64 [R1+0x1350], R164 ;  /* 0x001350a401007387 */ /* 0x0003e80000100a00 */
[----:B------:R2:W-:Y:S01]  /*d4d0*/  STL [R1+0xc6c], R0 ;  /* 0x000c6c0001007387 */ /* 0x0005e20000100800 */
[----:B-1----:R-:W-:Y:S01]  /*d4e0*/  IMAD.X R165, R249, 0x1, R251, P0 ;  /* 0x00000001f9a57824 */ /* 0x002fe200000e06fb */
[----:B------:R-:W-:-:S02]  /*d4f0*/  IADD3 R164, P0, PT, R246, R252, RZ ;  /* 0x000000fcf6a47210 */ /* 0x000fc40007f1e0ff */
[-C--:B--2---:R-:W-:Y:S02]  /*d500*/  IADD3 R0, P3, PT, R244, R252.reuse, RZ ;  /* 0x000000fcf4007210 */ /* 0x084fe40007f7e0ff */
[----:B------:R-:W-:Y:S04]  /*d510*/  STL [R1+0xc5c], R165 ;  /* 0x000c5ca501007387 */ /* 0x000fe80000100800 */
[----:B------:R1:W-:Y:S04]  /*d520*/  STL [R1+0xf5c], R0 ;  /* 0x000f5c0001007387 */ /* 0x0003e80000100800 */
[----:B------:R2:W-:Y:S04]  /*d530*/  STL [R1+0xc70], R164 ;  /* 0x000c70a401007387 */ /* 0x0005e80000100800 */
[----:B------:R3:W-:Y:S01]  /*d540*/  STL [R1+0xf58], R250 ;  /* 0x000f58fa01007387 */ /* 0x0007e20000100800 */
[--C-:B-1----:R-:W-:Y:S01]  /*d550*/  IMAD.X R0, R247, 0x1, R251.reuse, P0 ;  /* 0x00000001f7007824 */ /* 0x102fe200000e06fb */
[-C--:B--2---:R-:W-:Y:S01]  /*d560*/  IADD3 R164, P0, PT, R184, R252.reuse, RZ ;  /* 0x000000fcb8a47210 */ /* 0x084fe20007f1e0ff */
[----:B---3--:R-:W-:Y:S01]  /*d570*/  IMAD.X R250, R245, 0x1, R251, P3 ;  /* 0x00000001f5fa7824 */ /* 0x008fe200018e06fb */
[----:B------:R-:W-:-:S03]  /*d580*/  IADD3 R165, P3, PT, R182, R252, RZ ;  /* 0x000000fcb6a57210 */ /* 0x000fc60007f7e0ff */
[--C-:B------:R-:W-:Y:S01]  /*d590*/  IMAD.X R184, R185, 0x1, R251.reuse, P0 ;  /* 0x00000001b9b87824 */ /* 0x100fe200000e06fb */
[----:B------:R-:W-:Y:S01]  /*d5a0*/  IADD3 R185, P0, PT, R16, R252, RZ ;  /* 0x000000fc10b97210 */ /* 0x000fe20007f1e0ff */
[----:B------:R-:W-:Y:S01]  /*d5b0*/  STL [R1+0xf60], R250 ;  /* 0x000f60fa01007387 */ /* 0x000fe20000100800 */
[----:B------:R-:W-:-:S03]  /*d5c0*/  IMAD.X R182, R183, 0x1, R251, P3 ;  /* 0x00000001b7b67824 */ /* 0x000fc600018e06fb */
[--C-:B------:R-:W-:Y:S01]  /*d5d0*/  IMAD.X R16, R17, 0x1, R251.reuse, P0 ;  /* 0x0000000111107824 */ /* 0x100fe200000e06fb */
[----:B------:R1:W-:Y:S04]  /*d5e0*/  STL [R1+0xc60], R0 ;  /* 0x000c600001007387 */ /* 0x0003e80000100800 */
[----:B------:R-:W-:Y:S04]  /*d5f0*/  STL [R1+0x11d4], R242 ;  /* 0x0011d4f201007387 */ /* 0x000fe80000100800 */
[----:B------:R-:W-:Y:S01]  /*d600*/  STL [R1+0x11d8], R242 ;  /* 0x0011d8f201007387 */ /* 0x000fe20000100800 */
[----:B-1----:R-:W-:-:S05]  /*d610*/  IMAD.X R0, R243, 0x1, R251, P4 ;  /* 0x00000001f3007824 */ /* 0x002fca00020e06fb */
[----:B------:R1:W-:Y:S04]  /*d620*/  STL [R1+0xc68], R0 ;  /* 0x000c680001007387 */ /* 0x0003e80000100800 */
[----:B------:R-:W-:Y:S04]  /*d630*/  STL [R1+0x11dc], R242 ;  /* 0x0011dcf201007387 */ /* 0x000fe80000100800 */
[----:B------:R-:W-:Y:S01]  /*d640*/  STL [R1+0x11e0], R242 ;  /* 0x0011e0f201007387 */ /* 0x000fe20000100800 */
[----:B-1----:R-:W-:-:S03]  /*d650*/  IADD3 R0, P4, PT, R14, R252, RZ ;  /* 0x000000fc0e007210 */ /* 0x002fc60007f9e0ff */
[----:B------:R-:W-:Y:S02]  /*d660*/  STL [R1+0x11e4], R242 ;  /* 0x0011e4f201007387 */ /* 0x000fe40000100800 */
[----:B------:R-:W-:Y:S02]  /*d670*/  IMAD.X R14, R15, 0x1, R251, P4 ;  /* 0x000000010f0e7824 */ /* 0x000fe400020e06fb */
        /* <DEDUP_REMOVED lines=68> */
[----:B------:R2:W-:Y:S04]  /*dac0*/  STL [R1+0xbc4], R0 ;  /* 0x000bc40001007387 */ /* 0x0005e80000100800 */
[----:B------:R3:W-:Y:S01]  /*dad0*/  STL [R1+0xbc8], R185 ;  /* 0x000bc8b901007387 */ /* 0x0007e20000100800 */
[----:B-1----:R-:W-:-:S02]  /*dae0*/  IADD3 R165, P3, PT, R46, R252, RZ ;  /* 0x000000fc2ea57210 */ /* 0x002fc40007f7e0ff */
[----:B--2---:R-:W-:-:S03]  /*daf0*/  IADD3 R0, P4, PT, R48, R252, RZ ;  /* 0x000000fc30007210 */ /* 0x004fc60007f9e0ff */
[----:B------:R1:W-:Y:S01]  /*db00*/  STL [R1+0xbcc], R165 ;  /* 0x000bcca501007387 */ /* 0x0003e20000100800 */
[--C-:B------:R-:W-:Y:S01]  /*db10*/  IMAD.X R46, R47, 0x1, R251.reuse, P3 ;  /* 0x000000012f2e7824 */ /* 0x100fe200018e06fb */
[----:B---3--:R-:W-:Y:S02]  /*db20*/  IADD3 R185, P0, PT, R76, R252, RZ ;  /* 0x000000fc4cb97210 */ /* 0x008fe40007f1e0ff */
[----:B------:R2:W-:Y:S01]  /*db30*/  STL [R1+0xbd0], R0 ;  /* 0x000bd00001007387 */ /* 0x0005e20000100800 */
[----:B------:R-:W-:-:S03]  /*db40*/  IMAD.X R48, R49, 0x1, R251, P4 ;  /* 0x0000000131307824 */ /* 0x000fc600020e06fb */
[----:B------:R3:W-:Y:S01]  /*db50*/  STL [R1+0xbd4], R185 ;  /* 0x000bd4b901007387 */ /* 0x0007e20000100800 */
[----:B------:R-:W-:Y:S01]  /*db60*/  IMAD.X R76, R77, 0x1, R251, P0 ;  /* 0x000000014d4c7824 */ /* 0x000fe200000e06fb */
[-C--:B-1----:R-:W-:Y:S02]  /*db70*/  IADD3 R165, P3, PT, R78, R252.reuse, RZ ;  /* 0x000000fc4ea57210 */ /* 0x082fe40007f7e0ff */
        /* <DEDUP_REMOVED lines=60> */
[----:B------:R-:W-:Y:S01]  /*df40*/  STL [R1+0xc28], R185 ;  /* 0x000c28b901007387 */ /* 0x000fe20000100800 */
[----:B------:R-:W-:Y:S01]  /*df50*/  IMAD.X R138, R139, 0x1, R251, P0 ;  /* 0x000000018b8a7824 */ /* 0x000fe200000e06fb */
[-C--:B-1----:R-:W-:Y:S02]  /*df60*/  IADD3 R165, P3, PT, R232, R252.reuse, RZ ;  /* 0x000000fce8a57210 */ /* 0x082fe40007f7e0ff */
[----:B--2---:R-:W-:-:S03]  /*df70*/  IADD3 R0, P4, PT, R230, R252, RZ ;  /* 0x000000fce6007210 */ /* 0x004fc60007f9e0ff */
[----:B------:R1:W-:Y:S01]  /*df80*/  STL [R1+0xc2c], R165 ;  /* 0x000c2ca501007387 */ /* 0x0003e20000100800 */
[----:B------:R-:W-:-:S03]  /*df90*/  IMAD.X R232, R233, 0x1, R251, P3 ;  /* 0x00000001e9e87824 */ /* 0x000fc600018e06fb */
[----:B------:R2:W-:Y:S01]  /*dfa0*/  STL [R1+0xc30], R0 ;  /* 0x000c300001007387 */ /* 0x0005e20000100800 */
[----:B------:R-:W-:Y:S01]  /*dfb0*/  IMAD.X R230, R231, 0x1, R251, P4 ;  /* 0x00000001e7e67824 */ /* 0x000fe200020e06fb */
[-C--:B-1----:R-:W-:Y:S02]  /*dfc0*/  IADD3 R165, P0, PT, R228, R252.reuse, RZ ;  /* 0x000000fce4a57210 */ /* 0x082fe40007f1e0ff */
[----:B--2---:R-:W-:-:S03]  /*dfd0*/  IADD3 R0, P3, PT, R226, R252, RZ ;  /* 0x000000fce2007210 */ /* 0x004fc60007f7e0ff */
[--C-:B------:R-:W-:Y:S01]  /*dfe0*/  IMAD.X R228, R229, 0x1, R251.reuse, P0 ;  /* 0x00000001e5e47824 */ /* 0x100fe200000e06fb */
[----:B------:R-:W-:Y:S01]  /*dff0*/  IADD3 R185, P0, PT, R174, R252, RZ ;  /* 0x000000fcaeb97210 */ /* 0x000fe20007f1e0ff */
[----:B------:R1:W-:Y:S01]  /*e000*/  STL [R1+0xf64], R0 ;  /* 0x000f640001007387 */ /* 0x0003e20000100800 */
[----:B------:R-:W-:-:S03]  /*e010*/  IMAD.X R250, R227, 0x1, R251, P3 ;  /* 0x00000001e3fa7824 */ /* 0x000fc600018e06fb */
[----:B------:R-:W-:Y:S01]  /*e020*/  IMAD.X R174, R175, 0x1, R251, P0 ;  /* 0x00000001afae7824 */ /* 0x000fe200000e06fb */
[----:B------:R2:W-:Y:S01]  /*e030*/  STL [R1+0xc34], R165 ;  /* 0x000c34a501007387 */ /* 0x0005e20000100800 */
[-C--:B-1----:R-:W-:Y:S02]  /*e040*/  IADD3 R0, P4, PT, R176, R252.reuse, RZ ;  /* 0x000000fcb0007210 */ /* 0x082fe40007f9e0ff */
[----:B--2---:R-:W-:-:S03]  /*e050*/  IADD3 R165, P3, PT, R22, R252, RZ ;  /* 0x000000fc16a57210 */ /* 0x004fc60007f7e0ff */
[----:B------:R1:W-:Y:S01]  /*e060*/  STL [R1+0xc38], R0 ;  /* 0x000c380001007387 */ /* 0x0003e20000100800 */
[----:B------:R-:W-:-:S03]  /*e070*/  IMAD.X R176, R177, 0x1, R251, P4 ;  /* 0x00000001b1b07824 */ /* 0x000fc600020e06fb */
[----:B------:R-:W-:Y:S01]  /*e080*/  STL [R1+0xf68], R250 ;  /* 0x000f68fa01007387 */ /* 0x000fe20000100800 */
[----:B------:R-:W-:-:S03]  /*e090*/  IMAD.X R22, R23, 0x1, R251, P3 ;  /* 0x0000000117167824 */ /* 0x000fc600018e06fb */
[----:B------:R2:W-:Y:S01]  /*e0a0*/  STL [R1+0xb54], R185 ;  /* 0x000b54b901007387 */ /* 0x0005e20000100800 */
[----:B-1----:R-:W-:-:S03]  /*e0b0*/  IADD3 R0, P4, PT, R24, R252, RZ ;  /* 0x000000fc18007210 */ /* 0x002fc60007f9e0ff */
[----:B------:R1:W-:Y:S02]  /*e0c0*/  STL [R1+0xb58], R165 ;  /* 0x000b58a501007387 */ /* 0x0003e40000100800 */
[----:B------:R-:W-:Y:S02]  /*e0d0*/  IMAD.X R24, R25, 0x1, R251, P4 ;  /* 0x0000000119187824 */ /* 0x000fe400020e06fb */
[----:B------:R3:W-:Y:S01]  /*e0e0*/  STL [R1+0xb5c], R0 ;  /* 0x000b5c0001007387 */ /* 0x0007e20000100800 */
[-C--:B--2---:R-:W-:Y:S02]  /*e0f0*/  IADD3 R185, P0, PT, R54, R252.reuse, RZ ;  /* 0x000000fc36b97210 */ /* 0x084fe40007f1e0ff */
[----:B-1----:R-:W-:-:S03]  /*e100*/  IADD3 R165, P3, PT, R56, R252, RZ ;  /* 0x000000fc38a57210 */ /* 0x002fc60007f7e0ff */
        /* <DEDUP_REMOVED lines=24> */
[----:B-1----:R-:W-:Y:S01]  /*e290*/  IMAD.X R185, R225, 0x1, R251, P4 ;  /* 0x00000001e1b97824 */ /* 0x002fe200020e06fb */
[----:B--2---:R-:W-:-:S04]  /*e2a0*/  IADD3 R165, P3, PT, R220, R252, RZ ;  /* 0x000000fcdca57210 */ /* 0x004fc80007f7e0ff */
[----:B------:R1:W-:Y:S01]  /*e2b0*/  STL [R1+0xae4], R185 ;  /* 0x000ae4b901007387 */ /* 0x0003e20000100800 */
[----:B---3--:R-:W-:-:S05]  /*e2c0*/  IADD3 R0, P0, PT, R222, R252, RZ ;  /* 0x000000fcde007210 */ /* 0x008fca0007f1e0ff */
[----:B------:R2:W-:Y:S01]  /*e2d0*/  STL [R1+0xb84], R0 ;  /* 0x000b840001007387 */ /* 0x0005e20000100800 */
[----:B-1----:R-:W-:-:S03]  /*e2e0*/  IADD3 R185, P4, PT, R218, R252, RZ ;  /* 0x000000fcdab97210 */ /* 0x002fc60007f9e0ff */
[----:B------:R1:W-:Y:S04]  /*e2f0*/  STL [R1+0xb88], R165 ;  /* 0x000b88a501007387 */ /* 0x0003e80000100800 */
[----:B------:R3:W-:Y:S01]  /*e300*/  STL [R1+0xb8c], R185 ;  /* 0x000b8cb901007387 */ /* 0x0007e20000100800 */
[--C-:B--2---:R-:W-:Y:S02]  /*e310*/  IMAD.X R0, R223, 0x1, R251.reuse, P0 ;  /* 0x00000001df007824 */ /* 0x104fe400000e06fb */
[----:B-1----:R-:W-:-:S03]  /*e320*/  IMAD.X R165, R221, 0x1, R251, P3 ;  /* 0x00000001dda57824 */ /* 0x002fc600018e06fb */
[----:B------:R1:W-:Y:S01]  /*e330*/  STL [R1+0xae8], R0 ;  /* 0x000ae80001007387 */ /* 0x0003e20000100800 */
[----:B---3--:R-:W-:-:S03]  /*e340*/  IMAD.X R185, R219, 0x1, R251, P4 ;  /* 0x00000001dbb97824 */ /* 0x008fc600020e06fb */
[----:B------:R2:W-:Y:S04]  /*e350*/  STL [R1+0xaec], R165 ;  /* 0x000aeca501007387 */ /* 0x0005e80000100800 */
[----:B------:R3:W-:Y:S01]  /*e360*/  STL [R1+0xaf0], R185 ;  /* 0x000af0b901007387 */ /* 0x0007e20000100800 */
[-C--:B-1----:R-:W-:Y:S02]  /*e370*/  IADD3 R0, P0, PT, R172, R252.reuse, RZ ;  /* 0x000000fcac007210 */ /* 0x082fe40007f1e0ff */
[----:B--2---:R-:W-:-:S03]  /*e380*/  IADD3 R165, P3, PT, R170, R252, RZ ;  /* 0x000000fcaaa57210 */ /* 0x004fc60007f7e0ff */
[----:B------:R1:W-:Y:S01]  /*e390*/  STL [R1+0xb90], R0 ;  /* 0x000b900001007387 */ /* 0x0003e20000100800 */
[----:B---3--:R-:W-:-:S03]  /*e3a0*/  IADD3 R185, P4, PT, R26, R252, RZ ;  /* 0x000000fc1ab97210 */ /* 0x008fc60007f9e0ff */
[----:B------:R2:W-:Y:S04]  /*e3b0*/  STL [R1+0xb94], R165 ;  /* 0x000b94a501007387 */ /* 0x0005e80000100800 */
[----:B------:R-:W-:Y:S01]  /*e3c0*/  STL [R1+0xb98], R185 ;  /* 0x000b98b901007387 */ /* 0x000fe20000100800 */
[--C-:B------:R-:W-:Y:S02]  /*e3d0*/  IMAD.X R26, R27, 0x1, R251.reuse, P4 ;  /* 0x000000011b1a7824 */ /* 0x100fe400020e06fb */
[--C-:B-1----:R-:W-:Y:S02]  /*e3e0*/  IMAD.X R0, R173, 0x1, R251.reuse, P0 ;  /* 0x00000001ad007824 */ /* 0x102fe400000e06fb */
[----:B--2---:R-:W-:Y:S01]  /*e3f0*/  IMAD.X R165, R171, 0x1, R251, P3 ;  /* 0x00000001aba57824 */ /* 0x004fe200018e06fb */
[----:B------:R-:W-:-:S02]  /*e400*/  IADD3 R27, P3, PT, R58, R252, RZ ;  /* 0x000000fc3a1b7210 */ /* 0x000fc40007f7e0ff */
[----:B------:R1:W-:Y:S04]  /*e410*/  STL [R1+0xaf4], R0 ;  /* 0x000af40001007387 */ /* 0x0003e80000100800 */
[----:B------:R-:W-:Y:S04]  /*e420*/  STL [R1+0xaf8], R165 ;  /* 0x000af8a501007387 */ /* 0x000fe80000100800 */
[----:B------:R2:W-:Y:S01]  /*e430*/  STL [R1+0xafc], R26 ;  /* 0x000afc1a01007387 */ /* 0x0005e20000100800 */
[----:B-1----:R-:W-:-:S05]  /*e440*/  IADD3 R0, P0, PT, R28, R252, RZ ;  /* 0x000000fc1c007210 */ /* 0x002fca0007f1e0ff */
[----:B------:R1:W-:Y:S01]  /*e450*/  STL [R1+0xb9c], R0 ;  /* 0x000b9c0001007387 */ /* 0x0003e20000100800 */
[----:B--2---:R-:W-:-:S03]  /*e460*/  IADD3 R26, P4, PT, R60, R252, RZ ;  /* 0x000000fc3c1a7210 */ /* 0x004fc60007f9e0ff */
[----:B------:R2:W-:Y:S04]  /*e470*/  STL [R1+0xba0], R27 ;  /* 0x000ba01b01007387 */ /* 0x0005e80000100800 */
[----:B------:R3:W-:Y:S01]  /*e480*/  STL [R1+0xba4], R26 ;  /* 0x000ba41a01007387 */ /* 0x0007e20000100800 */
[--C-:B-1----:R-:W-:Y:S02]  /*e490*/  IMAD.X R0, R29, 0x1, R251.reuse, P0 ;  /* 0x000000011d007824 */ /* 0x102fe400000e06fb */
[----:B--2---:R-:W-:-:S03]  /*e4a0*/  IMAD.X R27, R59, 0x1, R251, P3 ;  /* 0x000000013b1b7824 */ /* 0x004fc600018e06fb */
        /* <DEDUP_REMOVED lines=20> */
[----:B------:R2:W-:Y:S01]  /*e5f0*/  STL [R1+0xa48], R27 ;  /* 0x000a481b01007387 */ /* 0x0005e20000100800 */
[----:B------:R-:W-:-:S03]  /*e600*/  IMAD.X R144, R145, 0x1, R251, P3 ;  /* 0x0000000191907824 */ /* 0x000fc600018e06fb */
[----:B------:R3:W-:Y:S01]  /*e610*/  STL [R1+0xa4c], R26 ;  /* 0x000a4c1a01007387 */ /* 0x0007e20000100800 */
[--C-:B------:R-:W-:Y:S02]  /*e620*/  IMAD.X R146, R147, 0x1, R251.reuse, P4 ;  /* 0x0000000193927824 */ /* 0x100fe400020e06fb */
[----:B-1----:R-:W-:Y:S01]  /*e630*/  IMAD.X R0, R119, 0x1, R251, P0 ;  /* 0x0000000177007824 */ /* 0x002fe200000e06fb */
[----:B--2---:R-:W-:-:S04]  /*e640*/  IADD3 R27, P3, PT, R214, R252, RZ ;  /* 0x000000fcd61b7210 */ /* 0x004fc80007f7e0ff */
[----:B------:R1:W-:Y:S01]  /*e650*/  STL [R1+0xa6c], R0 ;  /* 0x000a6c0001007387 */ /* 0x0003e20000100800 */
[-C--:B---3--:R-:W-:Y:S02]  /*e660*/  IADD3 R26, P4, PT, R212, R252.reuse, RZ ;  /* 0x000000fcd41a7210 */ /* 0x088fe40007f9e0ff */
[----:B-1----:R-:W-:-:S05]  /*e670*/  IADD3 R0, P0, PT, R216, R252, RZ ;  /* 0x000000fcd8007210 */ /* 0x002fca0007f1e0ff */
[----:B------:R1:W-:Y:S04]  /*e680*/  STL [R1+0xba8], R0 ;  /* 0x000ba80001007387 */ /* 0x0003e80000100800 */
[----:B------:R2:W-:Y:S04]  /*e690*/  STL [R1+0xbac], R27 ;  /* 0x000bac1b01007387 */ /* 0x0005e80000100800 */
[----:B------:R3:W-:Y:S01]  /*e6a0*/  STL [R1+0xbb0], R26 ;  /* 0x000bb01a01007387 */ /* 0x0007e20000100800 */
[--C-:B-1----:R-:W-:Y:S02]  /*e6b0*/  IMAD.X R0, R217, 0x1, R251.reuse, P0 ;  /* 0x00000001d9007824 */ /* 0x102fe400000e06fb */
[----:B--2---:R-:W-:-:S03]  /*e6c0*/  IMAD.X R27, R215, 0x1, R251, P3 ;  /* 0x00000001d71b7824 */ /* 0x004fc600018e06fb */
[----:B------:R1:W-:Y:S01]  /*e6d0*/  STL [R1+0xb14], R0 ;  /* 0x000b140001007387 */ /* 0x0003e20000100800 */
[----:B---3--:R-:W-:-:S03]  /*e6e0*/  IMAD.X R26, R213, 0x1, R251, P4 ;  /* 0x00000001d51a7824 */ /* 0x008fc600020e06fb */
[----:B------:R-:W-:Y:S01]  /*e6f0*/  STL [R1+0xb18], R27 ;  /* 0x000b181b01007387 */ /* 0x000fe20000100800 */
[----:B-1----:R-:W-:-:S05]  /*e700*/  IADD3 R0, P0, PT, R210, R252, RZ ;  /* 0x000000fcd2007210 */ /* 0x002fca0007f1e0ff */
[----:B------:R1:W-:Y:S01]  /*e710*/  STL [R1+0xf6c], R0 ;  /* 0x000f6c0001007387 */ /* 0x0003e20000100800 */
[----:B------:R-:W-:-:S03]  /*e720*/  IMAD.X R250, R211, 0x1, R251, P0 ;  /* 0x00000001d3fa7824 */ /* 0x000fc600000e06fb */
[----:B------:R2:W-:Y:S01]  /*e730*/  STL [R1+0xb1c], R26 ;  /* 0x000b1c1a01007387 */ /* 0x0005e20000100800 */
[-C--:B-1----:R-:W-:Y:S02]  /*e740*/  IADD3 R0, P4, PT, R166, R252.reuse, RZ ;  /* 0x000000fca6007210 */ /* 0x082fe40007f9e0ff */
[----:B--2---:R-:W-:-:S03]  /*e750*/  IADD3 R26, P3, PT, R168, R252, RZ ;  /* 0x000000fca81a7210 */ /* 0x004fc60007f7e0ff */
[--C-:B------:R-:W-:Y:S02]  /*e760*/  IMAD.X R27, R167, 0x1, R251.reuse, P4 ;  /* 0x00000001a71b7824 */ /* 0x100fe400020e06fb */
[----:B------:R1:W-:Y:S04]  /*e770*/  STL [R1+0xbb4], R26 ;  /* 0x000bb41a01007387 */ /* 0x0003e80000100800 */
[----:B------:R-:W-:Y:S04]  /*e780*/  STL [R1+0xf70], R250 ;  /* 0x000f70fa01007387 */ /* 0x000fe80000100800 */
[----:B------:R2:W-:Y:S01]  /*e790*/  STL [R1+0xbb8], R0 ;  /* 0x000bb80001007387 */ /* 0x0005e20000100800 */
[----:B-1----:R-:W-:Y:S01]  /*e7a0*/  IADD3 R26, P0, PT, R30, R252, RZ ;  /* 0x000000fc1e1a7210 */ /* 0x002fe20007f1e0ff */
[----:B--2---:R-:W-:-:S05]  /*e7b0*/  IMAD.X R0, R169, 0x1, R251, P3 ;  /* 0x00000001a9007824 */ /* 0x004fca00018e06fb */
[----:B------:R1:W-:Y:S04]  /*e7c0*/  STL [R1+0xa98], R0 ;  /* 0x000a980001007387 */ /* 0x0003e80000100800 */
[----:B------:R2:W-:Y:S04]  /*e7d0*/  STL [R1+0xa9c], R27 ;  /* 0x000a9c1b01007387 */ /* 0x0005e80000100800 */
[----:B------:R3:W-:Y:S01]  /*e7e0*/  STL [R1+0xb20], R26 ;  /* 0x000b201a01007387 */ /* 0x0007e20000100800 */
[-C--:B-1----:R-:W-:Y:S02]  /*e7f0*/  IADD3 R0, P3, PT, R32, R252.reuse, RZ ;  /* 0x000000fc20007210 */ /* 0x082fe40007f7e0ff */
[----:B--2---:R-:W-:-:S03]  /*e800*/  IADD3 R27, P4, PT, R62, R252, RZ ;  /* 0x000000fc3e1b7210 */ /* 0x004fc60007f9e0ff */
[----:B------:R1:W-:Y:S01]  /*e810*/  STL [R1+0xb24], R0 ;  /* 0x000b240001007387 */ /* 0x0003e20000100800 */
[----:B---3--:R-:W-:-:S03]  /*e820*/  IMAD.X R26, R31, 0x1, R251, P0 ;  /* 0x000000011f1a7824 */ /* 0x008fc600000e06fb */
[----:B------:R2:W-:Y:S04]  /*e830*/  STL [R1+0xb28], R27 ;  /* 0x000b281b01007387 */ /* 0x0005e80000100800 */
[----:B------:R3:W-:Y:S01]  /*e840*/  STL [R1+0xaa0], R26 ;  /* 0x000aa01a01007387 */ /* 0x0007e20000100800 */
[--C-:B-1----:R-:W-:Y:S02]  /*e850*/  IMAD.X R0, R33, 0x1, R251.reuse, P3 ;  /* 0x0000000121007824 */ /* 0x102fe400018e06fb */
[----:B--2---:R-:W-:-:S03]  /*e860*/  IMAD.X R27, R63, 0x1, R251, P4 ;  /* 0x000000013f1b7824 */ /* 0x004fc600020e06fb */
[----:B------:R1:W-:Y:S01]  /*e870*/  STL [R1+0xaa4], R0 ;  /* 0x000aa40001007387 */ /* 0x0003e20000100800 */
[----:B---3--:R-:W-:-:S03]  /*e880*/  IADD3 R26, P0, PT, R64, R252, RZ ;  /* 0x000000fc401a7210 */ /* 0x008fc60007f1e0ff */
        /* <DEDUP_REMOVED lines=18> */
[----:B------:R2:W-:Y:S01]  /*e9b0*/  STL [R1+0xa14], R27 ;  /* 0x000a141b01007387 */ /* 0x0005e20000100800 */
[----:B------:R-:W-:-:S03]  /*e9c0*/  IMAD.X R148, R149, 0x1, R251, P4 ;  /* 0x0000000195947824 */ /* 0x000fc600020e06fb */
[----:B------:R3:W-:Y:S01]  /*e9d0*/  STL [R1+0xa0c], R26 ;  /* 0x000a0c1a01007387 */ /* 0x0007e20000100800 */
[----:B-1----:R-:W-:Y:S01]  /*e9e0*/  IMAD.X R0, R123, 0x1, R251, P3 ;  /* 0x000000017b007824 */ /* 0x002fe200018e06fb */
[----:B--2---:R-:W-:-:S04]  /*e9f0*/  IADD3 R27, P0, PT, R150, R252, RZ ;  /* 0x000000fc961b7210 */ /* 0x004fc80007f1e0ff */
[----:B------:R1:W-:Y:S01]  /*ea00*/  STL [R1+0xa10], R0 ;  /* 0x000a100001007387 */ /* 0x0003e20000100800 */
[----:B---3--:R-:W-:-:S03]  /*ea10*/  IADD3 R26, P3, PT, R208, R252, RZ ;  /* 0x000000fcd01a7210 */ /* 0x008fc60007f7e0ff */
[----:B------:R2:W-:Y:S01]  /*ea20*/  STL [R1+0xa08], R27 ;  /* 0x000a081b01007387 */ /* 0x0005e20000100800 */
[----:B------:R-:W-:-:S03]  /*ea30*/  IMAD.X R150, R151, 0x1, R251, P0 ;  /* 0x0000000197967824 */ /* 0x000fc600000e06fb */
[----:B------:R3:W-:Y:S01]  /*ea40*/  STL [R1+0xb2c], R26 ;  /* 0x000b2c1a01007387 */ /* 0x0007e20000100800 */
[-C--:B-1----:R-:W-:Y:S02]  /*ea50*/  IADD3 R0, P4, PT, R206, R252.reuse, RZ ;  /* 0x000000fcce007210 */ /* 0x082fe40007f9e0ff */
[----:B--2---:R-:W-:-:S03]  /*ea60*/  IADD3 R27, P0, PT, R204, R252, RZ ;  /* 0x000000fccc1b7210 */ /* 0x004fc60007f1e0ff */
[----:B------:R1:W-:Y:S01]  /*ea70*/  STL [R1+0xb30], R0 ;  /* 0x000b300001007387 */ /* 0x0003e20000100800 */
[----:B---3--:R-:W-:-:S05]  /*ea80*/  IMAD.X R26, R209, 0x1, R251, P3 ;  /* 0x00000001d11a7824 */ /* 0x008fca00018e06fb */
[----:B------:R2:W-:Y:S01]  /*ea90*/  STL [R1+0xaac], R26 ;  /* 0x000aac1a01007387 */ /* 0x0005e20000100800 */
[----:B-1----:R-:W-:-:S05]  /*eaa0*/  IMAD.X R0, R207, 0x1, R251, P4 ;  /* 0x00000001cf007824 */ /* 0x002fca00020e06fb */
[----:B------:R1:W-:Y:S01]  /*eab0*/  STL [R1+0xab0], R0 ;  /* 0x000ab00001007387 */ /* 0x0003e20000100800 */
[----:B--2---:R-:W-:-:S03]  /*eac0*/  IADD3 R26, P3, PT, R202, R252, RZ ;  /* 0x000000fcca1a7210 */ /* 0x004fc60007f7e0ff */
[----:B------:R2:W-:Y:S04]  /*ead0*/  STL [R1+0xb34], R27 ;  /* 0x000b341b01007387 */ /* 0x0005e80000100800 */
[----:B------:R3:W-:Y:S01]  /*eae0*/  STL [R1+0xb38], R26 ;  /* 0x000b381a01007387 */ /* 0x0007e20000100800 */
[----:B-1----:R-:W-:Y:S01]  /*eaf0*/  IADD3 R0, P4, PT, R2, R252, RZ ;  /* 0x000000fc02007210 */ /* 0x002fe20007f9e0ff */
[----:B--2---:R-:W-:-:S04]  /*eb00*/  IMAD.X R27, R205, 0x1, R251, P0 ;  /* 0x00000001cd1b7824 */ /* 0x004fc800000e06fb */
[----:B------:R1:W-:Y:S01]  /*eb10*/  STL [R1+0xb3c], R0 ;  /* 0x000b3c0001007387 */ /* 0x0003e20000100800 */
[----:B---3--:R-:W-:-:S03]  /*eb20*/  IMAD.X R26, R203, 0x1, R251, P3 ;  /* 0x00000001cb1a7824 */ /* 0x008fc600018e06fb */
[----:B------:R-:W-:Y:S01]  /*eb30*/  STL [R1+0xab4], R27 ;  /* 0x000ab41b01007387 */ /* 0x000fe20000100800 */
[----:B------:R-:W-:-:S03]  /*eb40*/  IADD3 R2, P3, PT, R34, R252, RZ ;  /* 0x000000fc22027210 */ /* 0x000fc60007f7e0ff */
[----:B------:R-:W-:Y:S01]  /*eb50*/  STL [R1+0xab8], R26 ;  /* 0x000ab81a01007387 */ /* 0x000fe20000100800 */
[----:B-1----:R-:W-:Y:S01]  /*eb60*/  IMAD.X R0, R3, 0x1, R251, P4 ;  /* 0x0000000103007824 */ /* 0x002fe200020e06fb */
[----:B------:R-:W-:-:S04]  /*eb70*/  IADD3 R3, P0, PT, R4, R252, RZ ;  /* 0x000000fc04037210 */ /* 0x000fc80007f1e0ff */
[----:B------:R1:W-:Y:S04]  /*eb80*/  STL [R1+0xabc], R0 ;  /* 0x000abc0001007387 */ /* 0x0003e80000100800 */
[----:B------:R2:W-:Y:S04]  /*eb90*/  STL [R1+0xb40], R3 ;  /* 0x000b400301007387 */ /* 0x0005e80000100800 */
[----:B------:R3:W-:Y:S01]  /*eba0*/  STL [R1+0xa58], R2 ;  /* 0x000a580201007387 */ /* 0x0007e20000100800 */
[----:B-1----:R-:W-:Y:S01]  /*ebb0*/  IADD3 R0, P4, PT, R36, R252, RZ ;  /* 0x000000fc24007210 */ /* 0x002fe20007f9e0ff */
[----:B--2---:R-:W-:-:S04]  /*ebc0*/  IMAD.X R3, R5, 0x1, R251, P0 ;  /* 0x0000000105037824 */ /* 0x004fc800000e06fb */
[----:B------:R1:W-:Y:S01]  /*ebd0*/  STL [R1+0xa5c], R0 ;  /* 0x000a5c0001007387 */ /* 0x0003e20000100800 */
[----:B---3--:R-:W-:-:S03]  /*ebe0*/  IMAD.X R2, R35, 0x1, R251, P3 ;  /* 0x0000000123027824 */ /* 0x008fc600018e06fb */
[----:B------:R2:W-:Y:S04]  /*ebf0*/  STL [R1+0xac0], R3 ;  /* 0x000ac00301007387 */ /* 0x0005e80000100800 */
[----:B------:R3:W-:Y:S01]  /*ec00*/  STL [R1+0xa40], R2 ;  /* 0x000a400201007387 */ /* 0x0007e20000100800 */
[----:B-1----:R-:W-:Y:S01]  /*ec10*/  IMAD.X R0, R37, 0x1, R251, P4 ;  /* 0x0000000125007824 */ /* 0x002fe200020e06fb */
[----:B--2---:R-:W-:-:S04]  /*ec20*/  IADD3 R3, P0, PT, R66, R252, RZ ;  /* 0x000000fc42037210 */ /* 0x004fc80007f1e0ff */
[----:B------:R1:W-:Y:S01]  /*ec30*/  STL [R1+0xa44], R0 ;  /* 0x000a440001007387 */ /* 0x0003e20000100800 */
[----:B---3--:R-:W-:-:S03]  /*ec40*/  IADD3 R2, P3, PT, R68, R252, RZ ;  /* 0x000000fc44027210 */ /* 0x008fc60007f7e0ff */
        /* <DEDUP_REMOVED lines=36> */
[----:B------:R-:W-:Y:S01]  /*ee90*/  STL [R1+0xb48], R3 ;  /* 0x000b480301007387 */ /* 0x000fe20000100800 */
[----:B-1----:R-:W-:-:S05]  /*eea0*/  IADD3 R0, P4, PT, R194, R252, RZ ;  /* 0x000000fcc2007210 */ /* 0x002fca0007f9e0ff */
[----:B------:R1:W-:Y:S01]  /*eeb0*/  STL [R1+0xf74], R0 ;  /* 0x000f740001007387 */ /* 0x0003e20000100800 */
[----:B------:R-:W-:-:S03]  /*eec0*/  IMAD.X R250, R195, 0x1, R251, P4 ;  /* 0x00000001c3fa7824 */ /* 0x000fc600020e06fb */
[----:B------:R2:W-:Y:S01]  /*eed0*/  STL [R1+0xb4c], R2 ;  /* 0x000b4c0201007387 */ /* 0x0005e20000100800 */
[--C-:B-1----:R-:W-:Y:S02]  /*eee0*/  IMAD.X R0, R197, 0x1, R251.reuse, P3 ;  /* 0x00000001c5007824 */ /* 0x102fe400018e06fb */
[----:B--2---:R-:W-:Y:S01]  /*eef0*/  IMAD.X R2, R199, 0x1, R251, P0 ;  /* 0x00000001c7027824 */ /* 0x004fe200000e06fb */
[----:B------:R-:W-:-:S04]  /*ef00*/  IADD3 R3, P0, PT, R6, R252, RZ ;  /* 0x000000fc06037210 */ /* 0x000fc80007f1e0ff */
[----:B------:R1:W-:Y:S01]  /*ef10*/  STL [R1+0xac8], R2 ;  /* 0x000ac80201007387 */ /* 0x0003e20000100800 */
[----:B------:R-:W-:-:S03]  /*ef20*/  IMAD.X R6, R7, 0x1, R251, P0 ;  /* 0x0000000107067824 */ /* 0x000fc600000e06fb */
[----:B------:R-:W-:Y:S04]  /*ef30*/  STL [R1+0xf78], R250 ;  /* 0x000f78fa01007387 */ /* 0x000fe80000100800 */
[----:B------:R2:W-:Y:S01]  /*ef40*/  STL [R1+0xacc], R0 ;  /* 0x000acc0001007387 */ /* 0x0005e20000100800 */
[----:B-1----:R-:W-:-:S03]  /*ef50*/  IADD3 R2, P4, PT, R38, R252, RZ ;  /* 0x000000fc26027210 */ /* 0x002fc60007f9e0ff */
[----:B------:R1:W-:Y:S02]  /*ef60*/  STL [R1+0x9dc], R3 ;  /* 0x0009dc0301007387 */ /* 0x0003e40000100800 */
[----:B------:R-:W-:Y:S01]  /*ef70*/  IMAD.X R38, R39, 0x1, R251, P4 ;  /* 0x0000000127267824 */ /* 0x000fe200020e06fb */
[-C--:B--2---:R-:W-:Y:S02]  /*ef80*/  IADD3 R0, P3, PT, R8, R252.reuse, RZ ;  /* 0x000000fc08007210 */ /* 0x084fe40007f7e0ff */
[----:B-1----:R-:W-:-:S03]  /*ef90*/  IADD3 R3, P0, PT, R40, R252, RZ ;  /* 0x000000fc28037210 */ /* 0x002fc60007f1e0ff */
[----:B------:R1:W-:Y:S04]  /*efa0*/  STL [R1+0x9e0], R0 ;  /* 0x0009e00001007387 */ /* 0x0003e80000100800 */
[----:B------:R2:W-:Y:S01]  /*efb0*/  STL [R1+0x9e4], R2 ;  /* 0x0009e40201007387 */ /* 0x0005e20000100800 */
[--C-:B------:R-:W-:Y:S02]  /*efc0*/  IMAD.X R40, R41, 0x1, R251.reuse, P0 ;  /* 0x0000000129287824 */ /* 0x100fe400000e06fb */
[----:B-1----:R-:W-:Y:S01]  /*efd0*/  IMAD.X R0, R9, 0x1, R251, P3 ;  /* 0x0000000109007824 */ /* 0x002fe200018e06fb */
[----:B--2---:R-:W-:-:S04]  /*efe0*/  IADD3 R2, P3, PT, R70, R252, RZ ;  /* 0x000000fc46027210 */ /* 0x004fc80007f7e0ff */
[----:B------:R1:W-:Y:S04]  /*eff0*/  STL [R1+0x9c0], R0 ;  /* 0x0009c00001007387 */ /* 0x0003e80000100800 */
[----:B------:R2:W-:Y:S01]  /*f000*/  STL [R1+0x9c4], R3 ;  /* 0x0009c40301007387 */ /* 0x0005e20000100800 */
[----:B------:R-:W-:-:S03]  /*f010*/  IMAD.X R70, R71, 0x1, R251, P3 ;  /* 0x0000000147467824 */ /* 0x000fc600018e06fb */
[----:B------:R3:W-:Y:S01]  /*f020*/  STL [R1+0x9c8], R2 ;  /* 0x0009c80201007387 */ /* 0x0007e20000100800 */
[----:B-1----:R-:W-:-:S05]  /*f030*/  IADD3 R0, P4, PT, R72, R252, RZ ;  /* 0x000000fc48007210 */ /* 0x002fca0007f9e0ff */
[----:B------:R1:W-:Y:S01]  /*f040*/  STL [R1+0x9cc], R0 ;  /* 0x0009cc0001007387 */ /* 0x0003e20000100800 */
[----:B------:R-:W-:Y:S01]  /*f050*/  IMAD.X R72, R73, 0x1, R251, P4 ;  /* 0x0000000149487824 */ /* 0x000fe200020e06fb */
[-C--:B--2---:R-:W-:Y:S02]  /*f060*/  IADD3 R3, P4, PT, R128, R252.reuse, RZ ;  /* 0x000000fc80037210 */ /* 0x084fe40007f9e0ff */
[----:B---3--:R-:W-:-:S03]  /*f070*/  IADD3 R2, P0, PT, R100, R252, RZ ;  /* 0x000000fc64027210 */ /* 0x008fc60007f1e0ff */
[----:B------:R-:W-:Y:S02]  /*f080*/  IMAD.X R128, R129, 0x1, R251, P4 ;  /* 0x0000000181807824 */ /* 0x000fe400020e06fb */
[----:B------:R2:W-:Y:S01]  /*f090*/  STL [R1+0x9d0], R2 ;  /* 0x0009d00201007387 */ /* 0x0005e20000100800 */
[----:B-1----:R-:W-:-:S05]  /*f0a0*/  IADD3 R0, P3, PT, R102, R252, RZ ;  /* 0x000000fc66007210 */ /* 0x002fca0007f7e0ff */
[----:B------:R1:W-:Y:S01]  /*f0b0*/  STL [R1+0x9d4], R0 ;  /* 0x0009d40001007387 */ /* 0x0003e20000100800 */
[----:B--2---:R-:W-:-:S03]  /*f0c0*/  IMAD.X R2, R101, 0x1, R251, P0 ;  /* 0x0000000165027824 */ /* 0x004fc600000e06fb */
[----:B------:R2:W-:Y:S04]  /*f0d0*/  STL [R1+0x9d8], R3 ;  /* 0x0009d80301007387 */ /* 0x0005e80000100800 */
[----:B------:R3:W-:Y:S01]  /*f0e0*/  STL [R1+0x9b8], R2 ;  /* 0x0009b80201007387 */ /* 0x0007e20000100800 */
[----:B-1----:R-:W-:Y:S01]  /*f0f0*/  IMAD.X R0, R103, 0x1, R251, P3 ;  /* 0x0000000167007824 */ /* 0x002fe200018e06fb */
[----:B--2---:R-:W-:-:S04]  /*f100*/  IADD3 R3, P0, PT, R130, R252, RZ ;  /* 0x000000fc82037210 */ /* 0x004fc80007f1e0ff */
[----:B------:R1:W-:Y:S01]  /*f110*/  STL [R1+0x9bc], R0 ;  /* 0x0009bc0001007387 */ /* 0x0003e20000100800 */
[----:B---3--:R-:W-:-:S03]  /*f120*/  IADD3 R2, P3, PT, R156, R252, RZ ;  /* 0x000000fc9c027210 */ /* 0x008fc60007f7e0ff */
[----:B------:R-:W-:Y:S04]  /*f130*/  STL [R1+0x9ac], R3 ;  /* 0x0009ac0301007387 */ /* 0x000fe80000100800 */
[----:B------:R-:W2:Y:S01]  /*f140*/  LDL.LU.64 R58, [R1] ;  /* 0x00000000013a7983 */ /* 0x000ea20000300a00 */
[----:B-1----:R-:W-:-:S03]  /*f150*/  IADD3 R0, P4, PT, R158, R252, RZ ;  /* 0x000000fc9e007210 */ /* 0x002fc60007f9e0ff */
[----:B------:R1:W-:Y:S04]  /*f160*/  STL [R1+0x9b0], R2 ;  /* 0x0009b00201007387 */ /* 0x0003e80000100800 */
[----:B------:R-:W3:Y:S04]  /*f170*/  LDL.LU.64 R36, [R1+0x8] ;  /* 0x0000080001247983 */ /* 0x000ee80000300a00 */
[----:B------:R4:W-:Y:S04]  /*f180*/  STL [R1+0x9b4], R0 ;  /* 0x0009b40001007387 */ /* 0x0009e80000100800 */
[----:B------:R-:W3:Y:S01]  /*f190*/  LDL.LU.64 R8, [R1+0x10] ;  /* 0x0000100001087983 */ /* 0x000ee20000300a00 */
[--C-:B------:R-:W-:Y:S01]  /*f1a0*/  IMAD.X R156, R157, 0x1, R251.reuse, P3 ;  /* 0x000000019d9c7824 */ /* 0x100fe200018e06fb */
[-C--:B-1----:R-:W-:Y:S01]  /*f1b0*/  IADD3 R2, P3, PT, R190, R252.reuse, RZ ;  /* 0x000000fcbe027210 */ /* 0x082fe20007f7e0ff */
[--C-:B----4-:R-:W-:Y:S01]  /*f1c0*/  IMAD.X R0, R131, 0x1, R251.reuse, P0 ;  /* 0x0000000183007824 */ /* 0x110fe200000e06fb */
[----:B------:R-:W-:Y:S01]  /*f1d0*/  IADD3 R3, P0, PT, R192, R252, RZ ;  /* 0x000000fcc0037210 */ /* 0x000fe20007f1e0ff */
[----:B------:R-:W-:-:S03]  /*f1e0*/  IMAD.X R158, R159, 0x1, R251, P4 ;  /* 0x000000019f9e7824 */ /* 0x000fc600020e06fb */
[----:B------:R1:W-:Y:S04]  /*f1f0*/  STL [R1+0x9a8], R0 ;  /* 0x0009a80001007387 */ /* 0x0003e80000100800 */
[----:B------:R-:W-:Y:S04]  /*f200*/  STL [R1+0xad0], R3 ;  /* 0x000ad00301007387 */ /* 0x000fe80000100800 */
[----:B------:R-:W4:Y:S01]  /*f210*/  LDL.LU.64 R60, [R1+0x18] ;  /* 0x00001800013c7983 */ /* 0x000f220000300a00 */
[----:B-1----:R-:W-:-:S03]  /*f220*/  IADD3 R0, P4, PT, R188, R252, RZ ;  /* 0x000000fcbc007210 */ /* 0x002fc60007f9e0ff */
[----:B------:R1:W-:Y:S04]  /*f230*/  STL [R1+0xad4], R2 ;  /* 0x000ad40201007387 */ /* 0x0003e80000100800 */
[----:B------:R-:W4:Y:S04]  /*f240*/  LDL.LU.64 R4, [R1+0x20] ;  /* 0x0000200001047983 */ /* 0x000f280000300a00 */
[----:B------:R0:W-:Y:S01]  /*f250*/  STL [R1+0xad8], R0 ;  /* 0x000ad80001007387 */ /* 0x0001e20000100800 */
[----:B------:R-:W-:-:S03]  /*f260*/  IMAD.X R26, R193, 0x1, R251, P0 ;  /* 0x00000001c11a7824 */ /* 0x000fc600000e06fb */
[----:B-1----:R-:W4:Y:S01]  /*f270*/  LDL.LU.64 R2, [R1+0x28] ;  /* 0x0000280001027983 */ /* 0x002f220000300a00 */
[----:B------:R-:W-:-:S03]  /*f280*/  IMAD.X R7, R191, 0x1, R251, P3 ;  /* 0x00000001bf077824 */ /* 0x000fc600018e06fb */
[----:B------:R1:W-:Y:S01]  /*f290*/  STL [R1+0xa80], R26 ;  /* 0x000a801a01007387 */ /* 0x0003e20000100800 */
[----:B0-----:R-:W-:-:S03]  /*f2a0*/  IMAD.X R0, R189, 0x1, R251, P4 ;  /* 0x00000001bd007824 */ /* 0x001fc600020e06fb */
[----:B------:R0:W-:Y:S01]  /*f2b0*/  STL [R1+0xa84], R7 ;  /* 0x000a840701007387 */ /* 0x0001e20000100800 */
[----:B-1----:R-:W-:-:S03]  /*f2c0*/  IADD3 R26, P0, PT, R186, R252, RZ ;  /* 0x000000fcba1a7210 */ /* 0x002fc60007f1e0ff */
[----:B------:R1:W-:Y:S01]  /*f2d0*/  STL [R1+0xa88], R0 ;  /* 0x000a880001007387 */ /* 0x0003e20000100800 */
[----:B0-----:R-:W-:-:S03]  /*f2e0*/  IADD3 R7, P3, PT, R10, R252, RZ ;  /* 0x000000fc0a077210 */ /* 0x001fc60007f7e0ff */
[----:B------:R0:W-:Y:S04]  /*f2f0*/  STL [R1+0xadc], R26 ;  /* 0x000adc1a01007387 */ /* 0x0001e80000100800 */
[----:B------:R-:W4:Y:S04]  /*f300*/  LDL.LU.64 R34, [R1+0x30] ;  /* 0x0000300001227983 */ /* 0x000f280000300a00 */
[----:B------:R-:W-:Y:S04]  /*f310*/  STL [R1+0x9a0], R7 ;  /* 0x0009a00701007387 */ /* 0x000fe80000100800 */
[----:B------:R-:W4:Y:S01]  /*f320*/  LDL.LU.64 R28, [R1+0x38] ;  /* 0x00003800011c7983 */ /* 0x000f220000300a00 */
[----:B-1----:R-:W-:-:S05]  /*f330*/  IADD3 R0, P4, PT, R12, R252, RZ ;  /* 0x000000fc0c007210 */ /* 0x002fca0007f9e0ff */
[----:B------:R1:W-:Y:S01]  /*f340*/  STL [R1+0x9a4], R0 ;  /* 0x0009a40001007387 */ /* 0x0003e20000100800 */
[----:B------:R-:W-:-:S03]  /*f350*/  IMAD.X R10, R11, 0x1, R251, P3 ;  /* 0x000000010b0a7824 */ /* 0x000fc600018e06fb */
[----:B0-----:R-:W4:Y:S01]  /*f360*/  LDL.LU.64 R26, [R1+0x40] ;  /* 0x00004000011a7983 */ /* 0x001f220000300a00 */
[--C-:B-1----:R-:W-:Y:S01]  /*f370*/  IMAD.X R0, R187, 0x1, R251.reuse, P0 ;  /* 0x00000001bb007824 */ /* 0x102fe200000e06fb */
[----:B------:R-:W-:Y:S01]  /*f380*/  IADD3 R7, P0, PT, R42, R252, RZ ;  /* 0x000000fc2a077210 */ /* 0x000fe20007f1e0ff */
[----:B------:R-:W-:-:S03]  /*f390*/  IMAD.X R12, R13, 0x1, R251, P4 ;  /* 0x000000010d0c7824 */ /* 0x000fc600020e06fb */
[----:B------:R0:W-:Y:S01]  /*f3a0*/  STL [R1+0xa8c], R0 ;  /* 0x000a8c0001007387 */ /* 0x0001e20000100800 */
[----:B------:R-:W-:-:S03]  /*f3b0*/  IADD3 R30, P4, PT, R74, R252, RZ ;  /* 0x000000fc4a1e7210 */ /* 0x000fc60007f9e0ff */
[----:B------:R1:W-:Y:S01]  /*f3c0*/  STL [R1+0x994], R7 ;  /* 0x0009940701007387 */ /* 0x0003e20000100800 */
[----:B0-----:R-:W-:Y:S01]  /*f3d0*/  IADD3 R0, P3, PT, R44, R252, RZ ;  /* 0x000000fc2c007210 */ /* 0x001fe20007f7e0ff */
[----:B-1----:R-:W-:-:S04]  /*f3e0*/  IMAD.X R7, R43, 0x1, R251, P0 ;  /* 0x000000012b077824 */ /* 0x002fc800000e06fb */
[----:B------:R0:W-:Y:S04]  /*f3f0*/  STL [R1+0x998], R0 ;  /* 0x0009980001007387 */ /* 0x0001e80000100800 */
[----:B------:R2:W-:Y:S01]  /*f400*/  STL [R1+0x99c], R30 ;  /* 0x00099c1e01007387 */ /* 0x0005e20000100800 */
[--C-:B------:R-:W-:Y:S02]  /*f410*/  IMAD.X R74, R75, 0x1, R251.reuse, P4 ;  /* 0x000000014b4a7824 */ /* 0x100fe400020e06fb */
[----:B0-----:R-:W-:Y:S01]  /*f420*/  IMAD.X R0, R45, 0x1, R251, P3 ;  /* 0x000000012d007824 */ /* 0x001fe200018e06fb */
[----:B------:R3:W-:Y:S04]  /*f430*/  STL [R1+0x98c], R7 ;  /* 0x00098c0701007387 */ /* 0x0007e80000100800 */
[----:B------:R0:W-:Y:S01]  /*f440*/  STL [R1+0x990], R0 ;  /* 0x0009900001007387 */ /* 0x0001e20000100800 */
[----:B--2---:R-:W-:-:S05]  /*f450*/  IADD3 R30, P0, PT, R58, R252, RZ ;  /* 0x000000fc3a1e7210 */ /* 0x004fca0007f1e0ff */
[----:B------:R-:W-:Y:S01]  /*f460*/  STL [R1+0x980], R30 ;  /* 0x0009801e01007387 */ /* 0x000fe20000100800 */
[----:B---3--:R-:W-:-:S03]  /*f470*/  IADD3 R7, P3, PT, R36, R252, RZ ;  /* 0x000000fc24077210 */ /* 0x008fc60007f7e0ff */
[----:B------:R-:W2:Y:S01]  /*f480*/  LDL.LU.64 R42, [R1+0x48] ;  /* 0x00004800012a7983 */ /* 0x000ea20000300a00 */
[----:B------:R-:W-:-:S03]  /*f490*/  IMAD.X R44, R59, 0x1, R251, P0 ;  /* 0x000000013b2c7824 */ /* 0x000fc600000e06fb */
[----:B------:R1:W-:Y:S01]  /*f4a0*/  STL [R1+0x984], R7 ;  /* 0x0009840701007387 */ /* 0x0003e20000100800 */
[----:B0-----:R-:W-:-:S03]  /*f4b0*/  IADD3 R0, P4, PT, R8, R252, RZ ;  /* 0x000000fc08007210 */ /* 0x001fc60007f9e0ff */
[----:B------:R-:W3:Y:S04]  /*f4c0*/  LDL.LU.64 R32, [R1+0x50] ;  /* 0x0000500001207983 */ /* 0x000ee80000300a00 */
[----:B------:R0:W-:Y:S01]  /*f4d0*/  STL [R1+0x988], R0 ;  /* 0x0009880001007387 */ /* 0x0001e20000100800 */
[----:B-1----:R-:W-:-:S03]  /*f4e0*/  IMAD.X R7, R37, 0x1, R251, P3 ;  /* 0x0000000125077824 */ /* 0x002fc600018e06fb */
[----:B------:R-:W3:Y:S04]  /*f4f0*/  LDL.LU.64 R30, [R1+0x58] ;  /* 0x00005800011e7983 */ /* 0x000ee80000300a00 */
[----:B------:R-:W-:Y:S01]  /*f500*/  STL [R1+0x96c], R44 ;  /* 0x00096c2c01007387 */ /* 0x000fe20000100800 */
[----:B0-----:R-:W-:-:S03]  /*f510*/  IMAD.X R0, R9, 0x1, R251, P4 ;  /* 0x0000000109007824 */ /* 0x001fc600020e06fb */
[----:B------:R0:W-:Y:S01]  /*f520*/  STL [R1+0x8], R7 ;  /* 0x0000080701007387 */ /* 0x0001e20000100800 */
[----:B----4-:R-:W-:-:S03]  /*f530*/  IADD3 R8, P0, PT, R60, R252, RZ ;  /* 0x000000fc3c087210 */ /* 0x010fc60007f1e0ff */
[----:B------:R1:W-:Y:S01]  /*f540*/  STL [R1+0x10], R0 ;  /* 0x0000100001007387 */ /* 0x0003e20000100800 */
[----:B0-----:R-:W-:-:S03]  /*f550*/  IADD3 R7, P3, PT, R4, R252, RZ ;  /* 0x000000fc04077210 */ /* 0x001fc60007f7e0ff */
[----:B------:R0:W-:Y:S04]  /*f560*/  STL [R1+0x970], R8 ;  /* 0x0009700801007387 */ /* 0x0001e80000100800 */
[----:B------:R-:W4:Y:S01]  /*f570*/  LDL.LU.64 R58, [R1+0x60] ;  /* 0x00006000013a7983 */ /* 0x000f220000300a00 */
[----:B-1----:R-:W-:-:S03]  /*f580*/  IADD3 R0, P4, PT, R2, R252, RZ ;  /* 0x000000fc02007210 */ /* 0x002fc60007f9e0ff */
[----:B------:R1:W-:Y:S04]  /*f590*/  STL [R1+0x974], R7 ;  /* 0x0009740701007387 */ /* 0x0003e80000100800 */
[----:B------:R-:W4:Y:S04]  /*f5a0*/  LDL.LU.64 R36, [R1+0x68] ;  /* 0x0000680001247983 */ /* 0x000f280000300a00 */
[----:B------:R1:W-:Y:S04]  /*f5b0*/  STL [R1+0x978], R0 ;  /* 0x0009780001007387 */ /* 0x0003e80000100800 */
[----:B0-----:R-:W4:Y:S01]  /*f5c0*/  LDL.LU.64 R8, [R1+0x70] ;  /* 0x0000700001087983 */ /* 0x001f220000300a00 */
[----:B-1----:R-:W-:-:S02]  /*f5d0*/  IMAD.X R7, R61, 0x1, R251, P0 ;  /* 0x000000013d077824 */ /* 0x002fc400000e06fb */
[--C-:B------:R-:W-:Y:S02]  /*f5e0*/  IMAD.X R3, R3, 0x1, R251.reuse, P4 ;  /* 0x0000000103037824 */ /* 0x100fe400020e06fb */
[----:B------:R-:W-:Y:S01]  /*f5f0*/  IMAD.X R0, R5, 0x1, R251, P3 ;  /* 0x0000000105007824 */ /* 0x000fe200018e06fb */
[----:B------:R-:W-:Y:S01]  /*f600*/  STL [R1+0x18], R7 ;  /* 0x0000180701007387 */ /* 0x000fe20000100800 */
[----:B------:R-:W-:-:S03]  /*f610*/  IADD3 R2, P0, PT, R34, R252, RZ ;  /* 0x000000fc22027210 */ /* 0x000fc60007f1e0ff */
[----:B------:R0:W-:Y:S04]  /*f620*/  STL [R1+0x20], R0 ;  /* 0x0000200001007387 */ /* 0x0001e80000100800 */
[----:B------:R-:W-:Y:S04]  /*f630*/  STL [R1+0x964], R3 ;  /* 0x0009640301007387 */ /* 0x000fe80000100800 */
[----:B------:R-:W4:Y:S01]  /*f640*/  LDL.LU.64 R44, [R1+0x78] ;  /* 0x00007800012c7983 */ /* 0x000f220000300a00 */
[----:B0-----:R-:W-:-:S03]  /*f650*/  IADD3 R0, P3, PT, R28, R252, RZ ;  /* 0x000000fc1c007210 */ /* 0x001fc60007f7e0ff */
[----:B------:R0:W-:Y:S04]  /*f660*/  STL [R1+0x97c], R2 ;  /* 0x00097c0201007387 */ /* 0x0001e80000100800 */
[----:B------:R-:W4:Y:S04]  /*f670*/  LDL.LU.64 R4, [R1+0x80] ;  /* 0x0000800001047983 */ /* 0x000f280000300a00 */
[----:B------:R1:W-:Y:S04]  /*f680*/  STL [R1+0xb50], R0 ;  /* 0x000b500001007387 */ /* 0x0003e80000100800 */
[----:B0-----:R-:W4:Y:S01]  /*f690*/  LDL.LU.64 R2, [R1+0x88] ;  /* 0x0000880001027983 */ /* 0x001f220000300a00 */
[----:B-1----:R-:W-:Y:S01]  /*f6a0*/  IADD3 R0, P4, PT, R26, R252, RZ ;  /* 0x000000fc1a007210 */ /* 0x002fe20007f9e0ff */
[----:B------:R-:W-:-:S04]  /*f6b0*/  IMAD.X R7, R35, 0x1, R251, P0 ;  /* 0x0000000123077824 */ /* 0x000fc800000e06fb */
[----:B------:R0:W-:Y:S01]  /*f6c0*/  STL [R1+0xf7c], R0 ;  /* 0x000f7c0001007387 */ /* 0x0001e20000100800 */
[--C-:B------:R-:W-:Y:S02]  /*f6d0*/  IMAD.X R250, R27, 0x1, R251.reuse, P4 ;  /* 0x000000011bfa7824 */ /* 0x100fe400020e06fb */
[----:B0-----:R-:W-:-:S05]  /*f6e0*/  IMAD.X R0, R29, 0x1, R251, P3 ;  /* 0x000000011d007824 */ /* 0x001fca00018e06fb */
[----:B------:R-:W-:Y:S04]  /*f6f0*/  STL [R1+0xf80], R0 ;  /* 0x000f800001007387 */ /* 0x000fe80000100800 */
[----:B------:R0:W-:Y:S04]  /*f700*/  STL [R1+0x968], R7 ;  /* 0x0009680701007387 */ /* 0x0001e80000100800 */
[----:B------:R-:W4:Y:S04]  /*f710*/  LDL.LU.64 R34, [R1+0x90] ;  /* 0x0000900001227983 */ /* 0x000f280000300a00 */
[----:B------:R-:W4:Y:S04]  /*f720*/  LDL.LU.64 R28, [R1+0x98] ;  /* 0x00009800011c7983 */ /* 0x000f280000300a00 */
[----:B------:R-:W4:Y:S04]  /*f730*/  LDL.LU.64 R26, [R1+0xa0] ;  /* 0x0000a000011a7983 */ /* 0x000f280000300a00 */
[----:B------:R-:W-:Y:S01]  /*f740*/  STL [R1+0xf84], R250 ;  /* 0x000f84fa01007387 */ /* 0x000fe20000100800 */
[----:B--2---:R-:W-:-:S05]  /*f750*/  IADD3 R61, P0, PT, R42, R252, RZ ;  /* 0x000000fc2a3d7210 */ /* 0x004fca0007f1e0ff */
[----:B------:R-:W-:Y:S01]  /*f760*/  IMAD.X R42, R43, 0x1, R251, P0 ;  /* 0x000000012b2a7824 */ /* 0x000fe200000e06fb */
[-C--:B---3--:R-:W-:Y:S01]  /*f770*/  IADD3 R60, P3, PT, R32, R252.reuse, RZ ;  /* 0x000000fc203c7210 */ /* 0x088fe20007f7e0ff */
[----:B------:R-:W-:Y:S01]  /*f780*/  STL [R1+0x958], R61 ;  /* 0x0009583d01007387 */ /* 0x000fe20000100800 */
[----:B0-----:R-:W-:-:S03]  /*f790*/  IADD3 R7, P4, PT, R30, R252, RZ ;  /* 0x000000fc1e077210 */ /* 0x001fc60007f9e0ff */
[----:B------:R-:W-:Y:S01]  /*f7a0*/  STL [R1+0x95c], R60 ;  /* 0x00095c3c01007387 */ /* 0x000fe20000100800 */
[----:B------:R-:W-:-:S03]  /*f7b0*/  IMAD.X R32, R33, 0x1, R251, P3 ;  /* 0x0000000121207824 */ /* 0x000fc600018e06fb */
[----:B------:R0:W-:Y:S04]  /*f7c0*/  STL [R1+0x960], R7 ;  /* 0x0009600701007387 */ /* 0x0001e80000100800 */
[----:B------:R1:W-:Y:S01]  /*f7d0*/  STL [R1+0x48], R42 ;  /* 0x0000482a01007387 */ /* 0x0003e20000100800 */
[----:B0-----:R-:W-:-:S03]  /*f7e0*/  IMAD.X R7, R31, 0x1, R251, P4 ;  /* 0x000000011f077824 */ /* 0x001fc600020e06fb */
[----:B-1----:R-:W2:Y:S04]  /*f7f0*/  LDL.LU.64 R42, [R1+0xa8] ;  /* 0x0000a800012a7983 */ /* 0x002ea80000300a00 */
[----:B------:R0:W-:Y:S01]  /*f800*/  STL [R1+0x7d8], R32 ;  /* 0x0007d82001007387 */ /* 0x0001e20000100800 */
[----:B----4-:R-:W-:-:S03]  /*f810*/  IADD3 R61, P0, PT, R58, R252, RZ ;  /* 0x000000fc3a3d7210 */ /* 0x010fc60007f1e0ff */
[----:B0-----:R-:W3:Y:S01]  /*f820*/  LDL.LU.64 R32, [R1+0xb0] ;  /* 0x0000b00001207983 */ /* 0x001ee20000300a00 */
[----:B------:R-:W-:-:S03]  /*f830*/  IADD3 R60, P3, PT, R36, R252, RZ ;  /* 0x000000fc243c7210 */ /* 0x000fc60007f7e0ff */
[----:B------:R0:W-:Y:S04]  /*f840*/  STL [R1+0x58], R7 ;  /* 0x0000580701007387 */ /* 0x0001e80000100800 */
[----:B------:R-:W4:Y:S01]  /*f850*/  LDL.LU.64 R30, [R1+0xb8] ;  /* 0x0000b800011e7983 */ /* 0x000f220000300a00 */
[--C-:B------:R-:W-:Y:S01]  /*f860*/  IMAD.X R58, R59, 0x1, R251.reuse, P0 ;  /* 0x000000013b3a7824 */ /* 0x100fe200000e06fb */
[----:B0-----:R-:W-:Y:S02]  /*f870*/  IADD3 R7, P4, PT, R8, R252, RZ ;  /* 0x000000fc08077210 */ /* 0x001fe40007f9e0ff */
[----:B------:R-:W-:Y:S01]  /*f880*/  STL [R1+0x7dc], R61 ;  /* 0x0007dc3d01007387 */ /* 0x000fe20000100800 */
[----:B------:R-:W-:-:S03]  /*f890*/  IMAD.X R36, R37, 0x1, R251, P3 ;  /* 0x0000000125247824 */ /* 0x000fc600018e06fb */
[----:B------:R-:W-:Y:S04]  /*f8a0*/  STL [R1+0x944], R60 ;  /* 0x0009443c01007387 */ /* 0x000fe80000100800 */
[----:B------:R0:W-:Y:S04]  /*f8b0*/  STL [R1+0x948], R7 ;  /* 0x0009480701007387 */ /* 0x0001e80000100800 */
[----:B------:R1:W-:Y:S01]  /*f8c0*/  STL [R1+0x60], R58 ;  /* 0x0000603a01007387 */ /* 0x0003e20000100800 */
[----:B0-----:R-:W-:-:S03]  /*f8d0*/  IMAD.X R7, R9, 0x1, R251, P4 ;  /* 0x0000000109077824 */ /* 0x001fc600020e06fb */
[----:B-1----:R-:W4:Y:S04]  /*f8e0*/  LDL.LU.64 R58, [R1+0xc0] ;  /* 0x0000c000013a7983 */ /* 0x002f280000300a00 */
[----:B------:R0:W-:Y:S01]  /*f8f0*/  STL [R1+0x68], R36 ;  /* 0x0000682401007387 */ /* 0x0001e20000100800 */
[-C--:B------:R-:W-:Y:S02]  /*f900*/  IADD3 R61, P3, PT, R4, R252.reuse, RZ ;  /* 0x000000fc043d7210 */ /* 0x080fe40007f7e0ff */
[-C--:B------:R-:W-:Y:S01]  /*f910*/  IADD3 R60, P4, PT, R2, R252.reuse, RZ ;  /* 0x000000fc023c7210 */ /* 0x080fe20007f9e0ff */
[----:B0-----:R-:W4:Y:S04]  /*f920*/  LDL.LU.64 R36, [R1+0xc8] ;  /* 0x0000c80001247983 */ /* 0x001f280000300a00 */
[----:B------:R0:W-:Y:S04]  /*f930*/  STL [R1+0x70], R7 ;  /* 0x0000700701007387 */ /* 0x0001e80000100800 */
[----:B------:R-:W4:Y:S01]  /*f940*/  LDL.LU.64 R8, [R1+0xd0] ;  /* 0x0000d00001087983 */ /* 0x000f220000300a00 */
[----:B0-----:R-:W-:Y:S01]  /*f950*/  IADD3 R7, P0, PT, R44, R252, RZ ;  /* 0x000000fc2c077210 */ /* 0x001fe20007f1e0ff */
[----:B------:R-:W-:-:S04]  /*f960*/  IMAD.X R4, R5, 0x1, R251, P3 ;  /* 0x0000000105047824 */ /* 0x000fc800018e06fb */
[----:B------:R0:W-:Y:S01]  /*f970*/  STL [R1+0x94c], R7 ;  /* 0x00094c0701007387 */ /* 0x0001e20000100800 */
[----:B------:R-:W-:-:S03]  /*f980*/  IMAD.X R2, R3, 0x1, R251, P4 ;  /* 0x0000000103027824 */ /* 0x000fc600020e06fb */
[----:B------:R-:W-:Y:S01]  /*f990*/  STL [R1+0x950], R61 ;  /* 0x0009503d01007387 */ /* 0x000fe20000100800 */
[----:B0-----:R-:W-:-:S03]  /*f9a0*/  IMAD.X R7, R45, 0x1, R251, P0 ;  /* 0x000000012d077824 */ /* 0x001fc600000e06fb */
[----:B------:R-:W-:Y:S04]  /*f9b0*/  STL [R1+0x954], R60 ;  /* 0x0009543c01007387 */ /* 0x000fe80000100800 */
[----:B------:R-:W-:Y:S04]  /*f9c0*/  STL [R1+0x7d0], R7 ;  /* 0x0007d00701007387 */ /* 0x000fe80000100800 */
[----:B------:R-:W4:Y:S04]  /*f9d0*/  LDL.LU.64 R44, [R1+0xd8] ;  /* 0x0000d800012c7983 */ /* 0x000f280000300a00 */
[----:B------:R0:W-:Y:S04]  /*f9e0*/  STL [R1+0x7d4], R4 ;  /* 0x0007d40401007387 */ /* 0x0001e80000100800 */
[----:B0-----:R-:W4:Y:S04]  /*f9f0*/  LDL.LU.64 R4, [R1+0xe0] ;  /* 0x0000e00001047983 */ /* 0x001f280000300a00 */
[----:B------:R0:W-:Y:S04]  /*fa00*/  STL [R1+0x88], R2 ;  /* 0x0000880201007387 */ /* 0x0001e80000100800 */
[----:B0-----:R-:W4:Y:S01]  /*fa10*/  LDL.LU.64 R2, [R1+0xe8] ;  /* 0x0000e80001027983 */ /* 0x001f220000300a00 */
[----:B------:R-:W-:-:S02]  /*fa20*/  IADD3 R61, P0, PT, R34, R252, RZ ;  /* 0x000000fc223d7210 */ /* 0x000fc40007f1e0ff */
[-C--:B------:R-:W-:Y:S02]  /*fa30*/  IADD3 R60, P3, PT, R28, R252.reuse, RZ ;  /* 0x000000fc1c3c7210 */ /* 0x080fe40007f7e0ff */
[----:B------:R-:W-:Y:S01]  /*fa40*/  IADD3 R7, P4, PT, R26, R252, RZ ;  /* 0x000000fc1a077210 */ /* 0x000fe20007f9e0ff */
[--C-:B------:R-:W-:Y:S01]  /*fa50*/  IMAD.X R34, R35, 0x1, R251.reuse, P0 ;  /* 0x0000000123227824 */ /* 0x100fe200000e06fb */
[----:B------:R-:W-:Y:S01]  /*fa60*/  STL [R1+0x7c4], R61 ;  /* 0x0007c43d01007387 */ /* 0x000fe20000100800 */
[----:B------:R-:W-:-:S03]  /*fa70*/  IMAD.X R28, R29, 0x1, R251, P3 ;  /* 0x000000011d1c7824 */ /* 0x000fc600018e06fb */
[----:B------:R-:W-:Y:S04]  /*fa80*/  STL [R1+0x7c8], R60 ;  /* 0x0007c83c01007387 */ /* 0x000fe80000100800 */
[----:B------:R0:W-:Y:S04]  /*fa90*/  STL [R1+0x7cc], R7 ;  /* 0x0007cc0701007387 */ /* 0x0001e80000100800 */
[----:B------:R1:W-:Y:S01]  /*faa0*/  STL [R1+0x7b0], R34 ;  /* 0x0007b02201007387 */ /* 0x0003e20000100800 */
[----:B0-----:R-:W-:-:S03]  /*fab0*/  IMAD.X R7, R27, 0x1, R251, P4 ;  /* 0x000000011b077824 */ /* 0x001fc600020e06fb */
[----:B-1----:R-:W4:Y:S04]  /*fac0*/  LDL.LU.64 R34, [R1+0xf0] ;  /* 0x0000f00001227983 */ /* 0x002f280000300a00 */
[----:B------:R0:W-:Y:S04]  /*fad0*/  STL [R1+0x98], R28 ;  /* 0x0000981c01007387 */ /* 0x0001e80000100800 */
[----:B0-----:R-:W4:Y:S04]  /*fae0*/  LDL.LU.64 R28, [R1+0xf8] ;  /* 0x0000f800011c7983 */ /* 0x001f280000300a00 */
[----:B------:R4:W-:Y:S04]  /*faf0*/  STL [R1+0xa0], R7 ;  /* 0x0000a00701007387 */ /* 0x0009e80000100800 */
[----:B------:R-:W4:Y:S01]  /*fb00*/  LDL.LU.64 R26, [R1+0x100] ;  /* 0x00010000011a7983 */ /* 0x000f220000300a00 */
[----:B--2---:R-:W-:-:S05]  /*fb10*/  IADD3 R61, P0, PT, R42, R252, RZ ;  /* 0x000000fc2a3d7210 */ /* 0x004fca0007f1e0ff */
[----:B------:R-:W-:Y:S01]  /*fb20*/  IMAD.X R42, R43, 0x1, R251, P0 ;  /* 0x000000012b2a7824 */ /* 0x000fe200000e06fb */
[----:B------:R-:W-:Y:S01]  /*fb30*/  STL [R1+0x7b4], R61 ;  /* 0x0007b43d01007387 */ /* 0x000fe20000100800 */
[-C--:B---3--:R-:W-:Y:S02]  /*fb40*/  IADD3 R60, P3, PT, R32, R252.reuse, RZ ;  /* 0x000000fc203c7210 */ /* 0x088fe40007f7e0ff */
[----:B----4-:R-:W-:-:S03]  /*fb50*/  IADD3 R7, P4, PT, R30, R252, RZ ;  /* 0x000000fc1e077210 */ /* 0x010fc60007f9e0ff */
[----:B------:R-:W-:Y:S01]  /*fb60*/  STL [R1+0x7b8], R60 ;  /* 0x0007b83c01007387 */ /* 0x000fe20000100800 */
[----:B------:R-:W-:-:S03]  /*fb70*/  IMAD.X R32, R33, 0x1, R251, P3 ;  /* 0x0000000121207824 */ /* 0x000fc600018e06fb */
[----:B------:R0:W-:Y:S04]  /*fb80*/  STL [R1+0x7bc], R7 ;  /* 0x0007bc0701007387 */ /* 0x0001e80000100800 */
[----:B------:R1:W-:Y:S01]  /*fb90*/  STL [R1+0xa8], R42 ;  /* 0x0000a82a01007387 */ /* 0x0003e20000100800 */
[----:B0-----:R-:W-:-:S03]  /*fba0*/  IMAD.X R7, R31, 0x1, R251, P4 ;  /* 0x000000011f077824 */ /* 0x001fc600020e06fb */
[----:B-1----:R-:W2:Y:S04]  /*fbb0*/  LDL.LU.64 R42, [R1+0x108] ;  /* 0x00010800012a7983 */ /* 0x002ea80000300a00 */
[----:B------:R0:W-:Y:S01]  /*fbc0*/  STL [R1+0xb0], R32 ;  /* 0x0000b02001007387 */ /* 0x0001e20000100800 */
[----:B------:R-:W-:-:S03]  /*fbd0*/  IADD3 R61, P0, PT, R58, R252, RZ ;  /* 0x000000fc3a3d7210 */ /* 0x000fc60007f1e0ff */
[----:B0-----:R-:W3:Y:S04]  /*fbe0*/  LDL.LU.64 R32, [R1+0x110] ;  /* 0x0001100001207983 */ /* 0x001ee80000300a00 */
[----:B------:R0:W-:Y:S04]  /*fbf0*/  STL [R1+0x7a0], R7 ;  /* 0x0007a00701007387 */ /* 0x0001e80000100800 */
[----:B------:R-:W4:Y:S01]  /*fc00*/  LDL.LU.64 R30, [R1+0x118] ;  /* 0x00011800011e7983 */ /* 0x000f220000300a00 */
[----:B------:R-:W-:Y:S01]  /*fc10*/  IADD3 R60, P3, PT, R36, R252, RZ ;  /* 0x000000fc243c7210 */ /* 0x000fe20007f7e0ff */
[----:B------:R-:W-:-:S02]  /*fc20*/  IMAD.X R58, R59, 0x1, R251, P0 ;  /* 0x000000013b3a7824 */ /* 0x000fc400000e06fb */
[----:B------:R-:W-:Y:S01]  /*fc30*/  STL [R1+0x7c0], R61 ;  /* 0x0007c03d01007387 */ /* 0x000fe20000100800 */
[----:B0-----:R-:W-:-:S03]  /*fc40*/  IADD3 R7, P4, PT, R8, R252, RZ ;  /* 0x000000fc08077210 */ /* 0x001fc60007f9e0ff */
[----:B------:R-:W-:Y:S01]  /*fc50*/  STL [R1+0x7a8], R60 ;  /* 0x0007a83c01007387 */ /* 0x000fe20000100800 */
[----:B------:R-:W-:-:S03]  /*fc60*/  IMAD.X R36, R37, 0x1, R251, P3 ;  /* 0x0000000125247824 */ /* 0x000fc600018e06fb */
        /* <DEDUP_REMOVED lines=8> */
[----:B0-----:R-:W-:-:S02]  /*fcf0*/  IADD3 R7, P0, PT, R44, R252, RZ ;  /* 0x000000fc2c077210 */ /* 0x001fc40007f1e0ff */
[----:B------:R-:W-:-:S03]  /*fd00*/  IADD3 R61, P3, PT, R4, R252, RZ ;  /* 0x000000fc043d7210 */ /* 0x000fc60007f7e0ff */
[----:B------:R0:W-:Y:S02]  /*fd10*/  STL [R1+0x788], R7 ;  /* 0x0007880701007387 */ /* 0x0001e40000100800 */
[--C-:B------:R-:W-:Y:S01]  /*fd20*/  IMAD.X R4, R5, 0x1, R251.reuse, P3 ;  /* 0x0000000105047824 */ /* 0x100fe200018e06fb */
[----:B------:R-:W-:Y:S01]  /*fd30*/  IADD3 R60, P4, PT, R2, R252, RZ ;  /* 0x000000fc023c7210 */ /* 0x000fe20007f9e0ff */
[----:B------:R-:W-:Y:S01]  /*fd40*/  STL [R1+0x78c], R61 ;  /* 0x00078c3d01007387 */ /* 0x000fe20000100800 */
[----:B0-----:R-:W-:-:S03]  /*fd50*/  IMAD.X R7, R45, 0x1, R251, P0 ;  /* 0x000000012d077824 */ /* 0x001fc600000e06fb */
[----:B------:R-:W-:Y:S01]  /*fd60*/  STL [R1+0x790], R60 ;  /* 0x0007903c01007387 */ /* 0x000fe20000100800 */
[----:B------:R-:W-:-:S03]  /*fd70*/  IMAD.X R2, R3, 0x1, R251, P4 ;  /* 0x0000000103027824 */ /* 0x000fc600020e06fb */
[----:B------:R-:W-:Y:S04]  /*fd80*/  STL [R1+0xd8], R7 ;  /* 0x0000d80701007387 */ /* 0x000fe80000100800 */
[----:B------:R-:W4:Y:S04]  /*fd90*/  LDL.LU.64 R44, [R1+0x138] ;  /* 0x00013800012c7983 */ /* 0x000f280000300a00 */
[----:B------:R0:W-:Y:S04]  /*fda0*/  STL [R1+0xe0], R4 ;  /* 0x0000e00401007387 */ /* 0x0001e80000100800 */
[----:B0-----:R-:W4:Y:S04]  /*fdb0*/  LDL.LU.64 R4, [R1+0x140] ;  /* 0x0001400001047983 */ /* 0x001f280000300a00 */
[----:B------:R0:W-:Y:S04]  /*fdc0*/  STL [R1+0xe8], R2 ;  /* 0x0000e80201007387 */ /* 0x0001e80000100800 */
[----:B0-----:R-:W4:Y:S01]  /*fdd0*/  LDL.LU.64 R2, [R1+0x148] ;  /* 0x0001480001027983 */ /* 0x001f220000300a00 */
[----:B------:R-:W-:-:S02]  /*fde0*/  IADD3 R61, P0, PT, R34, R252, RZ ;  /* 0x000000fc223d7210 */ /* 0x000fc40007f1e0ff */
[----:B------:R-:W-:-:S03]  /*fdf0*/  IADD3 R60, P3, PT, R28, R252, RZ ;  /* 0x000000fc1c3c7210 */ /* 0x000fc60007f7e0ff */
[----:B------:R-:W-:Y:S01]  /*fe00*/  IMAD.X R34, R35, 0x1, R251, P0 ;  /* 0x0000000123227824 */ /* 0x000fe200000e06fb */
[----:B------:R-:W-:Y:S01]  /*fe10*/  STL [R1+0x794], R61 ;  /* 0x0007943d01007387 */ /* 0x000fe20000100800 */
[----:B------:R-:W-:-:S03]  /*fe20*/  IADD3 R7, P4, PT, R26, R252, RZ ;  /* 0x000000fc1a077210 */ /* 0x000fc60007f9e0ff */
        /* <DEDUP_REMOVED lines=40> */
[----:B------:R-:W-:-:S02]  /*100b0*/  IADD3 R61, P3, PT, R4, R252, RZ ;  /* 0x000000fc043d7210 */ /* 0x000fc40007f7e0ff */
[----:B0-----:R-:W-:-:S03]  /*100c0*/  IADD3 R7, P0, PT, R44, R252, RZ ;  /* 0x000000fc2c077210 */ /* 0x001fc60007f1e0ff */
[----:B------:R-:W-:Y:S02]  /*100d0*/  IMAD.X R4, R5, 0x1, R251, P3 ;  /* 0x0000000105047824 */ /* 0x000fe400018e06fb */
[----:B------:R0:W-:Y:S01]  /*100e0*/  STL [R1+0x764], R7 ;  /* 0x0007640701007387 */ /* 0x0001e20000100800 */
[----:B------:R-:W-:-:S03]  /*100f0*/  IADD3 R60, P4, PT, R2, R252, RZ ;  /* 0x000000fc023c7210 */ /* 0x000fc60007f9e0ff */
        /* <DEDUP_REMOVED lines=48> */
[----:B------:R-:W-:Y:S01]  /*10400*/  STL [R1+0x42c], R58 ;  /* 0x00042c3a01007387 */ /* 0x000fe20000100800 */
[----:B0-----:R-:W-:-:S03]  /*10410*/  IMAD.X R7, R9, 0x1, R251, P4 ;  /* 0x0000000109077824 */ /* 0x001fc600020e06fb */
[----:B------:R-:W4:Y:S04]  /*10420*/  LDL.LU.64 R8, [R1+0x1e0] ;  /* 0x0001e00001087983 */ /* 0x000f280000300a00 */
[----:B------:R0:W-:Y:S04]  /*10430*/  STL [R1+0x154], R36 ;  /* 0x0001542401007387 */ /* 0x0001e80000100800 */
[----:B------:R-:W4:Y:S04]  /*10440*/  LDL.LU.64 R62, [R1+0x1e8] ;  /* 0x0001e800013e7983 */ /* 0x000f280000300a00 */
[----:B------:R1:W-:Y:S01]  /*10450*/  STL [R1+0x178], R7 ;  /* 0x0001780701007387 */ /* 0x0003e20000100800 */
[----:B------:R-:W-:-:S03]  /*10460*/  IADD3 R59, P0, PT, R44, R252, RZ ;  /* 0x000000fc2c3b7210 */ /* 0x000fc60007f1e0ff */
[----:B0-----:R-:W4:Y:S02]  /*10470*/  LDL.LU.64 R36, [R1+0x1f0] ;  /* 0x0001f00001247983 */ /* 0x001f240000300a00 */
[----:B------:R-:W-:Y:S02]  /*10480*/  IMAD.X R45, R45, 0x1, R251, P0 ;  /* 0x000000012d2d7824 */ /* 0x000fe400000e06fb */
[----:B------:R-:W-:Y:S01]  /*10490*/  STL [R1+0x17c], R59 ;  /* 0x00017c3b01007387 */ /* 0x000fe20000100800 */
[----:B------:R-:W-:-:S05]  /*104a0*/  IADD3 R58, P3, PT, R4, R252, RZ ;  /* 0x000000fc043a7210 */ /* 0x000fca0007f7e0ff */
[----:B------:R-:W-:Y:S01]  /*104b0*/  STL [R1+0x180], R58 ;  /* 0x0001803a01007387 */ /* 0x000fe20000100800 */
[----:B------:R-:W-:Y:S01]  /*104c0*/  IMAD.X R44, R5, 0x1, R251, P3 ;  /* 0x00000001052c7824 */ /* 0x000fe200018e06fb */
[----:B-1----:R-:W-:-:S05]  /*104d0*/  IADD3 R7, P4, PT, R2, R252, RZ ;  /* 0x000000fc02077210 */ /* 0x002fca0007f9e0ff */
[----:B------:R0:W-:Y:S04]  /*104e0*/  STL [R1+0x184], R7 ;  /* 0x0001840701007387 */ /* 0x0001e80000100800 */
[----:B------:R1:W-:Y:S04]  /*104f0*/  STL [R1+0x114], R45 ;  /* 0x0001142d01007387 */ /* 0x0003e80000100800 */
[----:B------:R-:W4:Y:S01]  /*10500*/  LDL.LU.64 R4, [R1+0x1f8] ;  /* 0x0001f80001047983 */ /* 0x000f220000300a00 */
[----:B0-----:R-:W-:-:S03]  /*10510*/  IMAD.X R7, R3, 0x1, R251, P4 ;  /* 0x0000000103077824 */ /* 0x001fc600020e06fb */
[----:B------:R0:W-:Y:S04]  /*10520*/  STL [R1+0x138], R44 ;  /* 0x0001382c01007387 */ /* 0x0001e80000100800 */
[----:B------:R-:W4:Y:S04]  /*10530*/  LDL.LU.64 R2, [R1+0x200] ;  /* 0x0002000001027983 */ /* 0x000f280000300a00 */
[----:B------:R0:W-:Y:S04]  /*10540*/  STL [R1+0x13c], R7 ;  /* 0x00013c0701007387 */ /* 0x0001e80000100800 */
[----:B------:R-:W4:Y:S01]  /*10550*/  LDL.LU.64 R60, [R1+0x208] ;  /* 0x00020800013c7983 */ /* 0x000f220000300a00 */
[----:B-1----:R-:W-:-:S05]  /*10560*/  IADD3 R45, P0, PT, R34, R252, RZ ;  /* 0x000000fc222d7210 */ /* 0x002fca0007f1e0ff */
[----:B------:R-:W-:Y:S01]  /*10570*/  IMAD.X R34, R35, 0x1, R251, P0 ;  /* 0x0000000123227824 */ /* 0x000fe200000e06fb */
[----:B------:R-:W-:Y:S01]  /*10580*/  STL [R1+0x190], R45 ;  /* 0x0001902d01007387 */ /* 0x000fe20000100800 */
[-C--:B0-----:R-:W-:Y:S02]  /*10590*/  IADD3 R44, P3, PT, R28, R252.reuse, RZ ;  /* 0x000000fc1c2c7210 */ /* 0x081fe40007f7e0ff */
        /* <DEDUP_REMOVED lines=12> */
[----:B------:R-:W-:Y:S01]  /*10660*/  STL [R1+0x100], R45 ;  /* 0x0001002d01007387 */ /* 0x000fe20000100800 */
[----:B------:R-:W-:-:S03]  /*10670*/  IMAD.X R42, R43, 0x1, R251, P0 ;  /* 0x000000012b2a7824 */ /* 0x000fc600000e06fb */
[----:B------:R-:W2:Y:S01]  /*10680*/  LDL.LU.64 R58, [R1+0x228] ;  /* 0x00022800013a7983 */ /* 0x000ea20000300a00 */
[----:B---3--:R-:W-:-:S05]  /*10690*/  IADD3 R44, P3, PT, R32, R252, RZ ;  /* 0x000000fc202c7210 */ /* 0x008fca0007f7e0ff */
[----:B------:R0:W-:Y:S01]  /*106a0*/  STL [R1+0x104], R44 ;  /* 0x0001042c01007387 */ /* 0x0001e20000100800 */
[----:B----4-:R-:W-:-:S03]  /*106b0*/  IADD3 R7, P4, PT, R30, R252, RZ ;  /* 0x000000fc1e077210 */ /* 0x010fc60007f9e0ff */
[----:B0-----:R-:W3:Y:S04]  /*106c0*/  LDL.LU.64 R44, [R1+0x230] ;  /* 0x00023000012c7983 */ /* 0x001ee80000300a00 */
[----:B------:R0:W-:Y:S01]  /*106d0*/  STL [R1+0x110], R7 ;  /* 0x0001100701007387 */ /* 0x0001e20000100800 */
[--C-:B------:R-:W-:Y:S02]  /*106e0*/  IMAD.X R31, R31, 0x1, R251.reuse, P4 ;  /* 0x000000011f1f7824 */ /* 0x100fe400020e06fb */
[----:B0-----:R-:W-:Y:S02]  /*106f0*/  IMAD.X R7, R33, 0x1, R251, P3 ;  /* 0x0000000121077824 */ /* 0x001fe400018e06fb */
[----:B------:R-:W4:Y:S04]  /*10700*/  LDL.LU.64 R32, [R1+0x238] ;  /* 0x0002380001207983 */ /* 0x000f280000300a00 */
[----:B------:R-:W-:Y:S04]  /*10710*/  STL [R1+0xb8], R42 ;  /* 0x0000b82a01007387 */ /* 0x000fe80000100800 */
[----:B------:R0:W-:Y:S01]  /*10720*/  STL [R1+0xbc], R7 ;  /* 0x0000bc0701007387 */ /* 0x0001e20000100800 */
[----:B------:R-:W-:-:S03]  /*10730*/  IADD3 R30, P3, PT, R62, R252, RZ ;  /* 0x000000fc3e1e7210 */ /* 0x000fc60007f7e0ff */
[----:B------:R-:W-:Y:S01]  /*10740*/  STL [R1+0x78], R31 ;  /* 0x0000781f01007387 */ /* 0x000fe20000100800 */
[-C--:B0-----:R-:W-:Y:S02]  /*10750*/  IADD3 R7, P0, PT, R8, R252.reuse, RZ ;  /* 0x000000fc08077210 */ /* 0x081fe40007f1e0ff */
[----:B------:R-:W-:-:S03]  /*10760*/  IADD3 R42, P4, PT, R36, R252, RZ ;  /* 0x000000fc242a7210 */ /* 0x000fc60007f9e0ff */
[----:B------:R0:W-:Y:S04]  /*10770*/  STL [R1+0xc0], R7 ;  /* 0x0000c00701007387 */ /* 0x0001e80000100800 */
[----:B------:R1:W-:Y:S01]  /*10780*/  STL [R1+0xc4], R30 ;  /* 0x0000c41e01007387 */ /* 0x0003e20000100800 */
[--C-:B------:R-:W-:Y:S02]  /*10790*/  IMAD.X R62, R63, 0x1, R251.reuse, P3 ;  /* 0x000000013f3e7824 */ /* 0x100fe400018e06fb */
[--C-:B0-----:R-:W-:Y:S01]  /*107a0*/  IMAD.X R7, R9, 0x1, R251.reuse, P0 ;  /* 0x0000000109077824 */ /* 0x101fe200000e06fb */
[----:B-1----:R-:W4:Y:S04]  /*107b0*/  LDL.LU.64 R30, [R1+0x240] ;  /* 0x00024000011e7983 */ /* 0x002f280000300a00 */
[----:B------:R0:W-:Y:S04]  /*107c0*/  STL [R1+0xd0], R42 ;  /* 0x0000d02a01007387 */ /* 0x0001e80000100800 */
[----:B------:R-:W4:Y:S04]  /*107d0*/  LDL.LU.64 R8, [R1+0x248] ;  /* 0x0002480001087983 */ /* 0x000f280000300a00 */
[----:B------:R1:W-:Y:S04]  /*107e0*/  STL [R1+0x7c], R7 ;  /* 0x00007c0701007387 */ /* 0x0003e80000100800 */
[----:B0-----:R-:W4:Y:S01]  /*107f0*/  LDL.LU.64 R42, [R1+0x250] ;  /* 0x00025000012a7983 */ /* 0x001f220000300a00 */
[----:B-1----:R-:W-:Y:S01]  /*10800*/  IMAD.X R7, R37, 0x1, R251, P4 ;  /* 0x0000000125077824 */ /* 0x002fe200020e06fb */
[----:B------:R-:W-:-:S02]  /*10810*/  IADD3 R37, P0, PT, R4, R252, RZ ;  /* 0x000000fc04257210 */ /* 0x000fc40007f1e0ff */
[----:B------:R-:W-:Y:S04]  /*10820*/  STL [R1+0x80], R62 ;  /* 0x0000803e01007387 */ /* 0x000fe80000100800 */
[----:B------:R0:W-:Y:S01]  /*10830*/  STL [R1+0x84], R7 ;  /* 0x0000840701007387 */ /* 0x0001e20000100800 */
[-C--:B------:R-:W-:Y:S01]  /*10840*/  IADD3 R36, P3, PT, R2, R252.reuse, RZ ;  /* 0x000000fc02247210 */ /* 0x080fe20007f7e0ff */
[--C-:B------:R-:W-:Y:S02]  /*10850*/  IMAD.X R4, R5, 0x1, R251.reuse, P0 ;  /* 0x0000000105047824 */ /* 0x100fe400000e06fb */
[----:B------:R-:W-:Y:S02]  /*10860*/  STL [R1+0xd4], R37 ;  /* 0x0000d42501007387 */ /* 0x000fe40000100800 */
[--C-:B------:R-:W-:Y:S01]  /*10870*/  IMAD.X R2, R3, 0x1, R251.reuse, P3 ;  /* 0x0000000103027824 */ /* 0x100fe200018e06fb */
[-C--:B0-----:R-:W-:Y:S01]  /*10880*/  IADD3 R7, P4, PT, R60, R252.reuse, RZ ;  /* 0x000000fc3c077210 */ /* 0x081fe20007f9e0ff */
[----:B------:R0:W-:Y:S04]  /*10890*/  STL [R1+0xf8], R36 ;  /* 0x0000f82401007387 */ /* 0x0001e80000100800 */
[----:B------:R-:W-:Y:S04]  /*108a0*/  STL [R1+0xfc], R7 ;  /* 0x0000fc0701007387 */ /* 0x000fe80000100800 */
[----:B0-----:R-:W4:Y:S04]  /*108b0*/  LDL.LU.64 R36, [R1+0x258] ;  /* 0x0002580001247983 */ /* 0x001f280000300a00 */
[----:B------:R0:W-:Y:S04]  /*108c0*/  STL [R1+0x90], R4 ;  /* 0x0000900401007387 */ /* 0x0001e80000100800 */
[----:B0-----:R-:W4:Y:S04]  /*108d0*/  LDL.LU.64 R4, [R1+0x260] ;  /* 0x0002600001047983 */ /* 0x001f280000300a00 */
[----:B------:R0:W-:Y:S04]  /*108e0*/  STL [R1+0x94], R2 ;  /* 0x0000940201007387 */ /* 0x0001e80000100800 */
[----:B0-----:R-:W4:Y:S01]  /*108f0*/  LDL.LU.64 R2, [R1+0x268] ;  /* 0x0002680001027983 */ /* 0x001f220000300a00 */
[----:B------:R-:W-:Y:S01]  /*10900*/  IMAD.X R60, R61, 0x1, R251, P4 ;  /* 0x000000013d3c7824 */ /* 0x000fe200020e06fb */
[----:B------:R-:W-:-:S04]  /*10910*/  IADD3 R7, P0, PT, R34, R252, RZ ;  /* 0x000000fc22077210 */ /* 0x000fc80007f1e0ff */
[----:B------:R-:W-:Y:S04]  /*10920*/  STL [R1+0x2c], R60 ;  /* 0x00002c3c01007387 */ /* 0x000fe80000100800 */
[----:B------:R0:W-:Y:S01]  /*10930*/  STL [R1+0x44], R7 ;  /* 0x0000440701007387 */ /* 0x0001e20000100800 */
[-C--:B------:R-:W-:Y:S01]  /*10940*/  IADD3 R61, P3, PT, R28, R252.reuse, RZ ;  /* 0x000000fc1c3d7210 */ /* 0x080fe20007f7e0ff */
[----:B0-----:R-:W-:Y:S01]  /*10950*/  IMAD.X R7, R35, 0x1, R251, P0 ;  /* 0x0000000123077824 */ /* 0x001fe200000e06fb */
[----:B------:R-:W-:-:S03]  /*10960*/  IADD3 R60, P4, PT, R26, R252, RZ ;  /* 0x000000fc1a3c7210 */ /* 0x000fc60007f9e0ff */
[----:B------:R-:W-:Y:S01]  /*10970*/  STL [R1+0x50], R61 ;  /* 0x0000503d01007387 */ /* 0x000fe20000100800 */
[----:B------:R-:W-:-:S03]  /*10980*/  IMAD.X R245, R29, 0x1, R251, P3 ;  /* 0x000000011df57824 */ /* 0x000fc600018e06fb */
[----:B------:R-:W-:Y:S04]  /*10990*/  STL [R1+0x54], R60 ;  /* 0x0000543c01007387 */ /* 0x000fe80000100800 */
[----:B------:R3:W-:Y:S01]  /*109a0*/  STL [R1+0x30], R7 ;  /* 0x0000300701007387 */ /* 0x0007e20000100800 */
[----:B------:R-:W-:-:S03]  /*109b0*/  IMAD.X R246, R27, 0x1, R251, P4 ;  /* 0x000000011bf67824 */ /* 0x000fc600020e06fb */
[----:B------:R-:W4:Y:S01]  /*109c0*/  LDL.LU.64 R34, [R1+0x270] ;  /* 0x0002700001227983 */ /* 0x000f220000300a00 */
[----:B--2---:R-:W-:-:S05]  /*109d0*/  IADD3 R26, P0, PT, R58, R252, RZ ;  /* 0x000000fc3a1a7210 */ /* 0x004fca0007f1e0ff */
[----:B------:R0:W-:Y:S04]  /*109e0*/  STL [R1+0x34], R26 ;  /* 0x0000341a01007387 */ /* 0x0001e80000100800 */
[----:B------:R-:W2:Y:S01]  /*109f0*/  LDL.LU.64 R28, [R1+0x278] ;  /* 0x00027800011c7983 */ /* 0x000ea20000300a00 */
[----:B---3--:R-:W-:-:S05]  /*10a00*/  IADD3 R7, P3, PT, R44, R252, RZ ;  /* 0x000000fc2c077210 */ /* 0x008fca0007f7e0ff */
[----:B------:R4:W-:Y:S01]  /*10a10*/  STL [R1+0x38], R7 ;  /* 0x0000380701007387 */ /* 0x0009e20000100800 */
[----:B------:R-:W-:-:S03]  /*10a20*/  IMAD.X R247, R59, 0x1, R251, P0 ;  /* 0x000000013bf77824 */ /* 0x000fc600000e06fb */
[----:B0-----:R-:W3:Y:S01]  /*10a30*/  LDL.LU.64 R26, [R1+0x280] ;  /* 0x00028000011a7983 */ /* 0x001ee20000300a00 */
[----:B------:R-:W-:Y:S01]  /*10a40*/  IMAD.X R248, R45, 0x1, R251, P3 ;  /* 0x000000012df87824 */ /* 0x000fe200018e06fb */
[----:B----4-:R-:W-:-:S05]  /*10a50*/  IADD3 R7, P4, PT, R32, R252, RZ ;  /* 0x000000fc20077210 */ /* 0x010fca0007f9e0ff */
[----:B------:R0:W-:Y:S01]  /*10a60*/  STL [R1+0x3c], R7 ;  /* 0x00003c0701007387 */ /* 0x0001e20000100800 */
[----:B------:R-:W-:-:S05]  /*10a70*/  IMAD.X R249, R33, 0x1, R251, P4 ;  /* 0x0000000121f97824 */ /* 0x000fca00020e06fb */
[----:B------:R-:W-:Y:S01]  /*10a80*/  STL [R1+0x10f8], R249 ;  /* 0x0010f8f901007387 */ /* 0x000fe20000100800 */
[-C--:B0-----:R-:W-:Y:S02]  /*10a90*/  IADD3 R7, P0, PT, R30, R252.reuse, RZ ;  /* 0x000000fc1e077210 */ /* 0x081fe40007f1e0ff */
[----:B------:R-:W-:-:S03]  /*10aa0*/  IADD3 R32, P3, PT, R8, R252, RZ ;  /* 0x000000fc08207210 */ /* 0x000fc60007f7e0ff */
[----:B------:R0:W-:Y:S04]  /*10ab0*/  STL [R1+0x40], R7 ;  /* 0x0000400701007387 */ /* 0x0001e80000100800 */
[----:B------:R1:W-:Y:S01]  /*10ac0*/  STL [R1+0x4], R32 ;  /* 0x0000042001007387 */ /* 0x0003e20000100800 */
[----:B------:R-:W-:Y:S01]  /*10ad0*/  IADD3 R44, P4, PT, R42, R252, RZ ;  /* 0x000000fc2a2c7210 */ /* 0x000fe20007f9e0ff */
[----:B0-----:R-:W-:-:S04]  /*10ae0*/  IMAD.X R7, R31, 0x1, R251, P0 ;  /* 0x000000011f077824 */ /* 0x001fc800000e06fb */
[--C-:B------:R-:W-:Y:S01]  /*10af0*/  IMAD.X R223, R43, 0x1, R251.reuse, P4 ;  /* 0x000000012bdf7824 */ /* 0x100fe200020e06fb */
[----:B-1----:R-:W4:Y:S04]  /*10b00*/  LDL.LU.64 R32, [R1+0x288] ;  /* 0x0002880001207983 */ /* 0x002f280000300a00 */
[----:B------:R0:W-:Y:S01]  /*10b10*/  STL [R1+0x28], R44 ;  /* 0x0000282c01007387 */ /* 0x0001e20000100800 */
[----:B------:R-:W-:-:S03]  /*10b20*/  IMAD.X R222, R9, 0x1, R251, P3 ;  /* 0x0000000109de7824 */ /* 0x000fc600018e06fb */
[----:B------:R-:W4:Y:S04]  /*10b30*/  LDL.LU.64 R30, [R1+0x290] ;  /* 0x00029000011e7983 */ /* 0x000f280000300a00 */
[----:B------:R1:W-:Y:S04]  /*10b40*/  STL [R1], R7 ;  /* 0x0000000701007387 */ /* 0x0003e80000100800 */
[----:B------:R-:W4:Y:S04]  /*10b50*/  LDL.LU.64 R8, [R1+0x298] ;  /* 0x0002980001087983 */ /* 0x000f280000300a00 */
[----:B------:R-:W-:Y:S04]  /*10b60*/  STL [R1+0x1108], R223 ;  /* 0x001108df01007387 */ /* 0x000fe80000100800 */
[----:B------:R-:W4:Y:S04]  /*10b70*/  LDL.LU.64 R58, [R1+0x2a0] ;  /* 0x0002a000013a7983 */ /* 0x000f280000300a00 */
[----:B------:R-:W4:Y:S01]  /*10b80*/  LDL.LU.64 R42, [R1+0x2a8] ;  /* 0x0002a800012a7983 */ /* 0x000f220000300a00 */
[----:B------:R-:W-:-:S05]  /*10b90*/  IADD3 R225, P3, PT, R4, R252, RZ ;  /* 0x000000fc04e17210 */ /* 0x000fca0007f7e0ff */
[----:B------:R-:W-:Y:S02]  /*10ba0*/  IMAD.X R217, R5, 0x1, R251, P3 ;  /* 0x0000000105d97824 */ /* 0x000fe400018e06fb */
[----:B------:R-:W4:Y:S01]  /*10bb0*/  LDL.LU.64 R4, [R1+0x2b0] ;  /* 0x0002b00001047983 */ /* 0x000f220000300a00 */
[----:B------:R-:W-:-:S05]  /*10bc0*/  IADD3 R226, P4, PT, R2, R252, RZ ;  /* 0x000000fc02e27210 */ /* 0x000fca0007f9e0ff */
[----:B------:R-:W-:Y:S02]  /*10bd0*/  IMAD.X R218, R3, 0x1, R251, P4 ;  /* 0x0000000103da7824 */ /* 0x000fe400020e06fb */
[----:B------:R-:W4:Y:S04]  /*10be0*/  LDL.LU.64 R2, [R1+0x2b8] ;  /* 0x0002b80001027983 */ /* 0x000f280000300a00 */
[----:B0-----:R-:W4:Y:S01]  /*10bf0*/  LDL.LU.64 R44, [R1+0x2c0] ;  /* 0x0002c000012c7983 */ /* 0x001f220000300a00 */
[----:B------:R-:W-:-:S05]  /*10c00*/  IADD3 R224, P0, PT, R36, R252, RZ ;  /* 0x000000fc24e07210 */ /* 0x000fca0007f1e0ff */
[----:B------:R-:W-:Y:S02]  /*10c10*/  IMAD.X R216, R37, 0x1, R251, P0 ;  /* 0x0000000125d87824 */ /* 0x000fe400000e06fb */
[----:B------:R-:W4:Y:S01]  /*10c20*/  LDL.LU.64 R36, [R1+0x2c8] ;  /* 0x0002c80001247983 */ /* 0x000f220000300a00 */
[----:B------:R-:W-:-:S05]  /*10c30*/  IADD3 R227, P0, PT, R34, R252, RZ ;  /* 0x000000fc22e37210 */ /* 0x000fca0007f1e0ff */
[----:B------:R-:W-:Y:S01]  /*10c40*/  IMAD.X R219, R35, 0x1, R251, P0 ;  /* 0x0000000123db7824 */ /* 0x000fe200000e06fb */
[----:B--2---:R-:W-:-:S05]  /*10c50*/  IADD3 R243, P3, PT, R28, R252, RZ ;  /* 0x000000fc1cf37210 */ /* 0x004fca0007f7e0ff */
[----:B------:R-:W-:Y:S01]  /*10c60*/  IMAD.X R220, R29, 0x1, R251, P3 ;  /* 0x000000011ddc7824 */ /* 0x000fe200018e06fb */
[----:B------:R-:W-:Y:S01]  /*10c70*/  STL [R1+0x110c], R243 ;  /* 0x00110cf301007387 */ /* 0x000fe20000100800 */
[----:B---3--:R-:W-:-:S05]  /*10c80*/  IADD3 R244, P4, PT, R26, R252, RZ ;  /* 0x000000fc1af47210 */ /* 0x008fca0007f9e0ff */
[----:B------:R-:W-:Y:S01]  /*10c90*/  STL [R1+0x1118], R244 ;  /* 0x001118f401007387 */ /* 0x000fe20000100800 */
[----:B------:R-:W-:-:S03]  /*10ca0*/  IMAD.X R221, R27, 0x1, R251, P4 ;  /* 0x000000011bdd7824 */ /* 0x000fc600020e06fb */
[----:B------:R-:W2:Y:S04]  /*10cb0*/  LDL.LU.64 R34, [R1+0x2d0] ;  /* 0x0002d00001227983 */ /* 0x000ea80000300a00 */
[----:B------:R-:W3:Y:S04]  /*10cc0*/  LDL.LU.64 R28, [R1+0x2d8] ;  /* 0x0002d800011c7983 */ /* 0x000ee80000300a00 */
[----:B------:R-:W3:Y:S04]  /*10cd0*/  LDL.LU.64 R26, [R1+0x2e0] ;  /* 0x0002e000011a7983 */ /* 0x000ee80000300a00 */
[----:B------:R-:W-:Y:S01]  /*10ce0*/  STL.64 [R1+0x1110], R220 ;  /* 0x001110dc01007387 */ /* 0x000fe20000100a00 */
[----:B----4-:R-:W-:-:S02]  /*10cf0*/  IADD3 R213, P0, PT, R32, R252, RZ ;  /* 0x000000fc20d57210 */ /* 0x010fc40007f1e0ff */
[----:B------:R-:W-:-:S03]  /*10d00*/  IADD3 R214, P3, PT, R30, R252, RZ ;  /* 0x000000fc1ed67210 */ /* 0x000fc60007f7e0ff */
[--C-:B------:R-:W-:Y:S02]  /*10d10*/  IMAD.X R205, R33, 0x1, R251.reuse, P0 ;  /* 0x0000000121cd7824 */ /* 0x100fe400000e06fb */
[--C-:B------:R-:W-:Y:S01]  /*10d20*/  IMAD.X R206, R31, 0x1, R251.reuse, P3 ;  /* 0x000000011fce7824 */ /* 0x100fe200018e06fb */
[-C--:B------:R-:W-:Y:S01]  /*10d30*/  IADD3 R215, P4, PT, R8, R252.reuse, RZ ;  /* 0x000000fc08d77210 */ /* 0x080fe20007f9e0ff */
[----:B------:R-:W-:Y:S04]  /*10d40*/  STL [R1+0x1128], R214 ;  /* 0x001128d601007387 */ /* 0x000fe80000100800 */
[----:B------:R-:W-:Y:S01]  /*10d50*/  IMAD.X R199, R9, 0x1, R251, P4 ;  /* 0x0000000109c77824 */ /* 0x000fe200020e06fb */
[-C--:B------:R-:W-:Y:S01]  /*10d60*/  IADD3 R207, P0, PT, R58, R252.reuse, RZ ;  /* 0x000000fc3acf7210 */ /* 0x080fe20007f1e0ff */
[----:B------:R-:W-:Y:S01]  /*10d70*/  STL [R1+0x112c], R206 ;  /* 0x00112cce01007387 */ /* 0x000fe20000100800 */
[----:B------:R-:W-:-:S03]  /*10d80*/  IADD3 R208, P3, PT, R42, R252, RZ ;  /* 0x000000fc2ad07210 */ /* 0x000fc60007f7e0ff */
[----:B------:R-:W4:Y:S01]  /*10d90*/  LDL.LU.64 R32, [R1+0x2e8] ;  /* 0x0002e80001207983 */ /* 0x000f220000300a00 */
[----:B------:R-:W-:-:S03]  /*10da0*/  IMAD.X R200, R59, 0x1, R251, P0 ;  /* 0x000000013bc87824 */ /* 0x000fc600000e06fb */
[----:B------:R-:W4:Y:S01]  /*10db0*/  LDL.LU.64 R30, [R1+0x2f0] ;  /* 0x0002f000011e7983 */ /* 0x000f220000300a00 */
[----:B------:R-:W-:-:S03]  /*10dc0*/  IMAD.X R201, R43, 0x1, R251, P3 ;  /* 0x000000012bc97824 */ /* 0x000fc600018e06fb */
[----:B------:R-:W4:Y:S01]  /*10dd0*/  LDL.LU.64 R8, [R1+0x2f8] ;  /* 0x0002f80001087983 */ /* 0x000f220000300a00 */
[----:B------:R-:W-:-:S05]  /*10de0*/  IADD3 R209, P4, PT, R4, R252, RZ ;  /* 0x000000fc04d17210 */ /* 0x000fca0007f9e0ff */
[----:B------:R-:W-:Y:S02]  /*10df0*/  IMAD.X R202, R5, 0x1, R251, P4 ;  /* 0x0000000105ca7824 */ /* 0x000fe400020e06fb */
[----:B------:R-:W4:Y:S01]  /*10e00*/  LDL.LU.64 R4, [R1+0x300] ;  /* 0x0003000001047983 */ /* 0x000f220000300a00 */
[-C--:B------:R-:W-:Y:S02]  /*10e10*/  IADD3 R210, P0, PT, R2, R252.reuse, RZ ;  /* 0x000000fc02d27210 */ /* 0x080fe40007f1e0ff */
[----:B------:R-:W-:-:S03]  /*10e20*/  IADD3 R211, P3, PT, R44, R252, RZ ;  /* 0x000000fc2cd37210 */ /* 0x000fc60007f7e0ff */
[----:B------:R-:W-:Y:S01]  /*10e30*/  STL [R1+0x1140], R210 ;  /* 0x001140d201007387 */ /* 0x000fe20000100800 */
[----:B------:R-:W-:-:S03]  /*10e40*/  IMAD.X R203, R3, 0x1, R251, P0 ;  /* 0x0000000103cb7824 */ /* 0x000fc600000e06fb */
[----:B------:R-:W-:Y:S04]  /*10e50*/  STL [R1+0x1130], R211 ;  /* 0x001130d301007387 */ /* 0x000fe80000100800 */
[----:B------:R-:W4:Y:S04]  /*10e60*/  LDL.LU.64 R42, [R1+0x308] ;  /* 0x00030800012a7983 */ /* 0x000f280000300a00 */
[----:B------:R-:W4:Y:S01]  /*10e70*/  LDL.LU.64 R2, [R1+0x310] ;  /* 0x0003100001027983 */ /* 0x000f220000300a00 */
[----:B------:R-:W-:Y:S01]  /*10e80*/  IADD3 R212, P4, PT, R36, R252, RZ ;  /* 0x000000fc24d47210 */ /* 0x000fe20007f9e0ff */
[----:B------:R-:W-:-:S04]  /*10e90*/  IMAD.X R204, R45, 0x1, R251, P3 ;  /* 0x000000012dcc7824 */ /* 0x000fc800018e06fb */
[----:B------:R-:W-:Y:S01]  /*10ea0*/  IMAD.X R190, R37, 0x1, R251, P4 ;  /* 0x0000000125be7824 */ /* 0x000fe200020e06fb */
[----:B------:R-:W-:Y:S04]  /*10eb0*/  STL [R1+0x1144], R203 ;  /* 0x001144cb01007387 */ /* 0x000fe80000100800 */
[----:B------:R-:W-:Y:S01]  /*10ec0*/  STL [R1+0x1148], R204 ;  /* 0x001148cc01007387 */ /* 0x000fe20000100800 */
[-C--:B--2---:R-:W-:Y:S02]  /*10ed0*/  IADD3 R196, P0, PT, R34, R252.reuse, RZ ;  /* 0x000000fc22c47210 */ /* 0x084fe40007f1e0ff */
[----:B---3--:R-:W-:-:S03]  /*10ee0*/  IADD3 R197, P3, PT, R28, R252, RZ ;  /* 0x000000fc1cc57210 */ /* 0x008fc60007f7e0ff */
[--C-:B------:R-:W-:Y:S01]  /*10ef0*/  IMAD.X R191, R35, 0x1, R251.reuse, P0 ;  /* 0x0000000123bf7824 */ /* 0x100fe200000e06fb */
[----:B------:R-:W-:Y:S01]  /*10f00*/  IADD3 R198, P4, PT, R26, R252, RZ ;  /* 0x000000fc1ac67210 */ /* 0x000fe20007f9e0ff */
[----:B------:R-:W-:Y:S01]  /*10f10*/  STL [R1+0x114c], R196 ;  /* 0x00114cc401007387 */ /* 0x000fe20000100800 */
[----:B------:R-:W-:-:S03]  /*10f20*/  IMAD.X R170, R29, 0x1, R251, P3 ;  /* 0x000000011daa7824 */ /* 0x000fc600018e06fb */
[----:B------:R-:W-:Y:S01]  /*10f30*/  IMAD.X R171, R27, 0x1, R251, P4 ;  /* 0x000000011bab7824 */ /* 0x000fe200020e06fb */
[----:B------:R-:W-:Y:S04]  /*10f40*/  STL [R1+0x1150], R191 ;  /* 0x001150bf01007387 */ /* 0x000fe80000100800 */
[----:B------:R-:W2:Y:S04]  /*10f50*/  LDL.LU.64 R36, [R1+0x318] ;  /* 0x0003180001247983 */ /* 0x000ea80000300a00 */
[----:B------:R-:W3:Y:S04]  /*10f60*/  LDL.LU.64 R28, [R1+0x320] ;  /* 0x00032000011c7983 */ /* 0x000ee80000300a00 */
[----:B------:R-:W3:Y:S01]  /*10f70*/  LDL.LU.64 R26, [R1+0x328] ;  /* 0x00032800011a7983 */ /* 0x000ee20000300a00 */
[----:B----4-:R-:W-:-:S02]  /*10f80*/  IADD3 R192, P0, PT, R32, R252, RZ ;  /* 0x000000fc20c07210 */ /* 0x010fc40007f1e0ff */
[----:B------:R-:W-:-:S03]  /*10f90*/  IADD3 R194, P4, PT, R8, R252, RZ ;  /* 0x000000fc08c27210 */ /* 0x000fc60007f9e0ff */
[--C-:B------:R-:W-:Y:S01]  /*10fa0*/  IMAD.X R172, R33, 0x1, R251.reuse, P0 ;  /* 0x0000000121ac7824 */ /* 0x100fe200000e06fb */
[-C--:B------:R-:W-:Y:S01]  /*10fb0*/  IADD3 R193, P3, PT, R30, R252.reuse, RZ ;  /* 0x000000fc1ec17210 */ /* 0x080fe20007f7e0ff */
[----:B------:R-:W-:Y:S01]  /*10fc0*/  IMAD.X R186, R9, 0x1, R251, P4 ;  /* 0x0000000109ba7824 */ /* 0x000fe200020e06fb */
[----:B------:R-:W-:Y:S04]  /*10fd0*/  STL [R1+0x1154], R194 ;  /* 0x001154c201007387 */ /* 0x000fe80000100800 */
[----:B------:R-:W4:Y:S04]  /*10fe0*/  LDL.LU.64 R58, [R1+0x330] ;  /* 0x00033000013a7983 */ /* 0x000f280000300a00 */
[----:B------:R-:W4:Y:S01]  /*10ff0*/  LDL.LU.64 R34, [R1+0x338] ;  /* 0x0003380001227983 */ /* 0x000f220000300a00 */
[----:B------:R-:W-:-:S03]  /*11000*/  IADD3 R195, P0, PT, R4, R252, RZ ;  /* 0x000000fc04c37210 */ /* 0x000fc60007f1e0ff */
[----:B------:R-:W4:Y:S01]  /*11010*/  LDL.LU.64 R8, [R1+0x340] ;  /* 0x0003400001087983 */ /* 0x000f220000300a00 */
[----:B------:R-:W-:-:S03]  /*11020*/  IMAD.X R173, R31, 0x1, R251, P3 ;  /* 0x000000011fad7824 */ /* 0x000fc600018e06fb */
[----:B------:R-:W-:Y:S04]  /*11030*/  STL [R1+0x1158], R186 ;  /* 0x001158ba01007387 */ /* 0x000fe80000100800 */
[----:B------:R-:W-:Y:S01]  /*11040*/  STL [R1+0x115c], R195 ;  /* 0x00115cc301007387 */ /* 0x000fe20000100800 */
[----:B------:R-:W-:Y:S01]  /*11050*/  IMAD.X R187, R5, 0x1, R251, P0 ;  /* 0x0000000105bb7824 */ /* 0x000fe200000e06fb */
[----:B------:R-:W-:-:S05]  /*11060*/  IADD3 R189, P4, PT, R2, R252, RZ ;  /* 0x000000fc02bd7210 */ /* 0x000fca0007f9e0ff */
[----:B------:R-:W-:Y:S04]  /*11070*/  STL [R1+0x1160], R189 ;  /* 0x001160bd01007387 */ /* 0x000fe80000100800 */
[----:B------:R-:W4:Y:S04]  /*11080*/  LDL.LU.64 R32, [R1+0x348] ;  /* 0x0003480001207983 */ /* 0x000f280000300a00 */
[----:B------:R-:W4:Y:S04]  /*11090*/  LDL.LU.64 R30, [R1+0x350] ;  /* 0x00035000011e7983 */ /* 0x000f280000300a00 */
[----:B------:R-:W4:Y:S01]  /*110a0*/  LDL.LU.64 R4, [R1+0x358] ;  /* 0x0003580001047983 */ /* 0x000f220000300a00 */
[----:B------:R-:W-:-:S03]  /*110b0*/  IMAD.X R153, R3, 0x1, R251, P4 ;  /* 0x0000000103997824 */ /* 0x000fc600020e06fb */
[----:B------:R-:W-:Y:S04]  /*110c0*/  STL [R1+0x1164], R187 ;  /* 0x001164bb01007387 */ /* 0x000fe80000100800 */
[----:B------:R-:W4:Y:S01]  /*110d0*/  LDL.LU.64 R2, [R1+0x360] ;  /* 0x0003600001027983 */ /* 0x000f220000300a00 */
[----:B------:R-:W-:-:S03]  /*110e0*/  IADD3 R188, P3, PT, R42, R252, RZ ;  /* 0x000000fc2abc7210 */ /* 0x000fc60007f7e0ff */
[----:B------:R-:W4:Y:S02]  /*110f0*/  LDL.LU.64 R44, [R1+0x368] ;  /* 0x00036800012c7983 */ /* 0x000f240000300a00 */
[----:B------:R-:W-:Y:S02]  /*11100*/  IMAD.X R152, R43, 0x1, R251, P3 ;  /* 0x000000012b987824 */ /* 0x000fe400018e06fb */
[----:B------:R-:W4:Y:S04]  /*11110*/  LDL.LU.64 R42, [R1+0x370] ;  /* 0x00037000012a7983 */ /* 0x000f280000300a00 */
[----:B------:R-:W-:Y:S01]  /*11120*/  STL [R1+0x1168], R153 ;  /* 0x0011689901007387 */ /* 0x000fe20000100800 */
[-C--:B--2---:R-:W-:Y:S02]  /*11130*/  IADD3 R154, P0, PT, R36, R252.reuse, RZ ;  /* 0x000000fc249a7210 */ /* 0x084fe40007f1e0ff */
[----:B---3--:R-:W-:-:S03]  /*11140*/  IADD3 R155, P3, PT, R28, R252, RZ ;  /* 0x000000fc1c9b7210 */ /* 0x008fc60007f7e0ff */
[--C-:B------:R-:W-:Y:S02]  /*11150*/  IMAD.X R124, R37, 0x1, R251.reuse, P0 ;  /* 0x00000001257c7824 */ /* 0x100fe400000e06fb */
[----:B------:R-:W2:Y:S01]  /*11160*/  LDL.LU.64 R36, [R1+0x378] ;  /* 0x0003780001247983 */ /* 0x000ea20000300a00 */
[-C--:B------:R-:W-:Y:S01]  /*11170*/  IADD3 R166, P4, PT, R26, R252.reuse, RZ ;  /* 0x000000fc1aa67210 */ /* 0x080fe20007f9e0ff */
[--C-:B------:R-:W-:Y:S02]  /*11180*/  IMAD.X R125, R29, 0x1, R251.reuse, P3 ;  /* 0x000000011d7d7824 */ /* 0x100fe400018e06fb */
[----:B------:R-:W3:Y:S02]  /*11190*/  LDL.LU.64 R28, [R1+0x380] ;  /* 0x00038000011c7983 */ /* 0x000ee40000300a00 */
[----:B------:R-:W-:Y:S02]  /*111a0*/  IMAD.X R126, R27, 0x1, R251, P4 ;  /* 0x000000011b7e7824 */ /* 0x000fe400020e06fb */
[----:B------:R-:W3:Y:S01]  /*111b0*/  LDL.LU.64 R26, [R1+0x388] ;  /* 0x00038800011a7983 */ /* 0x000ee20000300a00 */
[----:B----4-:R-:W-:-:S02]  /*111c0*/  IADD3 R167, P0, PT, R58, R252, RZ ;  /* 0x000000fc3aa77210 */ /* 0x010fc40007f1e0ff */
[-C--:B------:R-:W-:Y:S02]  /*111d0*/  IADD3 R168, P3, PT, R34, R252.reuse, RZ ;  /* 0x000000fc22a87210 */ /* 0x080fe40007f7e0ff */
[----:B------:R-:W-:-:S03]  /*111e0*/  IADD3 R169, P4, PT, R8, R252, RZ ;  /* 0x000000fc08a97210 */ /* 0x000fc60007f9e0ff */
[--C-:B------:R-:W-:Y:S01]  /*111f0*/  IMAD.X R130, R35, 0x1, R251.reuse, P3 ;  /* 0x0000000123827824 */ /* 0x100fe200018e06fb */
[----:B------:R-:W-:Y:S01]  /*11200*/  STL [R1+0x116c], R168 ;  /* 0x00116ca801007387 */ /* 0x000fe20000100800 */
[--C-:B------:R-:W-:Y:S02]  /*11210*/  IMAD.X R127, R59, 0x1, R251.reuse, P0 ;  /* 0x000000013b7f7824 */ /* 0x100fe400000e06fb */
[----:B------:R-:W-:Y:S01]  /*11220*/  IMAD.X R131, R9, 0x1, R251, P4 ;  /* 0x0000000109837824 */ /* 0x000fe200020e06fb */
[----:B------:R-:W-:Y:S04]  /*11230*/  STL [R1+0x1178], R169 ;  /* 0x001178a901007387 */ /* 0x000fe80000100800 */
[----:B------:R-:W4:Y:S04]  /*11240*/  LDL.LU.64 R8, [R1+0x390] ;  /* 0x0003900001087983 */ /* 0x000f280000300a00 */
[----:B------:R-:W4:Y:S04]  /*11250*/  LDL.LU.64 R34, [R1+0x398] ;  /* 0x0003980001227983 */ /* 0x000f280000300a00 */
[----:B------:R-:W-:Y:S01]  /*11260*/  STL.64 [R1+0x1170], R130 ;  /* 0x0011708201007387 */ /* 0x000fe20000100a00 */
[----:B------:R-:W-:-:S02]  /*11270*/  IADD3 R121, P0, PT, R32, R252, RZ ;  /* 0x000000fc20797210 */ /* 0x000fc40007f1e0ff */
[----:B------:R-:W-:-:S03]  /*11280*/  IADD3 R122, P3, PT, R30, R252, RZ ;  /* 0x000000fc1e7a7210 */ /* 0x000fc60007f7e0ff */
[--C-:B------:R-:W-:Y:S01]  /*11290*/  IMAD.X R101, R33, 0x1, R251.reuse, P0 ;  /* 0x0000000121657824 */ /* 0x100fe200000e06fb */
[-C--:B------:R-:W-:Y:S01]  /*112a0*/  IADD3 R123, P4, PT, R4, R252.reuse, RZ ;  /* 0x000000fc047b7210 */ /* 0x080fe20007f9e0ff */
[--C-:B------:R-:W-:Y:S01]  /*112b0*/  IMAD.X R102, R31, 0x1, R251.reuse, P3 ;  /* 0x000000011f667824 */ /* 0x100fe200018e06fb */
[----:B------:R-:W-:Y:S04]  /*112c0*/  STL [R1+0x117c], R122 ;  /* 0x00117c7a01007387 */ /* 0x000fe80000100800 */
[----:B------:R-:W4:Y:S01]  /*112d0*/  LDL.LU.64 R32, [R1+0x3a0] ;  /* 0x0003a00001207983 */ /* 0x000f220000300a00 */
[--C-:B------:R-:W-:Y:S01]  /*112e0*/  IMAD.X R95, R5, 0x1, R251.reuse, P4 ;  /* 0x00000001055f7824 */ /* 0x100fe200020e06fb */
[----:B------:R-:W-:Y:S02]  /*112f0*/  IADD3 R103, P0, PT, R2, R252, RZ ;  /* 0x000000fc02677210 */ /* 0x000fe40007f1e0ff */
[----:B------:R-:W-:Y:S04]  /*11300*/  STL [R1+0x1180], R102 ;  /* 0x0011806601007387 */ /* 0x000fe80000100800 */
[----:B------:R-:W4:Y:S04]  /*11310*/  LDL.LU.64 R30, [R1+0x3a8] ;  /* 0x0003a800011e7983 */ /* 0x000f280000300a00 */
[----:B------:R-:W4:Y:S01]  /*11320*/  LDL.LU.64 R4, [R1+0x3b0] ;  /* 0x0003b00001047983 */ /* 0x000f220000300a00 */
[----:B------:R-:W-:-:S03]  /*11330*/  IMAD.X R96, R3, 0x1, R251, P0 ;  /* 0x0000000103607824 */ /* 0x000fc600000e06fb */
[----:B------:R-:W4:Y:S01]  /*11340*/  LDL.LU.64 R2, [R1+0x3b8] ;  /* 0x0003b80001027983 */ /* 0x000f220000300a00 */
[-C--:B------:R-:W-:Y:S02]  /*11350*/  IADD3 R116, P3, PT, R44, R252.reuse, RZ ;  /* 0x000000fc2c747210 */ /* 0x080fe40007f7e0ff */
[----:B------:R-:W-:-:S03]  /*11360*/  IADD3 R117, P4, PT, R42, R252, RZ ;  /* 0x000000fc2a757210 */ /* 0x000fc60007f9e0ff */
[--C-:B------:R-:W-:Y:S02]  /*11370*/  IMAD.X R97, R45, 0x1, R251.reuse, P3 ;  /* 0x000000012d617824 */ /* 0x100fe400018e06fb */
[----:B------:R-:W-:Y:S01]  /*11380*/  IMAD.X R98, R43, 0x1, R251, P4 ;  /* 0x000000012b627824 */ /* 0x000fe200020e06fb */
[-C--:B--2---:R-:W-:Y:S02]  /*11390*/  IADD3 R118, P0, PT, R36, R252.reuse, RZ ;  /* 0x000000fc24767210 */ /* 0x084fe40007f1e0ff */
[----:B---3--:R-:W-:-:S03]  /*113a0*/  IADD3 R119, P3, PT, R28, R252, RZ ;  /* 0x000000fc1c777210 */ /* 0x008fc60007f7e0ff */
[--C-:B------:R-:W-:Y:S01]  /*113b0*/  IMAD.X R99, R37, 0x1, R251.reuse, P0 ;  /* 0x0000000125637824 */ /* 0x100fe200000e06fb */
[----:B------:R-:W-:Y:S01]  /*113c0*/  STL [R1+0x1190], R118 ;  /* 0x0011907601007387 */ /* 0x000fe20000100800 */
[--C-:B------:R-:W-:Y:S01]  /*113d0*/  IMAD.X R100, R29, 0x1, R251.reuse, P3 ;  /* 0x000000011d647824 */ /* 0x100fe200018e06fb */
[----:B------:R-:W-:Y:S02]  /*113e0*/  IADD3 R120, P4, PT, R26, R252, RZ ;  /* 0x000000fc1a787210 */ /* 0x000fe40007f9e0ff */
[----:B------:R-:W-:Y:S04]  /*113f0*/  STL [R1+0x1194], R119 ;  /* 0x0011947701007387 */ /* 0x000fe80000100800 */
[----:B------:R-:W-:Y:S01]  /*11400*/  STL [R1+0x1198], R99 ;  /* 0x0011986301007387 */ /* 0x000fe20000100800 */
[----:B------:R-:W-:-:S03]  /*11410*/  IMAD.X R68, R27, 0x1, R251, P4 ;  /* 0x000000011b447824 */ /* 0x000fc600020e06fb */
[----:B------:R-:W-:Y:S04]  /*11420*/  STL [R1+0x119c], R100 ;  /* 0x00119c6401007387 */ /* 0x000fe80000100800 */
[----:B------:R-:W2:Y:S04]  /*11430*/  LDL.LU.64 R28, [R1+0x3c0] ;  /* 0x0003c000011c7983 */ /* 0x000ea80000300a00 */
[----:B------:R-:W3:Y:S01]  /*11440*/  LDL.LU.64 R26, [R1+0x3c8] ;  /* 0x0003c800011a7983 */ /* 0x000ee20000300a00 */
[-C--:B----4-:R-:W-:Y:S02]  /*11450*/  IADD3 R92, P0, PT, R8, R252.reuse, RZ ;  /* 0x000000fc085c7210 */ /* 0x090fe40007f1e0ff */
[----:B------:R-:W-:-:S03]  /*11460*/  IADD3 R93, P3, PT, R34, R252, RZ ;  /* 0x000000fc225d7210 */ /* 0x000fc60007f7e0ff */
[----:B------:R-:W-:Y:S01]  /*11470*/  STL [R1+0x11a0], R92 ;  /* 0x0011a05c01007387 */ /* 0x000fe20000100800 */
[----:B------:R-:W-:-:S03]  /*11480*/  IMAD.X R69, R9, 0x1, R251, P0 ;  /* 0x0000000109457824 */ /* 0x000fc600000e06fb */
[----:B------:R-:W4:Y:S01]  /*11490*/  LDL.LU.64 R8, [R1+0x3d0] ;  /* 0x0003d00001087983 */ /* 0x000f220000300a00 */
[----:B------:R-:W-:-:S03]  /*114a0*/  IMAD.X R60, R35, 0x1, R251, P3 ;  /* 0x00000001233c7824 */ /* 0x000fc600018e06fb */
[----:B------:R-:W-:Y:S01]  /*114b0*/  STL [R1+0x11a4], R69 ;  /* 0x0011a44501007387 */ /* 0x000fe20000100800 */
[----:B------:R-:W-:-:S05]  /*114c0*/  IADD3 R94, P4, PT, R32, R252, RZ ;  /* 0x000000fc205e7210 */ /* 0x000fca0007f9e0ff */
[----:B------:R-:W-:Y:S01]  /*114d0*/  IMAD.X R61, R33, 0x1, R251, P4 ;  /* 0x00000001213d7824 */ /* 0x000fe200020e06fb */
[-C--:B------:R-:W-:Y:S02]  /*114e0*/  IADD3 R89, P3, PT, R4, R252.reuse, RZ ;  /* 0x000000fc04597210 */ /* 0x080fe40007f7e0ff */
[----:B------:R-:W-:-:S03]  /*114f0*/  IADD3 R90, P4, PT, R2, R252, RZ ;  /* 0x000000fc025a7210 */ /* 0x000fc60007f9e0ff */
[--C-:B------:R-:W-:Y:S02]  /*11500*/  IMAD.X R63, R5, 0x1, R251.reuse, P3 ;  /* 0x00000001053f7824 */ /* 0x100fe400018e06fb */
[----:B------:R-:W4:Y:S01]  /*11510*/  LDL.LU.64 R4, [R1+0x3d8] ;  /* 0x0003d80001047983 */ /* 0x000f220000300a00 */
[----:B------:R-:W-:-:S03]  /*11520*/  IMAD.X R64, R3, 0x1, R251, P4 ;  /* 0x0000000103407824 */ /* 0x000fc600020e06fb */
[----:B------:R-:W4:Y:S01]  /*11530*/  LDL.LU.64 R2, [R1+0x3e0] ;  /* 0x0003e00001027983 */ /* 0x000f220000300a00 */
[----:B------:R-:W-:-:S03]  /*11540*/  IADD3 R88, P0, PT, R30, R252, RZ ;  /* 0x000000fc1e587210 */ /* 0x000fc60007f1e0ff */
[----:B------:R-:W4:Y:S02]  /*11550*/  LDL.LU.64 R32, [R1+0x3e8] ;  /* 0x0003e80001207983 */ /* 0x000f240000300a00 */
[----:B------:R-:W-:Y:S02]  /*11560*/  IMAD.X R62, R31, 0x1, R251, P0 ;  /* 0x000000011f3e7824 */ /* 0x000fe400000e06fb */
[----:B------:R-:W-:Y:S01]  /*11570*/  STL [R1+0x11b0], R64 ;  /* 0x0011b04001007387 */ /* 0x000fe20000100800 */
[----:B------:R-:W-:Y:S01]  /*11580*/  IMAD.MOV.U32 R185, RZ, RZ, R164 ;  /* 0x000000ffffb97224 */ /* 0x000fe200078e00a4 */
[----:B--2---:R-:W-:-:S05]  /*11590*/  IADD3 R91, P0, PT, R28, R252, RZ ;  /* 0x000000fc1c5b7210 */ /* 0x004fca0007f1e0ff */
[--C-:B------:R-:W-:Y:S01]  /*115a0*/  IMAD.X R65, R29, 0x1, R251.reuse, P0 ;  /* 0x000000011d417824 */ /* 0x100fe200000e06fb */
[-C--:B---3--:R-:W-:Y:S01]  /*115b0*/  IADD3 R66, P3, PT, R26, R252.reuse, RZ ;  /* 0x000000fc1a427210 */ /* 0x088fe20007f7e0ff */
[----:B------:R-:W-:Y:S04]  /*115c0*/  STL.64 [R1+0x11a8], R90 ;  /* 0x0011a85a01007387 */ /* 0x000fe80000100a00 */
[----:B------:R-:W-:Y:S01]  /*115d0*/  IMAD.X R36, R27, 0x1, R251, P3 ;  /* 0x000000011b247824 */ /* 0x000fe200018e06fb */
[----:B----4-:R-:W-:-:S05]  /*115e0*/  IADD3 R67, P4, PT, R8, R252, RZ ;  /* 0x000000fc08437210 */ /* 0x010fca0007f9e0ff */
[----:B------:R-:W-:Y:S01]  /*115f0*/  STL [R1+0x11b4], R67 ;  /* 0x0011b44301007387 */ /* 0x000fe20000100800 */
[----:B------:R-:W-:-:S03]  /*11600*/  IMAD.X R37, R9, 0x1, R251, P4 ;  /* 0x0000000109257824 */ /* 0x000fc600020e06fb */
[----:B------:R-:W-:Y:S04]  /*11610*/  STL [R1+0x11b8], R65 ;  /* 0x0011b84101007387 */ /* 0x000fe80000100800 */
[----:B------:R-:W2:Y:S04]  /*11620*/  LDL.LU.64 R34, [R1+0x3f0] ;  /* 0x0003f00001227983 */ /* 0x000ea80000300a00 */
[----:B------:R-:W3:Y:S04]  /*11630*/  LDL.LU.64 R28, [R1+0x3f8] ;  /* 0x0003f800011c7983 */ /* 0x000ee80000300a00 */
[----:B------:R-:W4:Y:S04]  /*11640*/  LDL.LU.64 R26, [R1+0x400] ;  /* 0x00040000011a7983 */ /* 0x000f280000300a00 */
[----:B------:R-:W-:Y:S01]  /*11650*/  STL [R1+0x11bc], R37 ;  /* 0x0011bc2501007387 */ /* 0x000fe20000100800 */
[----:B------:R-:W-:-:S02]  /*11660*/  IADD3 R42, P0, PT, R4, R252, RZ ;  /* 0x000000fc042a7210 */ /* 0x000fc40007f1e0ff */
[----:B------:R-:W-:-:S03]  /*11670*/  IADD3 R43, P3, PT, R2, R252, RZ ;  /* 0x000000fc022b7210 */ /* 0x000fc60007f7e0ff */
[--C-:B------:R-:W-:Y:S02]  /*11680*/  IMAD.X R30, R5, 0x1, R251.reuse, P0 ;  /* 0x00000001051e7824 */ /* 0x100fe400000e06fb */
[----:B------:R-:W4:Y:S01]  /*11690*/  LDL.LU.64 R4, [R1+0x408] ;  /* 0x0004080001047983 */ /* 0x000f220000300a00 */
[----:B------:R-:W-:-:S03]  /*116a0*/  IMAD.X R31, R3, 0x1, R251, P3 ;  /* 0x00000001031f7824 */ /* 0x000fc600018e06fb */
[----:B------:R-:W4:Y:S04]  /*116b0*/  LDL.LU.64 R8, [R1+0x410] ;  /* 0x0004100001087983 */ /* 0x000f280000300a00 */
[----:B------:R-:W4:Y:S04]  /*116c0*/  LDL.LU.64 R2, [R1+0x418] ;  /* 0x0004180001027983 */ /* 0x000f280000300a00 */
[----:B------:R-:W4:Y:S01]  /*116d0*/  LDL.LU.64 R164, [R1+0x420] ;  /* 0x0004200001a47983 */ /* 0x000f220000300a00 */
[----:B------:R-:W-:-:S05]  /*116e0*/  IADD3 R44, P4, PT, R32, R252, RZ ;  /* 0x000000fc202c7210 */ /* 0x000fca0007f9e0ff */
[--C-:B------:R-:W-:Y:S01]  /*116f0*/  IMAD.X R32, R33, 0x1, R251.reuse, P4 ;  /* 0x0000000121207824 */ /* 0x100fe200020e06fb */
[-C--:B--2---:R-:W-:Y:S02]  /*11700*/  IADD3 R45, P0, PT, R34, R252.reuse, RZ ;  /* 0x000000fc222d7210 */ /* 0x084fe40007f1e0ff */
[-C--:B---3--:R-:W-:Y:S02]  /*11710*/  IADD3 R58, P3, PT, R28, R252.reuse, RZ ;  /* 0x000000fc1c3a7210 */ /* 0x088fe40007f7e0ff */
[----:B----4-:R-:W-:Y:S01]  /*11720*/  IADD3 R59, P4, PT, R26, R252, RZ ;  /* 0x000000fc1a3b7210 */ /* 0x010fe20007f9e0ff */
[----:B------:R-:W-:-:S04]  /*11730*/  IMAD.X R33, R35, 0x1, R251, P0 ;  /* 0x0000000123217824 */ /* 0x000fc800000e06fb */
[--C-:B------:R-:W-:Y:S02]  /*11740*/  IMAD.X R35, R27, 0x1, R251.reuse, P4 ;  /* 0x000000011b237824 */ /* 0x100fe400020e06fb */
[----:B------:R-:W-:Y:S01]  /*11750*/  IMAD.X R34, R29, 0x1, R251, P3 ;  /* 0x000000011d227824 */ /* 0x000fe200018e06fb */
[----:B------:R-:W-:Y:S04]  /*11760*/  STL [R1+0x11c8], R58 ;  /* 0x0011c83a01007387 */ /* 0x000fe80000100800 */
[----:B------:R-:W-:Y:S04]  /*11770*/  STL [R1+0x11cc], R59 ;  /* 0x0011cc3b01007387 */ /* 0x000fe80000100800 */
[----:B------:R-:W-:Y:S04]  /*11780*/  STL [R1+0x11d0], R34 ;  /* 0x0011d02201007387 */ /* 0x000fe80000100800 */
[----:B-1----:R-:W2:Y:S01]  /*11790*/  LDL.LU R7, [R1+0x430] ;  /* 0x0004300001077983 */ /* 0x002ea20000300800 */
[----:B------:R-:W-:-:S02]  /*117a0*/  IADD3 R27, P0, PT, R4, R252, RZ ;  /* 0x000000fc041b7210 */ /* 0x000fc40007f1e0ff */
[----:B------:R-:W-:-:S03]  /*117b0*/  IADD3 R28, P3, PT, R8, R252, RZ ;  /* 0x000000fc081c7210 */ /* 0x000fc60007f7e0ff */
[----:B------:R-:W-:Y:S01]  /*117c0*/  IMAD.X R4, R5, 0x1, R251, P0 ;  /* 0x0000000105047824 */ /* 0x000fe200000e06fb */
[-C--:B------:R-:W-:Y:S02]  /*117d0*/  IADD3 R29, P4, PT, R2, R252.reuse, RZ ;  /* 0x000000fc021d7210 */ /* 0x080fe40007f9e0ff */
[----:B------:R-:W-:-:S03]  /*117e0*/  IADD3 R8, P0, PT, R164, R252, RZ ;  /* 0x000000fca4087210 */ /* 0x000fc60007f1e0ff */
[--C-:B------:R-:W-:Y:S01]  /*117f0*/  IMAD.X R2, R3, 0x1, R251.reuse, P4 ;  /* 0x0000000103027824 */ /* 0x100fe200020e06fb */
[----:B------:R-:W-:Y:S01]  /*11800*/  STL [R1+0xcb8], R252 ;  /* 0x000cb8fc01007387 */ /* 0x000fe20000100800 */
[----:B------:R-:W-:-:S03]  /*11810*/  IMAD.X R3, R165, 0x1, R251, P0 ;  /* 0x00000001a5037824 */ /* 0x000fc600000e06fb */
[----:B------:R-:W-:Y:S04]  /*11820*/  STL [R1+0xe20], R252 ;  /* 0x000e20fc01007387 */ /* 0x000fe80000100800 */
[----:B------:R-:W3:Y:S04]  /*11830*/  LDL.LU.64 R164, [R1+0x1350] ;  /* 0x0013500001a47983 */ /* 0x000ee80000300a00 */
[----:B------:R-:W-:Y:S04]  /*11840*/  STL [R1+0xcbc], R251 ;  /* 0x000cbcfb01007387 */ /* 0x000fe80000100800 */
[----:B------:R-:W-:Y:S01]  /*11850*/  STL [R1+0xe24], R251 ;  /* 0x000e24fb01007387 */ /* 0x000fe20000100800 */
[----:B--2---:R-:W-:-:S05]  /*11860*/  VIADD R7, R7, 0x1 ;  /* 0x0000000107077836 */ /* 0x004fca0000000000 */
[----:B------:R-:W-:Y:S01]  /*11870*/  STL [R1+0x430], R7 ;  /* 0x0004300701007387 */ /* 0x000fe20000100800 */
[----:B---3--:R-:W-:-:S05]  /*11880*/  PRMT R165, RZ, 0x7610, R165 ;  /* 0x00007610ffa57816 */ /* 0x008fca00000000a5 */
[----:B------:R0:W-:Y:S04]  /*11890*/  STL.S16 [R1+0x740], R165 ;  /* 0x000740a501007387 */ /* 0x0001e80000100600 */
[----:B0-----:R-:W2:Y:S02]  /*118a0*/  LDL.LU R165, [R1+0x134c] ;  /* 0x00134c0001a57983 */ /* 0x001ea40000300800 */
[----:B--2---:R-:W-:-:S05]  /*118b0*/  PRMT R165, RZ, 0x7610, R165 ;  /* 0x00007610ffa57816 */ /* 0x004fca00000000a5 */
[----:B------:R0:W-:Y:S04]  /*118c0*/  STL.S16 [R1+0x73c], R165 ;  /* 0x00073ca501007387 */ /* 0x0001e80000100600 */
[----:B0-----:R-:W2:Y:S02]  /*118d0*/  LDL.LU R165, [R1+0x1348] ;  /* 0x0013480001a57983 */ /* 0x001ea40000300800 */
[----:B--2---:R-:W-:-:S05]  /*118e0*/  PRMT R165, RZ, 0x7610, R165 ;  /* 0x00007610ffa57816 */ /* 0x004fca00000000a5 */
[----:B------:R0:W-:Y:S04]  /*118f0*/  STL.S16 [R1+0x738], R165 ;  /* 0x000738a501007387 */ /* 0x0001e80000100600 */
[----:B0-----:R-:W2:Y:S02]  /*11900*/  LDL.LU R165, [R1+0x1344] ;  /* 0x0013440001a57983 */ /* 0x001ea40000300800 */
[----:B--2---:R-:W-:-:S05]  /*11910*/  PRMT R165, RZ, 0x7610, R165 ;  /* 0x00007610ffa57816 */ /* 0x004fca00000000a5 */
[----:B------:R0:W-:Y:S04]  /*11920*/  STL.S16 [R1+0x734], R165 ;  /* 0x000734a501007387 */ /* 0x0001e80000100600 */
[----:B0-----:R-:W2:Y:S01]  /*11930*/  LDL.LU R165, [R1+0x1340] ;  /* 0x0013400001a57983 */ /* 0x001ea20000300800 */
[----:B------:R-:W-:Y:S02]  /*11940*/  PRMT R65, RZ, 0x7610, R65 ;  /* 0x00007610ff417816 */ /* 0x000fe40000000041 */
[----:B------:R-:W-:-:S05]  /*11950*/  PRMT R64, RZ, 0x7610, R64 ;  /* 0x00007610ff407816 */ /* 0x000fca0000000040 */
[----:B------:R-:W-:Y:S01]  /*11960*/  STL.64 [R1+0x11c0], R64 ;  /* 0x0011c04001007387 */ /* 0x000fe20000100a00 */
        /* <DEDUP_REMOVED lines=61> */
[----:B------:R-:W-:Y:S02]  /*11d40*/  PRMT R242, RZ, 0x7610, R242 ;  /* 0x00007610fff27816 */ /* 0x000fe400000000f2 */
[----:B--2---:R-:W-:-:S05]  /*11d50*/  PRMT R165, RZ, 0x7610, R165 ;  /* 0x00007610ffa57816 */ /* 0x004fca00000000a5 */
[----:B------:R-:W-:Y:S04]  /*11d60*/  STL.64 [R1+0x1120], R164 ;  /* 0x001120a401007387 */ /* 0x000fe80000100a00 */
        /* <DEDUP_REMOVED lines=227> */
[----:B------:R-:W-:Y:S01]  /*12ba0*/  IMAD.X R5, R9, 0x1, R251, P3 ;  /* 0x0000000109057824 */ /* 0x000fe200018e06fb */
[-C--:B------:R-:W-:Y:S02]  /*12bb0*/  IADD3 R26, P4, PT, R162, R252.reuse, RZ ;  /* 0x000000fca21a7210 */ /* 0x080fe40007f9e0ff */
[----:B------:R-:W-:Y:S02]  /*12bc0*/  PRMT R177, RZ, 0x7610, R177 ;  /* 0x00007610ffb17816 */ /* 0x000fe400000000b1 */
[----:B------:R-:W-:Y:S02]  /*12bd0*/  PRMT R175, RZ, 0x7610, R175 ;  /* 0x00007610ffaf7816 */ /* 0x000fe400000000af */
[----:B------:R-:W-:-:S02]  /*12be0*/  IADD3 R9, P3, PT, R160, R252, RZ ;  /* 0x000000fca0097210 */ /* 0x000fc40007f7e0ff */
[----:B------:R-:W-:Y:S02]  /*12bf0*/  PRMT R169, RZ, 0x7610, R169 ;  /* 0x00007610ffa97816 */ /* 0x000fe400000000a9 */
[----:B------:R-:W-:Y:S01]  /*12c00*/  PRMT R168, RZ, 0x7610, R168 ;  /* 0x00007610ffa87816 */ /* 0x000fe200000000a8 */
[----:B------:R-:W-:Y:S01]  /*12c10*/  IMAD.X R162, R163, 0x1, R251, P4 ;  /* 0x00000001a3a27824 */ /* 0x000fe200020e06fb */
[----:B------:R-:W-:Y:S02]  /*12c20*/  PRMT R165, RZ, 0x7610, R165 ;  /* 0x00007610ffa57816 */ /* 0x000fe400000000a5 */
[----:B------:R-:W-:Y:S01]  /*12c30*/  PRMT R164, RZ, 0x7610, R164 ;  /* 0x00007610ffa47816 */ /* 0x000fe200000000a4 */
[----:B------:R-:W-:Y:S01]  /*12c40*/  IMAD.X R160, R161, 0x1, R251, P3 ;  /* 0x00000001a1a07824 */ /* 0x000fe200018e06fb */
        /* <DEDUP_REMOVED lines=41> */
[----:B--2---:R-:W-:-:S05]  /*12ee0*/  PRMT R242, RZ, 0x7610, R242 ;  /* 0x00007610fff27816 */ /* 0x004fca00000000f2 */
[----:B------:R0:W-:Y:S04]  /*12ef0*/  STL.S16 [R1+0x594], R242 ;  /* 0x000594f201007387 */ /* 0x0001e80000100600 */
[----:B------:R-:W-:Y:S04]  /*12f00*/  STL.S16 [R1+0x590], R241 ;  /* 0x000590f101007387 */ /* 0x000fe80000100600 */
[----:B------:R-:W-:Y:S01]  /*12f10*/  STL.S16 [R1+0x58c], R239 ;  /* 0x00058cef01007387 */ /* 0x000fe20000100600 */
[----:B------:R-:W-:Y:S01]  /*12f20*/  PRMT R53, RZ, 0x7610, R53 ;  /* 0x00007610ff357816 */ /* 0x000fe20000000035 */
[----:B0-----:R-:W0:Y:S02]  /*12f30*/  LDC R242, c[0x0][0x3a0] ;  /* 0x0000e800fff27b82 */ /* 0x001e240000000800 */
[----:B------:R-:W-:Y:S04]  /*12f40*/  STL.S16 [R1+0x588], R237 ;  /* 0x000588ed01007387 */ /* 0x000fe80000100600 */
[----:B------:R-:W-:Y:S04]  /*12f50*/  STL.S16 [R1+0x584], R235 ;  /* 0x000584eb01007387 */ /* 0x000fe80000100600 */
[----:B------:R-:W-:Y:S04]  /*12f60*/  STL.S16 [R1+0x580], R233 ;  /* 0x000580e901007387 */ /* 0x000fe80000100600 */
[----:B------:R-:W-:Y:S04]  /*12f70*/  STL.S16 [R1+0x57c], R231 ;  /* 0x00057ce701007387 */ /* 0x000fe80000100600 */
[----:B------:R-:W-:Y:S04]  /*12f80*/  STL.S16 [R1+0x578], R229 ;  /* 0x000578e501007387 */ /* 0x000fe80000100600 */
[----:B------:R-:W-:Y:S04]  /*12f90*/  STL.S16 [R1+0x574], R221 ;  /* 0x000574dd01007387 */ /* 0x000fe80000100600 */
[----:B------:R-:W-:Y:S04]  /*12fa0*/  STL.S16 [R1+0x570], R220 ;  /* 0x000570dc01007387 */ /* 0x000fe80000100600 */
[----:B------:R1:W-:Y:S04]  /*12fb0*/  STL.S16 [R1+0x56c], R183 ;  /* 0x00056cb701007387 */ /* 0x0003e80000100600 */
[----:B------:R-:W-:Y:S04]  /*12fc0*/  STL.S16 [R1+0x568], R181 ;  /* 0x000568b501007387 */ /* 0x000fe80000100600 */
        /* <DEDUP_REMOVED lines=8> */
[----:B------:R-:W-:Y:S04]  /*13050*/  STL [R1+0xf88], R0 ;  /* 0x000f880001007387 */ /* 0x000fe80000100800 */
        /* <DEDUP_REMOVED lines=33> */
[----:B-1----:R-:W2:Y:S04]  /*13270*/  LDL.LU R183, [R1+0xbc0] ;  /* 0x000bc00001b77983 */ /* 0x002ea80000300800 */
[----:B------:R-:W-:Y:S04]  /*13280*/  STL.S16 [R1+0x4b8], R65 ;  /* 0x0004b84101007387 */ /* 0x000fe80000100600 */
[----:B------:R1:W-:Y:S04]  /*13290*/  STL.S16 [R1+0x4b4], R15 ;  /* 0x0004b40f01007387 */ /* 0x0003e80000100600 */
[----:B-1----:R-:W3:Y:S04]  /*132a0*/  LDL.LU R15, [R1+0xbc4] ;  /* 0x000bc400010f7983 */ /* 0x002ee80000300800 */
[----:B------:R-:W-:Y:S04]  /*132b0*/  STL.S16 [R1+0x4b0], R57 ;  /* 0x0004b03901007387 */ /* 0x000fe80000100600 */
[----:B------:R1:W-:Y:S04]  /*132c0*/  STL.S16 [R1+0x4ac], R17 ;  /* 0x0004ac1101007387 */ /* 0x0003e80000100600 */
[----:B-1----:R-:W4:Y:S04]  /*132d0*/  LDL.LU R17, [R1+0xbc8] ;  /* 0x000bc80001117983 */ /* 0x002f280000300800 */
[----:B------:R-:W-:Y:S04]  /*132e0*/  STL.S16 [R1+0x4a8], R55 ;  /* 0x0004a83701007387 */ /* 0x000fe80000100600 */
[----:B------:R1:W-:Y:S04]  /*132f0*/  STL.S16 [R1+0x4a4], R47 ;  /* 0x0004a42f01007387 */ /* 0x0003e80000100600 */
[----:B-1----:R-:W4:Y:S01]  /*13300*/  LDL.LU R47, [R1+0xbcc] ;  /* 0x000bcc00012f7983 */ /* 0x002f220000300800 */
[----:B------:R-:W-:-:S02]  /*13310*/  PRMT R49, RZ, 0x7610, R49 ;  /* 0x00007610ff317816 */ /* 0x000fc40000000031 */
[----:B------:R-:W-:Y:S01]  /*13320*/  PRMT R51, RZ, 0x7610, R51 ;  /* 0x00007610ff337816 */ /* 0x000fe20000000033 */
[----:B------:R-:W-:Y:S01]  /*13330*/  STL.S16 [R1+0x4a0], R53 ;  /* 0x0004a03501007387 */ /* 0x000fe20000100600 */
[----:B------:R-:W-:Y:S02]  /*13340*/  PRMT R41, RZ, 0x7610, R41 ;  /* 0x00007610ff297816 */ /* 0x000fe40000000029 */
[----:B------:R-:W-:Y:S01]  /*13350*/  PRMT R39, RZ, 0x7610, R39 ;  /* 0x00007610ff277816 */ /* 0x000fe20000000027 */
[----:B------:R1:W-:Y:S01]  /*13360*/  STL.S16 [R1+0x49c], R49 ;  /* 0x00049c3101007387 */ /* 0x0003e20000100600 */
[----:B------:R-:W-:Y:S02]  /*13370*/  PRMT R25, RZ, 0x7610, R25 ;  /* 0x00007610ff197816 */ /* 0x000fe40000000019 */
[----:B------:R-:W-:Y:S02]  /*13380*/  PRMT R23, RZ, 0x7610, R23 ;  /* 0x00007610ff177816 */ /* 0x000fe40000000017 */
[----:B------:R-:W-:Y:S01]  /*13390*/  PRMT R21, RZ, 0x7610, R21 ;  /* 0x00007610ff157816 */ /* 0x000fe20000000015 */
[----:B-1----:R-:W4:Y:S01]  /*133a0*/  LDL.LU R49, [R1+0xbd0] ;  /* 0x000bd00001317983 */ /* 0x002f220000300800 */
[----:B------:R-:W-:-:S03]  /*133b0*/  LOP3.LUT R185, R185, R184, RZ, 0x3c, !PT ;  /* 0x000000b8b9b97212 */ /* 0x000fc600078e3cff */
[----:B------:R-:W-:Y:S01]  /*133c0*/  STL.S16 [R1+0x498], R51 ;  /* 0x0004983301007387 */ /* 0x000fe20000100600 */
[----:B------:R-:W-:-:S03]  /*133d0*/  PRMT R19, RZ, 0x7610, R19 ;  /* 0x00007610ff137816 */ /* 0x000fc60000000013 */
[----:B------:R-:W-:Y:S04]  /*133e0*/  STL.S16 [R1+0x494], R41 ;  /* 0x0004942901007387 */ /* 0x000fe80000100600 */
[----:B------:R-:W-:Y:S01]  /*133f0*/  STL.S16 [R1+0x490], R39 ;  /* 0x0004902701007387 */ /* 0x000fe20000100600 */
[----:B------:R-:W-:-:S03]  /*13400*/  PRMT R13, RZ, 0x7610, R13 ;  /* 0x00007610ff0d7816 */ /* 0x000fc6000000000d */
[----:B------:R-:W4:Y:S01]  /*13410*/  LDL.LU R77, [R1+0xbd4] ;  /* 0x000bd400014d7983 */ /* 0x000f220000300800 */
[----:B------:R-:W-:-:S03]  /*13420*/  PRMT R11, RZ, 0x7610, R11 ;  /* 0x00007610ff0b7816 */ /* 0x000fc6000000000b */
[----:B------:R-:W-:Y:S01]  /*13430*/  STL.S16 [R1+0x48c], R25 ;  /* 0x00048c1901007387 */ /* 0x000fe20000100600 */
[----:B------:R-:W-:-:S03]  /*13440*/  LOP3.LUT R184, R185, R184, RZ, 0x3c, !PT ;  /* 0x000000b8b9b87212 */ /* 0x000fc600078e3cff */
[----:B------:R-:W4:Y:S04]  /*13450*/  LDL.LU R79, [R1+0xbd8] ;  /* 0x000bd800014f7983 */ /* 0x000f280000300800 */
[----:B------:R-:W-:Y:S04]  /*13460*/  STL.S16 [R1+0x488], R23 ;  /* 0x0004881701007387 */ /* 0x000fe80000100600 */
[----:B------:R-:W4:Y:S01]  /*13470*/  LDL.LU R105, [R1+0xbdc] ;  /* 0x000bdc0001697983 */ /* 0x000f220000300800 */
[----:B------:R-:W-:-:S03]  /*13480*/  LOP3.LUT R185, R185, R184, RZ, 0x3c, !PT ;  /* 0x000000b8b9b97212 */ /* 0x000fc600078e3cff */
[----:B------:R-:W-:Y:S04]  /*13490*/  STL.S16 [R1+0x47c], R21 ;  /* 0x00047c1501007387 */ /* 0x000fe80000100600 */
[----:B------:R1:W-:Y:S04]  /*134a0*/  STL.S16 [R1+0x478], R19 ;  /* 0x0004781301007387 */ /* 0x0003e80000100600 */
[----:B------:R-:W4:Y:S04]  /*134b0*/  LDL.LU R107, [R1+0xbe0] ;  /* 0x000be000016b7983 */ /* 0x000f280000300800 */
[----:B------:R-:W-:Y:S04]  /*134c0*/  STL.S16 [R1+0x474], R13 ;  /* 0x0004740d01007387 */ /* 0x000fe80000100600 */
[----:B------:R0:W-:Y:S04]  /*134d0*/  STL.S16 [R1+0x470], R11 ;  /* 0x0004700b01007387 */ /* 0x0001e80000100600 */
[----:B------:R-:W4:Y:S04]  /*134e0*/  LDL.LU R133, [R1+0xbe4] ;  /* 0x000be40001857983 */ /* 0x000f280000300800 */
[----:B------:R-:W4:Y:S04]  /*134f0*/  LDL.LU R135, [R1+0xbe8] ;  /* 0x000be80001877983 */ /* 0x000f280000300800 */
[----:B------:R-:W-:Y:S04]  /*13500*/  STL.64 [R1+0xf90], R184 ;  /* 0x000f90b801007387 */ /* 0x000fe80000100a00 */
[----:B------:R-:W4:Y:S01]  /*13510*/  LDL.LU R241, [R1+0xbec] ;  /* 0x000bec0001f17983 */ /* 0x000f220000300800 */
[----:B--2---:R-:W-:-:S04]  /*13520*/  LOP3.LUT R183, R183, R182, RZ, 0x3c, !PT ;  /* 0x000000b6b7b77212 */ /* 0x004fc800078e3cff */
[----:B------:R-:W-:-:S04]  /*13530*/  LOP3.LUT R182, R183, R182, RZ, 0x3c, !PT ;  /* 0x000000b6b7b67212 */ /* 0x000fc800078e3cff */
[----:B------:R-:W-:Y:S02]  /*13540*/  LOP3.LUT R183, R183, R182, RZ, 0x3c, !PT ;  /* 0x000000b6b7b77212 */ /* 0x000fe400078e3cff */
[----:B---3--:R-:W-:-:S04]  /*13550*/  LOP3.LUT R15, R15, R14, RZ, 0x3c, !PT ;  /* 0x0000000e0f0f7212 */ /* 0x008fc800078e3cff */
[C---:B------:R-:W-:Y:S01]  /*13560*/  LOP3.LUT R14, R15.reuse, R14, RZ, 0x3c, !PT ;  /* 0x0000000e0f0e7212 */ /* 0x040fe200078e3cff */
[----:B------:R-:W-:Y:S03]  /*13570*/  STL.64 [R1+0xf98], R182 ;  /* 0x000f98b601007387 */ /* 0x000fe60000100a00 */
[----:B------:R-:W-:Y:S01]  /*13580*/  LOP3.LUT R15, R15, R14, RZ, 0x3c, !PT ;  /* 0x0000000e0f0f7212 */ /* 0x000fe200078e3cff */
[----:B------:R-:W2:Y:S01]  /*13590*/  LDL.LU R239, [R1+0xbf0] ;  /* 0x000bf00001ef7983 */ /* 0x000ea20000300800 */
[----:B----4-:R-:W-:-:S04]  /*135a0*/  LOP3.LUT R17, R17, R16, RZ, 0x3c, !PT ;  /* 0x0000001011117212 */ /* 0x010fc800078e3cff */
[C---:B------:R-:W-:Y:S01]  /*135b0*/  LOP3.LUT R16, R17.reuse, R16, RZ, 0x3c, !PT ;  /* 0x0000001011107212 */ /* 0x040fe200078e3cff */
[----:B------:R3:W-:Y:S03]  /*135c0*/  STL.64 [R1+0xfa0], R14 ;  /* 0x000fa00e01007387 */ /* 0x0007e60000100a00 */
[----:B------:R-:W-:Y:S01]  /*135d0*/  LOP3.LUT R17, R17, R16, RZ, 0x3c, !PT ;  /* 0x0000001011117212 */ /* 0x000fe200078e3cff */
[----:B------:R-:W4:Y:S01]  /*135e0*/  LDL.LU R237, [R1+0xbf4] ;  /* 0x000bf40001ed7983 */ /* 0x000f220000300800 */
[----:B------:R-:W-:-:S04]  /*135f0*/  LOP3.LUT R47, R47, R46, RZ, 0x3c, !PT ;  /* 0x0000002e2f2f7212 */ /* 0x000fc800078e3cff */
[C---:B------:R-:W-:Y:S01]  /*13600*/  LOP3.LUT R46, R47.reuse, R46, RZ, 0x3c, !PT ;  /* 0x0000002e2f2e7212 */ /* 0x040fe200078e3cff */
[----:B------:R-:W-:Y:S03]  /*13610*/  STL.64 [R1+0xfa8], R16 ;  /* 0x000fa81001007387 */ /* 0x000fe60000100a00 */
[----:B------:R-:W-:Y:S01]  /*13620*/  LOP3.LUT R47, R47, R46, RZ, 0x3c, !PT ;  /* 0x0000002e2f2f7212 */ /* 0x000fe200078e3cff */
[----:B------:R-:W3:Y:S04]  /*13630*/  LDL.LU R235, [R1+0xbf8] ;  /* 0x000bf80001eb7983 */ /* 0x000ee80000300800 */
[----:B------:R-:W-:Y:S04]  /*13640*/  STL.64 [R1+0xfb0], R46 ;  /* 0x000fb02e01007387 */ /* 0x000fe80000100a00 */
[----:B------:R-:W3:Y:S01]  /*13650*/  LDL.LU R181, [R1+0xbfc] ;  /* 0x000bfc0001b57983 */ /* 0x000ee20000300800 */
[----:B------:R-:W-:-:S03]  /*13660*/  LOP3.LUT R49, R49, R48, RZ, 0x3c, !PT ;  /* 0x0000003031317212 */ /* 0x000fc600078e3cff */
[----:B------:R-:W3:Y:S01]  /*13670*/  LDL.LU R179, [R1+0xc00] ;  /* 0x000c000001b37983 */ /* 0x000ee20000300800 */
[----:B------:R-:W-:-:S04]  /*13680*/  LOP3.LUT R48, R49, R48, RZ, 0x3c, !PT ;  /* 0x0000003031307212 */ /* 0x000fc800078e3cff */
[----:B------:R-:W-:Y:S02]  /*13690*/  LOP3.LUT R49, R49, R48, RZ, 0x3c, !PT ;  /* 0x0000003031317212 */ /* 0x000fe400078e3cff */
[----:B------:R-:W-:-:S04]  /*136a0*/  LOP3.LUT R77, R77, R76, RZ, 0x3c, !PT ;  /* 0x0000004c4d4d7212 */ /* 0x000fc800078e3cff */
[----:B------:R-:W-:Y:S02]  /*136b0*/  LOP3.LUT R76, R77, R76, RZ, 0x3c, !PT ;  /* 0x0000004c4d4c7212 */ /* 0x000fe400078e3cff */
[----:B------:R-:W-:Y:S02]  /*136c0*/  LOP3.LUT R79, R79, R78, RZ, 0x3c, !PT ;  /* 0x0000004e4f4f7212 */ /* 0x000fe400078e3cff */
[----:B------:R-:W-:Y:S02]  /*136d0*/  LOP3.LUT R77, R77, R76, RZ, 0x3c, !PT ;  /* 0x0000004c4d4d7212 */ /* 0x000fe400078e3cff */
[----:B------:R-:W-:Y:S02]  /*136e0*/  LOP3.LUT R78, R79, R78, RZ, 0x3c, !PT ;  /* 0x0000004e4f4e7212 */ /* 0x000fe400078e3cff */
[----:B------:R-:W-:Y:S01]  /*136f0*/  LOP3.LUT R105, R105, R104, RZ, 0x3c, !PT ;  /* 0x0000006869697212 */ /* 0x000fe200078e3cff */
[----:B------:R-:W-:Y:S01]  /*13700*/  STL.64 [R1+0xfb8], R48 ;  /* 0x000fb83001007387 */ /* 0x000fe20000100a00 */
[----:B------:R-:W-:-:S02]  /*13710*/  LOP3.LUT R79, R79, R78, RZ, 0x3c, !PT ;  /* 0x0000004e4f4f7212 */ /* 0x000fc400078e3cff */
[----:B------:R-:W-:Y:S01]  /*13720*/  LOP3.LUT R104, R105, R104, RZ, 0x3c, !PT ;  /* 0x0000006869687212 */ /* 0x000fe200078e3cff */
[----:B-1----:R-:W3:Y:S01]  /*13730*/  LDL.LU R19, [R1+0xc04] ;  /* 0x000c040001137983 */ /* 0x002ee20000300800 */
[----:B------:R-:W-:-:S03]  /*13740*/  LOP3.LUT R107, R107, R106, RZ, 0x3c, !PT ;  /* 0x0000006a6b6b7212 */ /* 0x000fc600078e3cff */
[----:B------:R-:W-:Y:S01]  /*13750*/  STL.64 [R1+0xfc0], R76 ;  /* 0x000fc04c01007387 */ /* 0x000fe20000100a00 */
[----:B------:R-:W-:Y:S02]  /*13760*/  LOP3.LUT R105, R105, R104, RZ, 0x3c, !PT ;  /* 0x0000006869697212 */ /* 0x000fe400078e3cff */
[----:B------:R-:W-:Y:S01]  /*13770*/  LOP3.LUT R106, R107, R106, RZ, 0x3c, !PT ;  /* 0x0000006a6b6a7212 */ /* 0x000fe200078e3cff */
[----:B------:R-:W3:Y:S01]  /*13780*/  LDL.LU R21, [R1+0xc08] ;  /* 0x000c080001157983 */ /* 0x000ee20000300800 */
[----:B------:R-:W-:Y:S02]  /*13790*/  LOP3.LUT R133, R133, R132, RZ, 0x3c, !PT ;  /* 0x0000008485857212 */ /* 0x000fe400078e3cff */
[----:B------:R-:W-:Y:S02]  /*137a0*/  LOP3.LUT R135, R135, R134, RZ, 0x3c, !PT ;  /* 0x0000008687877212 */ /* 0x000fe400078e3cff */
[----:B------:R-:W-:Y:S01]  /*137b0*/  LOP3.LUT R132, R133, R132, RZ, 0x3c, !PT ;  /* 0x0000008485847212 */ /* 0x000fe200078e3cff */
[----:B------:R-:W-:Y:S01]  /*137c0*/  STL.64 [R1+0xfc8], R78 ;  /* 0x000fc84e01007387 */ /* 0x000fe20000100a00 */
[----:B------:R-:W-:-:S02]  /*137d0*/  LOP3.LUT R107, R107, R106, RZ, 0x3c, !PT ;  /* 0x0000006a6b6b7212 */ /* 0x000fc400078e3cff */
[----:B------:R-:W-:Y:S01]  /*137e0*/  LOP3.LUT R134, R135, R134, RZ, 0x3c, !PT ;  /* 0x0000008687867212 */ /* 0x000fe200078e3cff */
[----:B------:R-:W3:Y:S01]  /*137f0*/  LDL.LU R51, [R1+0xc0c] ;  /* 0x000c0c0001337983 */ /* 0x000ee20000300800 */
[----:B------:R-:W-:Y:S02]  /*13800*/  LOP3.LUT R241, R241, R240, RZ, 0x3c, !PT ;  /* 0x000000f0f1f17212 */ /* 0x000fe400078e3cff */
[----:B------:R-:W-:Y:S01]  /*13810*/  LOP3.LUT R133, R133, R132, RZ, 0x3c, !PT ;  /* 0x0000008485857212 */ /* 0x000fe200078e3cff */
[----:B------:R-:W-:Y:S01]  /*13820*/  STL.64 [R1+0xfd0], R104 ;  /* 0x000fd06801007387 */ /* 0x000fe20000100a00 */
[----:B------:R-:W-:Y:S02]  /*13830*/  LOP3.LUT R240, R241, R240, RZ, 0x3c, !PT ;  /* 0x000000f0f1f07212 */ /* 0x000fe400078e3cff */
[----:B------:R-:W-:Y:S01]  /*13840*/  LOP3.LUT R135, R135, R134, RZ, 0x3c, !PT ;  /* 0x0000008687877212 */ /* 0x000fe200078e3cff */
[----:B------:R-:W3:Y:S01]  /*13850*/  LDL.LU R53, [R1+0xc10] ;  /* 0x000c100001357983 */ /* 0x000ee20000300800 */
[----:B------:R-:W-:-:S03]  /*13860*/  LOP3.LUT R241, R241, R240, RZ, 0x3c, !PT ;  /* 0x000000f0f1f17212 */ /* 0x000fc600078e3cff */
[----:B------:R-:W-:Y:S04]  /*13870*/  STL.64 [R1+0xfd8], R106 ;  /* 0x000fd86a01007387 */ /* 0x000fe80000100a00 */
[----:B------:R-:W-:Y:S04]  /*13880*/  STL.64 [R1+0xfe0], R132 ;  /* 0x000fe08401007387 */ /* 0x000fe80000100a00 */
[----:B------:R-:W3:Y:S04]  /*13890*/  LDL.LU R81, [R1+0xc14] ;  /* 0x000c140001517983 */ /* 0x000ee80000300800 */
[----:B------:R-:W-:Y:S04]  /*138a0*/  STL.64 [R1+0xfe8], R134 ;  /* 0x000fe88601007387 */ /* 0x000fe80000100a00 */
[----:B------:R-:W3:Y:S04]  /*138b0*/  LDL.LU R83, [R1+0xc18] ;  /* 0x000c180001537983 */ /* 0x000ee80000300800 */
[----:B------:R-:W-:Y:S01]  /*138c0*/  STL.64 [R1+0xff0], R240 ;  /* 0x000ff0f001007387 */ /* 0x000fe20000100a00 */
[----:B--2---:R-:W-:-:S04]  /*138d0*/  LOP3.LUT R239, R239, R238, RZ, 0x3c, !PT ;  /* 0x000000eeefef7212 */ /* 0x004fc800078e3cff */
[----:B------:R-:W-:-:S04]  /*138e0*/  LOP3.LUT R238, R239, R238, RZ, 0x3c, !PT ;  /* 0x000000eeefee7212 */ /* 0x000fc800078e3cff */
[----:B------:R-:W-:Y:S02]  /*138f0*/  LOP3.LUT R239, R239, R238, RZ, 0x3c, !PT ;  /* 0x000000eeefef7212 */ /* 0x000fe400078e3cff */
[----:B----4-:R-:W-:-:S04]  /*13900*/  LOP3.LUT R237, R237, R236, RZ, 0x3c, !PT ;  /* 0x000000eceded7212 */ /* 0x010fc800078e3cff */
[C---:B------:R-:W-:Y:S01]  /*13910*/  LOP3.LUT R236, R237.reuse, R236, RZ, 0x3c, !PT ;  /* 0x000000ecedec7212 */ /* 0x040fe200078e3cff */
[----:B------:R-:W-:Y:S03]  /*13920*/  STL.64 [R1+0xff8], R238 ;  /* 0x000ff8ee01007387 */ /* 0x000fe60000100a00 */
[----:B------:R-:W-:Y:S01]  /*13930*/  LOP3.LUT R237, R237, R236, RZ, 0x3c, !PT ;  /* 0x000000eceded7212 */ /* 0x000fe200078e3cff */
[----:B------:R-:W2:Y:S01]  /*13940*/  LDL.LU R109, [R1+0xc1c] ;  /* 0x000c1c00016d7983 */ /* 0x000ea20000300800 */
[----:B---3--:R-:W-:-:S04]  /*13950*/  LOP3.LUT R235, R235, R234, RZ, 0x3c, !PT ;  /* 0x000000eaebeb7212 */ /* 0x008fc800078e3cff */
[----:B------:R-:W-:Y:S02]  /*13960*/  LOP3.LUT R234, R235, R234, RZ, 0x3c, !PT ;  /* 0x000000eaebea7212 */ /* 0x000fe400078e3cff */
[----:B------:R-:W-:-:S04]  /*13970*/  LOP3.LUT R181, R181, R180, RZ, 0x3c, !PT ;  /* 0x000000b4b5b57212 */ /* 0x000fc800078e3cff */
[----:B------:R-:W-:Y:S02]  /*13980*/  LOP3.LUT R180, R181, R180, RZ, 0x3c, !PT ;  /* 0x000000b4b5b47212 */ /* 0x000fe400078e3cff */
[----:B------:R-:W-:Y:S02]  /*13990*/  LOP3.LUT R235, R235, R234, RZ, 0x3c, !PT ;  /* 0x000000eaebeb7212 */ /* 0x000fe400078e3cff */
[----:B------:R-:W-:Y:S01]  /*139a0*/  LOP3.LUT R181, R181, R180, RZ, 0x3c, !PT ;  /* 0x000000b4b5b57212 */ /* 0x000fe200078e3cff */
[----:B------:R-:W-:Y:S04]  /*139b0*/  STL.64 [R1+0x1000], R236 ;  /* 0x001000ec01007387 */ /* 0x000fe80000100a00 */
[----:B------:R-:W3:Y:S04]  /*139c0*/  LDL.LU R111, [R1+0xc20] ;  /* 0x000c2000016f7983 */ /* 0x000ee80000300800 */
[----:B------:R-:W-:Y:S04]  /*139d0*/  STL.64 [R1+0x1008], R234 ;  /* 0x001008ea01007387 */ /* 0x000fe80000100a00 */
[----:B------:R-:W-:Y:S04]  /*139e0*/  STL.64 [R1+0x1010], R180 ;  /* 0x001010b401007387 */ /* 0x000fe80000100a00 */
[----:B------:R-:W4:Y:S01]  /*139f0*/  LDL.LU R137, [R1+0xc24] ;  /* 0x000c240001897983 */ /* 0x000f220000300800 */
[----:B------:R-:W-:-:S04]  /*13a00*/  LOP3.LUT R179, R179, R178, RZ, 0x3c, !PT ;  /* 0x000000b2b3b37212 */ /* 0x000fc800078e3cff */
[----:B------:R-:W-:Y:S02]  /*13a10*/  LOP3.LUT R178, R179, R178, RZ, 0x3c, !PT ;  /* 0x000000b2b3b27212 */ /* 0x000fe400078e3cff */
[----:B------:R-:W-:Y:S02]  /*13a20*/  LOP3.LUT R19, R19, R18, RZ, 0x3c, !PT ;  /* 0x0000001213137212 */ /* 0x000fe400078e3cff */
[----:B------:R-:W-:Y:S02]  /*13a30*/  LOP3.LUT R179, R179, R178, RZ, 0x3c, !PT ;  /* 0x000000b2b3b37212 */ /* 0x000fe400078e3cff */
[----:B------:R-:W-:Y:S02]  /*13a40*/  LOP3.LUT R18, R19, R18, RZ, 0x3c, !PT ;  /* 0x0000001213127212 */ /* 0x000fe400078e3cff */
[----:B------:R-:W-:-:S04]  /*13a50*/  LOP3.LUT R21, R21, R20, RZ, 0x3c, !PT ;  /* 0x0000001415157212 */ /* 0x000fc800078e3cff */
[----:B------:R-:W-:Y:S02]  /*13a60*/  LOP3.LUT R20, R21, R20, RZ, 0x3c, !PT ;  /* 0x0000001415147212 */ /* 0x000fe400078e3cff */
[----:B------:R-:W-:Y:S02]  /*13a70*/  LOP3.LUT R19, R19, R18, RZ, 0x3c, !PT ;  /* 0x0000001213137212 */ /* 0x000fe400078e3cff */
[----:B------:R-:W-:Y:S01]  /*13a80*/  LOP3.LUT R21, R21, R20, RZ, 0x3c, !PT ;  /* 0x0000001415157212 */ /* 0x000fe200078e3cff */
[----:B------:R-:W-:Y:S04]  /*13a90*/  STL.64 [R1+0x1018], R178 ;  /* 0x001018b201007387 */ /* 0x000fe80000100a00 */
[----:B------:R-:W4:Y:S01]  /*13aa0*/  LDL.LU R139, [R1+0xc28] ;  /* 0x000c2800018b7983 */ /* 0x000f220000300800 */
[----:B------:R-:W-:-:S04]  /*13ab0*/  LOP3.LUT R51, R51, R50, RZ, 0x3c, !PT ;  /* 0x0000003233337212 */ /* 0x000fc800078e3cff */
[----:B------:R-:W-:Y:S02]  /*13ac0*/  LOP3.LUT R50, R51, R50, RZ, 0x3c, !PT ;  /* 0x0000003233327212 */ /* 0x000fe400078e3cff */
[----:B------:R-:W-:Y:S01]  /*13ad0*/  LOP3.LUT R53, R53, R52, RZ, 0x3c, !PT ;  /* 0x0000003435357212 */ /* 0x000fe200078e3cff */
[----:B------:R-:W-:Y:S01]  /*13ae0*/  STL.64 [R1+0x1020], R18 ;  /* 0x0010201201007387 */ /* 0x000fe20000100a00 */
[----:B------:R-:W-:Y:S02]  /*13af0*/  LOP3.LUT R51, R51, R50, RZ, 0x3c, !PT ;  /* 0x0000003233337212 */ /* 0x000fe400078e3cff */
[----:B------:R-:W-:Y:S01]  /*13b00*/  LOP3.LUT R52, R53, R52, RZ, 0x3c, !PT ;  /* 0x0000003435347212 */ /* 0x000fe200078e3cff */
[----:B------:R-:W-:Y:S01]  /*13b10*/  STL.64 [R1+0x1028], R20 ;  /* 0x0010281401007387 */ /* 0x000fe20000100a00 */
[----:B------:R-:W-:-:S03]  /*13b20*/  LOP3.LUT R81, R81, R80, RZ, 0x3c, !PT ;  /* 0x0000005051517212 */ /* 0x000fc600078e3cff */
[----:B------:R-:W4:Y:S01]  /*13b30*/  LDL.LU R233, [R1+0xc2c] ;  /* 0x000c2c0001e97983 */ /* 0x000f220000300800 */
[----:B------:R-:W-:Y:S02]  /*13b40*/  LOP3.LUT R53, R53, R52, RZ, 0x3c, !PT ;  /* 0x0000003435357212 */ /* 0x000fe400078e3cff */
[----:B------:R-:W-:Y:S01]  /*13b50*/  LOP3.LUT R80, R81, R80, RZ, 0x3c, !PT ;  /* 0x0000005051507212 */ /* 0x000fe200078e3cff */
[----:B------:R-:W4:Y:S01]  /*13b60*/  LDL.LU R231, [R1+0xc30] ;  /* 0x000c300001e77983 */ /* 0x000f220000300800 */
[----:B------:R-:W-:-:S03]  /*13b70*/  LOP3.LUT R83, R83, R82, RZ, 0x3c, !PT ;  /* 0x0000005253537212 */ /* 0x000fc600078e3cff */
[----:B------:R-:W-:Y:S01]  /*13b80*/  STL.64 [R1+0x1030], R50 ;  /* 0x0010303201007387 */ /* 0x000fe20000100a00 */
[----:B------:R-:W-:Y:S02]  /*13b90*/  LOP3.LUT R81, R81, R80, RZ, 0x3c, !PT ;  /* 0x0000005051517212 */ /* 0x000fe400078e3cff */
[C---:B------:R-:W-:Y:S01]  /*13ba0*/  LOP3.LUT R82, R83.reuse, R82, RZ, 0x3c, !PT ;  /* 0x0000005253527212 */ /* 0x040fe200078e3cff */
[----:B------:R-:W4:Y:S04]  /*13bb0*/  LDL.LU R229, [R1+0xc34] ;  /* 0x000c340001e57983 */ /* 0x000f280000300800 */
[----:B------:R-:W4:Y:S01]  /*13bc0*/  LDL.LU R177, [R1+0xc38] ;  /* 0x000c380001b17983 */ /* 0x000f220000300800 */
[----:B------:R-:W-:-:S03]  /*13bd0*/  LOP3.LUT R83, R83, R82, RZ, 0x3c, !PT ;  /* 0x0000005253537212 */ /* 0x000fc600078e3cff */
[----:B------:R-:W-:Y:S04]  /*13be0*/  STL.64 [R1+0x1038], R52 ;  /* 0x0010383401007387 */ /* 0x000fe80000100a00 */
[----:B------:R-:W4:Y:S04]  /*13bf0*/  LDL.LU R175, [R1+0xb54] ;  /* 0x000b540001af7983 */ /* 0x000f280000300800 */
[----:B------:R-:W4:Y:S04]  /*13c00*/  LDL.LU R23, [R1+0xb58] ;  /* 0x000b580001177983 */ /* 0x000f280000300800 */
[----:B------:R-:W-:Y:S04]  /*13c10*/  STL.64 [R1+0x1040], R80 ;  /* 0x0010405001007387 */ /* 0x000fe80000100a00 */
[----:B------:R-:W4:Y:S04]  /*13c20*/  LDL.LU R25, [R1+0xb5c] ;  /* 0x000b5c0001197983 */ /* 0x000f280000300800 */
[----:B------:R-:W4:Y:S04]  /*13c30*/  LDL.LU R55, [R1+0xb60] ;  /* 0x000b600001377983 */ /* 0x000f280000300800 */
[----:B------:R-:W-:Y:S04]  /*13c40*/  STL.64 [R1+0x1048], R82 ;  /* 0x0010485201007387 */ /* 0x000fe80000100a00 */
[----:B------:R-:W4:Y:S04]  /*13c50*/  LDL.LU R57, [R1+0xb64] ;  /* 0x000b640001397983 */ /* 0x000f280000300800 */
[----:B------:R-:W4:Y:S01]  /*13c60*/  LDL.LU R85, [R1+0xb68] ;  /* 0x000b680001557983 */ /* 0x000f220000300800 */
[----:B--2---:R-:W-:-:S04]  /*13c70*/  LOP3.LUT R109, R109, R108, RZ, 0x3c, !PT ;  /* 0x0000006c6d6d7212 */ /* 0x004fc800078e3cff */
[----:B------:R-:W-:-:S04]  /*13c80*/  LOP3.LUT R108, R109, R108, RZ, 0x3c, !PT ;  /* 0x0000006c6d6c7212 */ /* 0x000fc800078e3cff */
[----:B------:R-:W-:-:S05]  /*13c90*/  LOP3.LUT R109, R109, R108, RZ, 0x3c, !PT ;  /* 0x0000006c6d6d7212 */ /* 0x000fca00078e3cff */
[----:B------:R-:W-:Y:S04]  /*13ca0*/  STL.64 [R1+0x1050], R108 ;  /* 0x0010506c01007387 */ /* 0x000fe80000100a00 */
[----:B------:R-:W2:Y:S04]  /*13cb0*/  LDL.LU R87, [R1+0xb6c] ;  /* 0x000b6c0001577983 */ /* 0x000ea80000300800 */
[----:B------:R-:W2:Y:S01]  /*13cc0*/  LDL.LU R113, [R1+0xb70] ;  /* 0x000b700001717983 */ /* 0x000ea20000300800 */
[----:B---3--:R-:W-:-:S04]  /*13cd0*/  LOP3.LUT R111, R111, R110, RZ, 0x3c, !PT ;  /* 0x0000006e6f6f7212 */ /* 0x008fc800078e3cff */
[----:B------:R-:W-:Y:S02]  /*13ce0*/  LOP3.LUT R110, R111, R110, RZ, 0x3c, !PT ;  /* 0x0000006e6f6e7212 */ /* 0x000fe400078e3cff */
[----:B----4-:R-:W-:Y:S02]  /*13cf0*/  LOP3.LUT R137, R137, R136, RZ, 0x3c, !PT ;  /* 0x0000008889897212 */ /* 0x010fe400078e3cff */
[----:B------:R-:W-:Y:S02]  /*13d00*/  LOP3.LUT R111, R111, R110, RZ, 0x3c, !PT ;  /* 0x0000006e6f6f7212 */ /* 0x000fe400078e3cff */
[----:B------:R-:W-:-:S04]  /*13d10*/  LOP3.LUT R136, R137, R136, RZ, 0x3c, !PT ;  /* 0x0000008889887212 */ /* 0x000fc800078e3cff */
[----:B------:R-:W-:Y:S01]  /*13d20*/  LOP3.LUT R137, R137, R136, RZ, 0x3c, !PT ;  /* 0x0000008889897212 */ /* 0x000fe200078e3cff */
[----:B------:R-:W-:Y:S04]  /*13d30*/  STL.64 [R1+0x1058], R110 ;  /* 0x0010586e01007387 */ /* 0x000fe80000100a00 */
[----:B------:R-:W3:Y:S04]  /*13d40*/  LDL.LU R115, [R1+0xb74] ;  /* 0x000b740001737983 */ /* 0x000ee80000300800 */
[----:B------:R-:W4:Y:S04]  /*13d50*/  LDL.LU R141, [R1+0xb78] ;  /* 0x000b7800018d7983 */ /* 0x000f280000300800 */
[----:B------:R-:W-:Y:S04]  /*13d60*/  STL.64 [R1+0x1060], R136 ;  /* 0x0010608801007387 */ /* 0x000fe80000100a00 */
[----:B------:R-:W4:Y:S04]  /*13d70*/  LDL.LU R143, [R1+0xb7c] ;  /* 0x000b7c00018f7983 */ /* 0x000f280000300800 */
[----:B------:R-:W4:Y:S01]  /*13d80*/  LDL.LU R145, [R1+0xa48] ;  /* 0x000a480001917983 */ /* 0x000f220000300800 */
[----:B------:R-:W-:-:S04]  /*13d90*/  LOP3.LUT R139, R139, R138, RZ, 0x3c, !PT ;  /* 0x0000008a8b8b7212 */ /* 0x000fc800078e3cff */
[----:B------:R-:W-:-:S04]  /*13da0*/  LOP3.LUT R138, R139, R138, RZ, 0x3c, !PT ;  /* 0x0000008a8b8a7212 */ /* 0x000fc800078e3cff */
[----:B------:R-:W-:-:S05]  /*13db0*/  LOP3.LUT R139, R139, R138, RZ, 0x3c, !PT ;  /* 0x0000008a8b8b7212 */ /* 0x000fca00078e3cff */
[----:B------:R-:W-:Y:S01]  /*13dc0*/  STL.64 [R1+0x1068], R138 ;  /* 0x0010688a01007387 */ /* 0x000fe20000100a00 */
[----:B------:R-:W-:Y:S02]  /*13dd0*/  LOP3.LUT R233, R233, R232, RZ, 0x3c, !PT ;  /* 0x000000e8e9e97212 */ /* 0x000fe400078e3cff */
[----:B------:R-:W-:Y:S02]  /*13de0*/  LOP3.LUT R231, R231, R230, RZ, 0x3c, !PT ;  /* 0x000000e6e7e77212 */ /* 0x000fe400078e3cff */
[----:B------:R-:W-:Y:S02]  /*13df0*/  LOP3.LUT R232, R233, R232, RZ, 0x3c, !PT ;  /* 0x000000e8e9e87212 */ /* 0x000fe400078e3cff */
[----:B------:R-:W-:Y:S02]  /*13e00*/  LOP3.LUT R230, R231, R230, RZ, 0x3c, !PT ;  /* 0x000000e6e7e67212 */ /* 0x000fe400078e3cff */
[----:B------:R-:W-:Y:S02]  /*13e10*/  LOP3.LUT R229, R229, R228, RZ, 0x3c, !PT ;  /* 0x000000e4e5e57212 */ /* 0x000fe400078e3cff */
[----:B------:R-:W-:-:S02]  /*13e20*/  LOP3.LUT R177, R177, R176, RZ, 0x3c, !PT ;  /* 0x000000b0b1b17212 */ /* 0x000fc400078e3cff */
        /* <DEDUP_REMOVED lines=15> */
[----:B------:R-:W-:Y:S01]  /*13f20*/  LOP3.LUT R54, R55, R54, RZ, 0x3c, !PT ;  /* 0x0000003637367212 */ /* 0x000fe200078e3cff */
[----:B------:R-:W-:Y:S01]  /*13f30*/  STL.64 [R1+0x1070], R232 ;  /* 0x001070e801007387 */ /* 0x000fe20000100a00 */
[----:B------:R-:W-:Y:S02]  /*13f40*/  LOP3.LUT R175, R175, R174, RZ, 0x3c, !PT ;  /* 0x000000aeafaf7212 */ /* 0x000fe400078e3cff */
[----:B------:R-:W-:Y:S01]  /*13f50*/  LOP3.LUT R56, R57, R56, RZ, 0x3c, !PT ;  /* 0x0000003839387212 */ /* 0x000fe200078e3cff */
[----:B------:R-:W-:Y:S01]  /*13f60*/  STL.64 [R1+0x1078], R230 ;  /* 0x001078e601007387 */ /* 0x000fe20000100a00 */
[----:B------:R-:W-:-:S02]  /*13f70*/  LOP3.LUT R23, R23, R22, RZ, 0x3c, !PT ;  /* 0x0000001617177212 */ /* 0x000fc400078e3cff */
[----:B------:R-:W-:Y:S01]  /*13f80*/  LOP3.LUT R84, R85, R84, RZ, 0x3c, !PT ;  /* 0x0000005455547212 */ /* 0x000fe200078e3cff */
[----:B------:R-:W-:Y:S01]  /*13f90*/  STL.64 [R1+0x1080], R228 ;  /* 0x001080e401007387 */ /* 0x000fe20000100a00 */
[----:B------:R-:W-:Y:S02]  /*13fa0*/  LOP3.LUT R25, R25, R24, RZ, 0x3c, !PT ;  /* 0x0000001819197212 */ /* 0x000fe400078e3cff */
[----:B------:R-:W-:Y:S01]  /*13fb0*/  LOP3.LUT R55, R55, R54, RZ, 0x3c, !PT ;  /* 0x0000003637377212 */ /* 0x000fe200078e3cff */
[----:B------:R-:W-:Y:S01]  /*13fc0*/  STL.64 [R1+0x1088], R176 ;  /* 0x001088b001007387 */ /* 0x000fe20000100a00 */
[----:B------:R-:W-:Y:S02]  /*13fd0*/  LOP3.LUT R57, R57, R56, RZ, 0x3c, !PT ;  /* 0x0000003839397212 */ /* 0x000fe400078e3cff */
[----:B------:R-:W-:Y:S01]  /*13fe0*/  LOP3.LUT R85, R85, R84, RZ, 0x3c, !PT ;  /* 0x0000005455557212 */ /* 0x000fe200078e3cff */
[----:B------:R-:W-:Y:S04]  /*13ff0*/  STL.64 [R1+0x1090], R174 ;  /* 0x001090ae01007387 */ /* 0x000fe80000100a00 */
[----:B------:R-:W-:Y:S04]  /*14000*/  STL.64 [R1+0x1098], R22 ;  /* 0x0010981601007387 */ /* 0x000fe80000100a00 */
[----:B------:R-:W-:Y:S04]  /*14010*/  STL.64 [R1+0x10a0], R24 ;  /* 0x0010a01801007387 */ /* 0x000fe80000100a00 */
[----:B------:R-:W-:Y:S04]  /*14020*/  STL.64 [R1+0x10a8], R54 ;  /* 0x0010a83601007387 */ /* 0x000fe80000100a00 */
[----:B------:R-:W-:Y:S04]  /*14030*/  STL.64 [R1+0x10b0], R56 ;  /* 0x0010b03801007387 */ /* 0x000fe80000100a00 */
[----:B------:R-:W-:Y:S01]  /*14040*/  STL.64 [R1+0x10b8], R84 ;  /* 0x0010b85401007387 */ /* 0x000fe20000100a00 */
[----:B0-----:R-:W-:Y:S01]  /*14050*/  IMAD R242, R7, -0x80, R242 ;  /* 0xffffff8007f27824 */ /* 0x001fe200078e02f2 */
[----:B--2---:R-:W-:-:S02]  /*14060*/  LOP3.LUT R87, R87, R86, RZ, 0x3c, !PT ;  /* 0x0000005657577212 */ /* 0x004fc400078e3cff */
[----:B------:R-:W-:Y:S02]  /*14070*/  LOP3.LUT R113, R113, R112, RZ, 0x3c, !PT ;  /* 0x0000007071717212 */ /* 0x000fe400078e3cff */
[----:B------:R-:W-:Y:S02]  /*14080*/  LOP3.LUT R86, R87, R86, RZ, 0x3c, !PT ;  /* 0x0000005657567212 */ /* 0x000fe400078e3cff */
[----:B------:R-:W-:Y:S02]  /*14090*/  LOP3.LUT R112, R113, R112, RZ, 0x3c, !PT ;  /* 0x0000007071707212 */ /* 0x000fe400078e3cff */
[----:B------:R-:W-:Y:S02]  /*140a0*/  LOP3.LUT R87, R87, R86, RZ, 0x3c, !PT ;  /* 0x0000005657577212 */ /* 0x000fe400078e3cff */
[----:B------:R-:W-:-:S03]  /*140b0*/  LOP3.LUT R113, R113, R112, RZ, 0x3c, !PT ;  /* 0x0000007071717212 */ /* 0x000fc600078e3cff */
[----:B------:R-:W-:Y:S04]  /*140c0*/  STL.64 [R1+0x10c0], R86 ;  /* 0x0010c05601007387 */ /* 0x000fe80000100a00 */
[----:B------:R-:W-:Y:S01]  /*140d0*/  STL.64 [R1+0x10c8], R112 ;  /* 0x0010c87001007387 */ /* 0x000fe20000100a00 */
[----:B---3--:R-:W-:Y:S02]  /*140e0*/  LOP3.LUT R115, R115, R114, RZ, 0x3c, !PT ;  /* 0x0000007273737212 */ /* 0x008fe400078e3cff */
[----:B----4-:R-:W-:Y:S02]  /*140f0*/  LOP3.LUT R141, R141, R140, RZ, 0x3c, !PT ;  /* 0x0000008c8d8d7212 */ /* 0x010fe400078e3cff */
[----:B------:R-:W-:Y:S02]  /*14100*/  LOP3.LUT R114, R115, R114, RZ, 0x3c, !PT ;  /* 0x0000007273727212 */ /* 0x000fe400078e3cff */
[----:B------:R-:W-:-:S02]  /*14110*/  LOP3.LUT R140, R141, R140, RZ, 0x3c, !PT ;  /* 0x0000008c8d8c7212 */ /* 0x000fc400078e3cff */
[----:B------:R-:W-:Y:S02]  /*14120*/  LOP3.LUT R143, R143, R142, RZ, 0x3c, !PT ;  /* 0x0000008e8f8f7212 */ /* 0x000fe400078e3cff */
[----:B------:R-:W-:Y:S02]  /*14130*/  LOP3.LUT R115, R115, R114, RZ, 0x3c, !PT ;  /* 0x0000007273737212 */ /* 0x000fe400078e3cff */
[----:B------:R-:W-:Y:S02]  /*14140*/  LOP3.LUT R142, R143, R142, RZ, 0x3c, !PT ;  /* 0x0000008e8f8e7212 */ /* 0x000fe400078e3cff */
[----:B------:R-:W-:Y:S02]  /*14150*/  LOP3.LUT R141, R141, R140, RZ, 0x3c, !PT ;  /* 0x0000008c8d8d7212 */ /* 0x000fe400078e3cff */
[----:B------:R-:W-:Y:S01]  /*14160*/  LOP3.LUT R143, R143, R142, RZ, 0x3c, !PT ;  /* 0x0000008e8f8f7212 */ /* 0x000fe200078e3cff */
[----:B------:R-:W-:Y:S04]  /*14170*/  STL.64 [R1+0x10d0], R114 ;  /* 0x0010d07201007387 */ /* 0x000fe80000100a00 */
[----:B------:R-:W-:Y:S04]  /*14180*/  STL.64 [R1+0x10d8], R140 ;  /* 0x0010d88c01007387 */ /* 0x000fe80000100a00 */
[----:B------:R-:W-:Y:S04]  /*14190*/  STL.64 [R1+0x10e0], R142 ;  /* 0x0010e08e01007387 */ /* 0x000fe80000100a00 */
[----:B------:R-:W2:Y:S04]  /*141a0*/  LDL.LU R147, [R1+0xa4c] ;  /* 0x000a4c0001937983 */ /* 0x000ea80000300800 */
[----:B------:R-:W3:Y:S04]  /*141b0*/  LDL.LU R149, [R1+0xa14] ;  /* 0x000a140001957983 */ /* 0x000ee80000300800 */
        /* <DEDUP_REMOVED lines=30> */
[----:B------:R-:W-:-:S04]  /*143a0*/  LOP3.LUT R145, R145, R144, RZ, 0x3c, !PT ;  /* 0x0000009091917212 */ /* 0x000fc800078e3cff */
[----:B------:R-:W-:-:S04]  /*143b0*/  LOP3.LUT R144, R145, R144, RZ, 0x3c, !PT ;  /* 0x0000009091907212 */ /* 0x000fc800078e3cff */
[----:B------:R-:W-:-:S05]  /*143c0*/  LOP3.LUT R145, R145, R144, RZ, 0x3c, !PT ;  /* 0x0000009091917212 */ /* 0x000fca00078e3cff */
[----:B------:R-:W-:Y:S01]  /*143d0*/  STL.64 [R1+0x10e8], R144 ;  /* 0x0010e89001007387 */ /* 0x000fe20000100a00 */
[----:B--2---:R-:W-:Y:S02]  /*143e0*/  LOP3.LUT R147, R147, R146, RZ, 0x3c, !PT ;  /* 0x0000009293937212 */ /* 0x004fe400078e3cff */
[----:B---3--:R-:W-:Y:S02]  /*143f0*/  LOP3.LUT R149, R149, R148, RZ, 0x3c, !PT ;  /* 0x0000009495957212 */ /* 0x008fe400078e3cff */
[----:B------:R-:W-:Y:S02]  /*14400*/  LOP3.LUT R146, R147, R146, RZ, 0x3c, !PT ;  /* 0x0000009293927212 */ /* 0x000fe400078e3cff */
[----:B----4-:R-:W-:Y:S02]  /*14410*/  LOP3.LUT R151, R151, R150, RZ, 0x3c, !PT ;  /* 0x0000009697977212 */ /* 0x010fe400078e3cff */
[----:B------:R-:W-:Y:S02]  /*14420*/  LOP3.LUT R148, R149, R148, RZ, 0x3c, !PT ;  /* 0x0000009495947212 */ /* 0x000fe400078e3cff */
[----:B------:R-:W-:-:S02]  /*14430*/  LOP3.LUT R150, R151, R150, RZ, 0x3c, !PT ;  /* 0x0000009697967212 */ /* 0x000fc400078e3cff */
[----:B------:R-:W-:Y:S02]  /*14440*/  LOP3.LUT R147, R147, R146, RZ, 0x3c, !PT ;  /* 0x0000009293937212 */ /* 0x000fe400078e3cff */
[----:B------:R-:W-:Y:S02]  /*14450*/  LOP3.LUT R149, R149, R148, RZ, 0x3c, !PT ;  /* 0x0000009495957212 */ /* 0x000fe400078e3cff */
[----:B------:R-:W-:Y:S01]  /*14460*/  LOP3.LUT R151, R151, R150, RZ, 0x3c, !PT ;  /* 0x0000009697977212 */ /* 0x000fe200078e3cff */
[----:B------:R-:W-:Y:S04]  /*14470*/  STL.64 [R1+0x10f0], R146 ;  /* 0x0010f09201007387 */ /* 0x000fe80000100a00 */
[----:B------:R-:W-:Y:S04]  /*14480*/  STL.64 [R1+0x1100], R148 ;  /* 0x0011009401007387 */ /* 0x000fe80000100a00 */
[----:B------:R-:W-:Y:S01]  /*14490*/  STL.64 [R1+0x1138], R150 ;  /* 0x0011389601007387 */ /* 0x000fe20000100a00 */
[----:B------:R-:W-:Y:S01]  /*144a0*/  IMAD.MOV.U32 R14, RZ, RZ, R182 ;  /* 0x000000ffff0e7224 */ /* 0x000fe200078e00b6 */
[----:B------:R-:W-:-:S04]  /*144b0*/  LOP3.LUT R185, R185, R184, RZ, 0x3c, !PT ;  /* 0x000000b8b9b97212 */ /* 0x000fc800078e3cff */
[C---:B------:R-:W-:Y:S01]  /*144c0*/  LOP3.LUT R184, R185.reuse, R184, RZ, 0x3c, !PT ;  /* 0x000000b8b9b87212 */ /* 0x040fe200078e3cff */
[----:B------:R0:W-:Y:S03]  /*144d0*/  STL.64 [R1+0x8], R14 ;  /* 0x0000080e01007387 */ /* 0x0001e60000100a00 */
[----:B------:R-:W-:Y:S01]  /*144e0*/  LOP3.LUT R185, R185, R184, RZ, 0x3c, !PT ;  /* 0x000000b8b9b97212 */ /* 0x000fe200078e3cff */
[----:B------:R-:W-:-:S04]  /*144f0*/  IMAD.MOV.U32 R182, RZ, RZ, R164 ;  /* 0x000000ffffb67224 */ /* 0x000fc800078e00a4 */
[----:B------:R-:W-:Y:S01]  /*14500*/  STL.64 [R1+0x10], R184 ;  /* 0x000010b801007387 */ /* 0x000fe20000100a00 */
[----:B0-----:R-:W-:Y:S02]  /*14510*/  IMAD.MOV.U32 R14, RZ, RZ, R168 ;  /* 0x000000ffff0e7224 */ /* 0x001fe400078e00a8 */
[----:B------:R-:W-:Y:S02]  /*14520*/  IMAD.MOV.U32 R15, RZ, RZ, R165 ;  /* 0x000000ffff0f7224 */ /* 0x000fe400078e00a5 */
[----:B------:R-:W-:Y:S02]  /*14530*/  IMAD.MOV.U32 R17, RZ, RZ, R169 ;  /* 0x000000ffff117224 */ /* 0x000fe400078e00a9 */
[----:B------:R-:W-:Y:S01]  /*14540*/  IMAD.MOV.U32 R16, RZ, RZ, R65 ;  /* 0x000000ffff107224 */ /* 0x000fe200078e0041 */
[----:B------:R-:W-:Y:S04]  /*14550*/  STL.64 [R1+0x18], R182 ;  /* 0x000018b601007387 */ /* 0x000fe80000100a00 */
[----:B------:R-:W-:Y:S04]  /*14560*/  STL.64 [R1+0x20], R14 ;  /* 0x0000200e01007387 */ /* 0x000fe80000100a00 */
[----:B------:R-:W-:Y:S04]  /*14570*/  STL.64 [R1+0x48], R16 ;  /* 0x0000481001007387 */ /* 0x000fe80000100a00 */
[----:B------:R-:W2:Y:S04]  /*14580*/  LDL.LU R104, [R1+0x88] ;  /* 0x0000880001687983 */ /* 0x000ea80000300800 */
[----:B------:R-:W2:Y:S04]  /*14590*/  LDL.LU R105, [R1+0x954] ;  /* 0x0009540001697983 */ /* 0x000ea80000300800 */
[----:B------:R-:W3:Y:S04]  /*145a0*/  LDL.LU R106, [R1+0x98] ;  /* 0x00009800016a7983 */ /* 0x000ee80000300800 */
        /* <DEDUP_REMOVED lines=15> */
[----:B------:R-:W-:-:S03]  /*146a0*/  IMAD.MOV.U32 R49, RZ, RZ, R90 ;  /* 0x000000ffff317224 */ /* 0x000fc600078e005a */
[----:B------:R-:W4:Y:S01]  /*146b0*/  LDL.LU R179, [R1+0xf0] ;  /* 0x0000f00001b37983 */ /* 0x000f220000300800 */
[----:B------:R-:W-:-:S03]  /*146c0*/  IMAD.MOV.U32 R48, RZ, RZ, R91 ;  /* 0x000000ffff307224 */ /* 0x000fc600078e005b */
        /* <DEDUP_REMOVED lines=16> */
[----:B------:R-:W4:Y:S04]  /*147d0*/  LDL.LU R131, [R1+0x760] ;  /* 0x0007600001837983 */ /* 0x000f280000300800 */
[----:B------:R-:W4:Y:S04]  /*147e0*/  LDL.LU R220, [R1+0x148] ;  /* 0x0001480001dc7983 */ /* 0x000f280000300800 */
[----:B------:R-:W4:Y:S04]  /*147f0*/  LDL.LU R221, [R1+0x76c] ;  /* 0x00076c0001dd7983 */ /* 0x000f280000300800 */
[----:B------:R-:W-:Y:S04]  /*14800*/  STL.64 [R1+0x58], R46 ;  /* 0x0000582e01007387 */ /* 0x000fe80000100a00 */
[----:B------:R-:W-:Y:S04]  /*14810*/  STL.64 [R1+0x60], R48 ;  /* 0x0000603001007387 */ /* 0x000fe80000100a00 */
[----:B------:R-:W-:Y:S04]  /*14820*/  STL.64 [R1+0x68], R76 ;  /* 0x0000684c01007387 */ /* 0x000fe80000100a00 */
[----:B------:R-:W-:Y:S01]  /*14830*/  STL.64 [R1+0x70], R78 ;  /* 0x0000704e01007387 */ /* 0x000fe20000100a00 */
[----:B--2---:R-:W-:-:S04]  /*14840*/  LOP3.LUT R105, R105, R104, RZ, 0x3c, !PT ;  /* 0x0000006869697212 */ /* 0x004fc800078e3cff */
[----:B------:R-:W-:Y:S02]  /*14850*/  LOP3.LUT R104, R105, R104, RZ, 0x3c, !PT ;  /* 0x0000006869687212 */ /* 0x000fe400078e3cff */
[----:B---3--:R-:W-:-:S04]  /*14860*/  LOP3.LUT R107, R107, R106, RZ, 0x3c, !PT ;  /* 0x0000006a6b6b7212 */ /* 0x008fc800078e3cff */
[----:B------:R-:W-:Y:S02]  /*14870*/  LOP3.LUT R106, R107, R106, RZ, 0x3c, !PT ;  /* 0x0000006a6b6a7212 */ /* 0x000fe400078e3cff */
[----:B----4-:R-:W-:Y:S02]  /*14880*/  LOP3.LUT R133, R133, R132, RZ, 0x3c, !PT ;  /* 0x0000008485857212 */ /* 0x010fe400078e3cff */
        /* <DEDUP_REMOVED lines=11> */
[----:B------:R-:W-:Y:S01]  /*14940*/  LOP3.LUT R237, R237, R236, RZ, 0x3c, !PT ;  /* 0x000000eceded7212 */ /* 0x000fe200078e3cff */
[----:B------:R-:W-:Y:S01]  /*14950*/  STL.64 [R1+0x88], R104 ;  /* 0x0000886801007387 */ /* 0x000fe20000100a00 */
[----:B------:R-:W-:Y:S02]  /*14960*/  LOP3.LUT R241, R241, R240, RZ, 0x3c, !PT ;  /* 0x000000f0f1f17212 */ /* 0x000fe400078e3cff */
[----:B------:R-:W-:Y:S02]  /*14970*/  LOP3.LUT R236, R237, R236, RZ, 0x3c, !PT ;  /* 0x000000ecedec7212 */ /* 0x000fe400078e3cff */
[----:B------:R-:W-:Y:S01]  /*14980*/  LOP3.LUT R235, R235, R234, RZ, 0x3c, !PT ;  /* 0x000000eaebeb7212 */ /* 0x000fe200078e3cff */
[----:B------:R-:W-:Y:S01]  /*14990*/  STL.64 [R1+0x98], R106 ;  /* 0x0000986a01007387 */ /* 0x000fe20000100a00 */
[----:B------:R-:W-:-:S02]  /*149a0*/  LOP3.LUT R239, R239, R238, RZ, 0x3c, !PT ;  /* 0x000000eeefef7212 */ /* 0x000fc400078e3cff */
[----:B------:R-:W-:Y:S02]  /*149b0*/  LOP3.LUT R234, R235, R234, RZ, 0x3c, !PT ;  /* 0x000000eaebea7212 */ /* 0x000fe400078e3cff */
[----:B------:R-:W-:Y:S01]  /*149c0*/  LOP3.LUT R181, R181, R180, RZ, 0x3c, !PT ;  /* 0x000000b4b5b57212 */ /* 0x000fe200078e3cff */
[----:B------:R-:W-:Y:S01]  /*149d0*/  STL.64 [R1+0xa0], R132 ;  /* 0x0000a08401007387 */ /* 0x000fe20000100a00 */
[----:B------:R-:W-:Y:S02]  /*149e0*/  LOP3.LUT R237, R237, R236, RZ, 0x3c, !PT ;  /* 0x000000eceded7212 */ /* 0x000fe400078e3cff */
[----:B------:R-:W-:Y:S01]  /*149f0*/  LOP3.LUT R180, R181, R180, RZ, 0x3c, !PT ;  /* 0x000000b4b5b47212 */ /* 0x000fe200078e3cff */
[----:B------:R-:W-:Y:S01]  /*14a00*/  STL.64 [R1+0xa8], R134 ;  /* 0x0000a88601007387 */ /* 0x000fe20000100a00 */
[----:B------:R-:W-:Y:S02]  /*14a10*/  LOP3.LUT R235, R235, R234, RZ, 0x3c, !PT ;  /* 0x000000eaebeb7212 */ /* 0x000fe400078e3cff */
[----:B------:R-:W-:Y:S01]  /*14a20*/  LOP3.LUT R181, R181, R180, RZ, 0x3c, !PT ;  /* 0x000000b4b5b57212 */ /* 0x000fe200078e3cff */
[----:B------:R-:W-:Y:S01]  /*14a30*/  STL.64 [R1+0xb0], R240 ;  /* 0x0000b0f001007387 */ /* 0x000fe20000100a00 */
[----:B------:R-:W-:-:S03]  /*14a40*/  IMAD.MOV.U32 R178, RZ, RZ, R164 ;  /* 0x000000ffffb27224 */ /* 0x000fc600078e00a4 */
[----:B------:R-:W-:Y:S01]  /*14a50*/  STL.64 [R1+0xc8], R238 ;  /* 0x0000c8ee01007387 */ /* 0x000fe20000100a00 */
[----:B------:R-:W-:Y:S02]  /*14a60*/  IMAD.MOV.U32 R19, RZ, RZ, R165 ;  /* 0x000000ffff137224 */ /* 0x000fe400078e00a5 */
[----:B------:R-:W-:Y:S01]  /*14a70*/  IMAD.MOV.U32 R18, RZ, RZ, R168 ;  /* 0x000000ffff127224 */ /* 0x000fe200078e00a8 */
[----:B------:R-:W-:Y:S01]  /*14a80*/  STL.64 [R1+0xd8], R236 ;  /* 0x0000d8ec01007387 */ /* 0x000fe20000100a00 */
[----:B------:R-:W-:-:S03]  /*14a90*/  IMAD.MOV.U32 R21, RZ, RZ, R90 ;  /* 0x000000ffff157224 */ /* 0x000fc600078e005a */
[----:B------:R-:W-:Y:S01]  /*14aa0*/  STL.64 [R1+0xe0], R234 ;  /* 0x0000e0ea01007387 */ /* 0x000fe20000100a00 */
[----:B------:R-:W-:-:S03]  /*14ab0*/  IMAD.MOV.U32 R20, RZ, RZ, R91 ;  /* 0x000000ffff147224 */ /* 0x000fc600078e005b */
[----:B------:R-:W2:Y:S04]  /*14ac0*/  LDL.LU R90, [R1+0x158] ;  /* 0x00015800015a7983 */ /* 0x000ea80000300800 */
[----:B------:R-:W3:Y:S04]  /*14ad0*/  LDL.LU R91, [R1+0x45c] ;  /* 0x00045c00015b7983 */ /* 0x000ee80000300800 */
[----:B------:R-:W-:Y:S04]  /*14ae0*/  STL.64 [R1+0xe8], R180 ;  /* 0x0000e8b401007387 */ /* 0x000fe80000100a00 */
[----:B------:R-:W-:Y:S04]  /*14af0*/  STL.64 [R1+0xf0], R178 ;  /* 0x0000f0b201007387 */ /* 0x000fe80000100a00 */
[----:B------:R-:W-:Y:S04]  /*14b00*/  STL.64 [R1+0x108], R18 ;  /* 0x0001081201007387 */ /* 0x000fe80000100a00 */
[----:B------:R-:W-:Y:S01]  /*14b10*/  STL.64 [R1+0x118], R20 ;  /* 0x0001181401007387 */ /* 0x000fe20000100a00 */
        /* <DEDUP_REMOVED lines=30> */
[----:B------:R-:W-:Y:S04]  /*14d00*/  STL.64 [R1+0x120], R50 ;  /* 0x0001203201007387 */ /* 0x000fe80000100a00 */
[----:B------:R-:W-:Y:S04]  /*14d10*/  STL.64 [R1+0x128], R52 ;  /* 0x0001283401007387 */ /* 0x000fe80000100a00 */
[----:B------:R-:W-:Y:S04]  /*14d20*/  STL.64 [R1+0x130], R80 ;  /* 0x0001305001007387 */ /* 0x000fe80000100a00 */
[----:B------:R-:W-:Y:S04]  /*14d30*/  STL.64 [R1+0x148], R82 ;  /* 0x0001485201007387 */ /* 0x000fe80000100a00 */
[----:B------:R-:W4:Y:S04]  /*14d40*/  LDL.LU R168, [R1+0x80] ;  /* 0x0000800001a87983 */ /* 0x000f280000300800 */
[----:B------:R-:W4:Y:S04]  /*14d50*/  LDL.LU R169, [R1+0xc4] ;  /* 0x0000c40001a97983 */ /* 0x000f280000300800 */
[----:B------:R-:W4:Y:S04]  /*14d60*/  LDL.LU R65, [R1+0x84] ;  /* 0x0000840001417983 */ /* 0x000f280000300800 */
[----:B------:R-:W4:Y:S04]  /*14d70*/  LDL.LU R163, [R1+0xd0] ;  /* 0x0000d00001a37983 */ /* 0x000f280000300800 */
[----:B------:R-:W4:Y:S01]  /*14d80*/  LDL.LU R161, [R1+0x2c] ;  /* 0x00002c0001a17983 */ /* 0x000f220000300800 */
[----:B--2---:R-:W-:-:S03]  /*14d90*/  IMAD.MOV.U32 R109, RZ, RZ, R90 ;  /* 0x000000ffff6d7224 */ /* 0x004fc600078e005a */
[----:B------:R-:W2:Y:S01]  /*14da0*/  LDL.LU R90, [R1+0xfc] ;  /* 0x0000fc00015a7983 */ /* 0x000ea20000300800 */
[----:B---3--:R-:W-:-:S03]  /*14db0*/  IMAD.MOV.U32 R108, RZ, RZ, R91 ;  /* 0x000000ffff6c7224 */ /* 0x008fc600078e005b */
[----:B------:R-:W3:Y:S01]  /*14dc0*/  LDL.LU R91, [R1+0x50] ;  /* 0x00005000015b7983 */ /* 0x000ee20000300800 */
[----:B----4-:R-:W-:-:S03]  /*14dd0*/  IMAD.MOV.U32 R137, RZ, RZ, R130 ;  /* 0x000000ffff897224 */ /* 0x010fc600078e0082 */
[----:B------:R-:W4:Y:S01]  /*14de0*/  LDL.LU R130, [R1+0x54] ;  /* 0x0000540001827983 */ /* 0x000f220000300800 */
[----:B------:R-:W-:-:S03]  /*14df0*/  IMAD.MOV.U32 R136, RZ, RZ, R131 ;  /* 0x000000ffff887224 */ /* 0x000fc600078e0083 */
[----:B------:R-:W4:Y:S01]  /*14e00*/  LDL.LU R131, [R1+0x34] ;  /* 0x0000340001837983 */ /* 0x000f220000300800 */
[----:B------:R-:W-:-:S03]  /*14e10*/  IMAD.MOV.U32 R139, RZ, RZ, R220 ;  /* 0x000000ffff8b7224 */ /* 0x000fc600078e00dc */
[----:B------:R-:W4:Y:S01]  /*14e20*/  LDL.LU R220, [R1+0x38] ;  /* 0x0000380001dc7983 */ /* 0x000f220000300800 */
[----:B------:R-:W-:-:S03]  /*14e30*/  IMAD.MOV.U32 R138, RZ, RZ, R221 ;  /* 0x000000ffff8a7224 */ /* 0x000fc600078e00dd */
        /* <DEDUP_REMOVED lines=16> */
[-C--:B------:R-:W-:Y:S02]  /*14f40*/  LOP3.LUT R175, R175, R174.reuse, RZ, 0x3c, !PT ;  /* 0x000000aeafaf7212 */ /* 0x080fe400078e3cff */
[----:B------:R-:W-:Y:S02]  /*14f50*/  ISETP.GT.AND P0, PT, R242, RZ, PT ;  /* 0x000000fff200720c */ /* 0x000fe40003f04270 */
        /* <DEDUP_REMOVED lines=13> */
[----:B------:R-:W-:Y:S01]  /*15030*/  LOP3.LUT R25, R25, R24, RZ, 0x3c, !PT ;  /* 0x0000001819197212 */ /* 0x000fe200078e3cff */
[----:B------:R-:W-:Y:S01]  /*15040*/  IMAD.MOV.U32 R54, RZ, RZ, R165 ;  /* 0x000000ffff367224 */ /* 0x000fe200078e00a5 */
[----:B------:R-:W-:Y:S01]  /*15050*/  PRMT R34, RZ, 0x7610, R34 ;  /* 0x00007610ff227816 */ /* 0x000fe20000000022 */
[----:B------:R-:W-:Y:S01]  /*15060*/  STL.64 [R1+0x1a0], R228 ;  /* 0x0001a0e401007387 */ /* 0x000fe20000100a00 */
[----:B------:R-:W-:-:S03]  /*15070*/  IMAD.MOV.U32 R55, RZ, RZ, R164 ;  /* 0x000000ffff377224 */ /* 0x000fc600078e00a4 */
[----:B------:R-:W-:Y:S01]  /*15080*/  STL.64 [R1+0x1a8], R176 ;  /* 0x0001a8b001007387 */ /* 0x000fe20000100a00 */
[----:B------:R-:W-:-:S03]  /*15090*/  IMAD.MOV.U32 R113, RZ, RZ, R245 ;  /* 0x000000ffff717224 */ /* 0x000fc600078e00f5 */
[----:B------:R-:W-:Y:S01]  /*150a0*/  STL.64 [R1+0x1b0], R174 ;  /* 0x0001b0ae01007387 */ /* 0x000fe20000100a00 */
[----:B------:R-:W-:-:S03]  /*150b0*/  PRMT R59, RZ, 0x7610, R59 ;  /* 0x00007610ff3b7816 */ /* 0x000fc6000000003b */
[----:B------:R-:W-:Y:S01]  /*150c0*/  STL.64 [R1+0x1c8], R22 ;  /* 0x0001c81601007387 */ /* 0x000fe20000100a00 */
[----:B------:R-:W-:-:S03]  /*150d0*/  IMAD.MOV.U32 R57, RZ, RZ, R168 ;  /* 0x000000ffff397224 */ /* 0x000fc600078e00a8 */
[----:B------:R-:W-:Y:S01]  /*150e0*/  STL.64 [R1+0x1d8], R24 ;  /* 0x0001d81801007387 */ /* 0x000fe20000100a00 */
[----:B------:R-:W-:-:S03]  /*150f0*/  IMAD.MOV.U32 R56, RZ, RZ, R169 ;  /* 0x000000ffff387224 */ /* 0x000fc600078e00a9 */
[----:B------:R-:W-:Y:S01]  /*15100*/  STL.64 [R1+0x1e0], R54 ;  /* 0x0001e03601007387 */ /* 0x000fe20000100a00 */
[----:B------:R-:W-:Y:S02]  /*15110*/  IMAD.MOV.U32 R85, RZ, RZ, R65 ;  /* 0x000000ffff557224 */ /* 0x000fe400078e0041 */
[----:B------:R-:W-:Y:S02]  /*15120*/  IMAD.MOV.U32 R84, RZ, RZ, R163 ;  /* 0x000000ffff547224 */ /* 0x000fe400078e00a3 */
[----:B------:R-:W-:Y:S02]  /*15130*/  IMAD.MOV.U32 R163, RZ, RZ, R162 ;  /* 0x000000ffffa37224 */ /* 0x000fe400078e00a2 */
[----:B------:R-:W-:Y:S02]  /*15140*/  IMAD.MOV.U32 R162, RZ, RZ, R26 ;  /* 0x000000ffffa27224 */ /* 0x000fe400078e001a */
[----:B------:R-:W-:Y:S01]  /*15150*/  IMAD.MOV.U32 R87, RZ, RZ, R161 ;  /* 0x000000ffff577224 */ /* 0x000fe200078e00a1 */
[----:B------:R-:W-:Y:S01]  /*15160*/  STL.64 [R1+0x1e8], R56 ;  /* 0x0001e83801007387 */ /* 0x000fe20000100a00 */
[----:B------:R-:W-:Y:S01]  /*15170*/  IMAD.MOV.U32 R115, RZ, RZ, R246 ;  /* 0x000000ffff737224 */ /* 0x000fe200078e00f6 */
[----:B------:R-:W-:Y:S01]  /*15180*/  ISETP.GT.AND P3, PT, R242, 0x1, PT ;  /* 0x00000001f200780c */ /* 0x000fe20003f64270 */
[----:B------:R-:W-:Y:S01]  /*15190*/  IMAD.MOV.U32 R161, RZ, RZ, R160 ;  /* 0x000000ffffa17224 */ /* 0x000fe200078e00a0 */
[----:B------:R-:W-:Y:S01]  /*151a0*/  STL.64 [R1+0x1f0], R84 ;  /* 0x0001f05401007387 */ /* 0x000fe20000100a00 */
[----:B------:R-:W-:-:S02]  /*151b0*/  IMAD.MOV.U32 R141, RZ, RZ, R247 ;  /* 0x000000ffff8d7224 */ /* 0x000fc400078e00f7 */
[----:B------:R-:W-:Y:S01]  /*151c0*/  IMAD.MOV.U32 R160, RZ, RZ, R9 ;  /* 0x000000ffffa07224 */ /* 0x000fe200078e0009 */
[----:B------:R-:W4:Y:S01]  /*151d0*/  @P0 LDG.E.U16 R34, desc[UR6][R162.64] ;  /* 0x00000006a2220981 */ /* 0x000f22000c1e1500 */
[----:B------:R-:W-:Y:S02]  /*151e0*/  IMAD.MOV.U32 R143, RZ, RZ, R248 ;  /* 0x000000ffff8f7224 */ /* 0x000fe400078e00f8 */
[----:B------:R-:W-:Y:S01]  /*151f0*/  IMAD.MOV.U32 R145, RZ, RZ, R222 ;  /* 0x000000ffff917224 */ /* 0x000fe200078e00de */
[----:B------:R-:W4:Y:S01]  /*15200*/  @P0 LDG.E.U16 R59, desc[UR6][R160.64] ;  /* 0x00000006a03b0981 */ /* 0x000f22000c1e1500 */
[----:B------:R-:W-:Y:S02]  /*15210*/  IMAD.MOV.U32 R146, RZ, RZ, R224 ;  /* 0x000000ffff927224 */ /* 0x000fe400078e00e0 */
[----:B------:R-:W-:Y:S02]  /*15220*/  IMAD.MOV.U32 R147, RZ, RZ, R216 ;  /* 0x000000ffff937224 */ /* 0x000fe400078e00d8 */
[----:B------:R-:W-:-:S02]  /*15230*/  IMAD.MOV.U32 R148, RZ, RZ, R225 ;  /* 0x000000ffff947224 */ /* 0x000fc400078e00e1 */
[----:B------:R-:W-:Y:S02]  /*15240*/  IMAD.MOV.U32 R149, RZ, RZ, R217 ;  /* 0x000000ffff957224 */ /* 0x000fe400078e00d9 */
[----:B------:R-:W-:Y:S02]  /*15250*/  IMAD.MOV.U32 R216, RZ, RZ, R226 ;  /* 0x000000ffffd87224 */ /* 0x000fe400078e00e2 */
[----:B------:R-:W-:Y:S01]  /*15260*/  IMAD.MOV.U32 R217, RZ, RZ, R218 ;  /* 0x000000ffffd97224 */ /* 0x000fe200078e00da */
[----:B------:R-:W-:Y:S01]  /*15270*/  PRMT R58, RZ, 0x7610, R58 ;  /* 0x00007610ff3a7816 */ /* 0x000fe2000000003a */
[----:B------:R-:W-:Y:S02]  /*15280*/  IMAD.MOV.U32 R224, RZ, RZ, R227 ;  /* 0x000000ffffe07224 */ /* 0x000fe400078e00e3 */
[----:B------:R-:W-:Y:S02]  /*15290*/  IMAD.MOV.U32 R225, RZ, RZ, R219 ;  /* 0x000000ffffe17224 */ /* 0x000fe400078e00db */
[----:B------:R-:W-:-:S02]  /*152a0*/  IMAD.MOV.U32 R65, RZ, RZ, R2 ;  /* 0x000000ffff417224 */ /* 0x000fc400078e0002 */
[----:B------:R-:W-:-:S05]  /*152b0*/  IMAD.MOV.U32 R2, RZ, RZ, R8 ;  /* 0x000000ffff027224 */ /* 0x000fca00078e0008 */
[----:B------:R-:W4:Y:S01]  /*152c0*/  @P3 LDG.E.U16 R58, desc[UR6][R2.64] ;  /* 0x00000006023a3981 */ /* 0x000f22000c1e1500 */
[----:B--2---:R-:W-:Y:S02]  /*152d0*/  IMAD.MOV.U32 R86, RZ, RZ, R90 ;  /* 0x000000ffff567224 */ /* 0x004fe400078e005a */
[----:B---3--:R-:W-:-:S03]  /*152e0*/  IMAD.MOV.U32 R112, RZ, RZ, R91 ;  /* 0x000000ffff707224 */ /* 0x008fc600078e005b */
[----:B------:R-:W-:Y:S04]  /*152f0*/  STL.64 [R1+0x208], R86 ;  /* 0x0002085601007387 */ /* 0x000fe80000100a00 */
[----:B------:R-:W-:Y:S04]  /*15300*/  STL.64 [R1+0x218], R112 ;  /* 0x0002187001007387 */ /* 0x000fe80000100a00 */
[----:B------:R-:W2:Y:S04]  /*15310*/  LDL R222, [R1+0x738] ;  /* 0x0007380001de7983 */ /* 0x000ea80000100800 */
[----:B------:R-:W3:Y:S01]  /*15320*/  LDL R248, [R1+0x734] ;  /* 0x0007340001f87983 */ /* 0x000ee20000100800 */
[----:B----4-:R-:W-:-:S02]  /*15330*/  IMAD.MOV.U32 R114, RZ, RZ, R130 ;  /* 0x000000ffff727224 */ /* 0x010fc400078e0082 */
[----:B------:R-:W-:-:S03]  /*15340*/  IMAD.MOV.U32 R140, RZ, RZ, R131 ;  /* 0x000000ffff8c7224 */ /* 0x000fc600078e0083 */
[----:B------:R-:W-:Y:S01]  /*15350*/  STL.64 [R1+0x220], R114 ;  /* 0x0002207201007387 */ /* 0x000fe20000100a00 */
[----:B------:R-:W-:-:S03]  /*15360*/  IMAD.MOV.U32 R142, RZ, RZ, R220 ;  /* 0x000000ffff8e7224 */ /* 0x000fc600078e00dc */
[----:B------:R-:W-:Y:S01]  /*15370*/  STL.64 [R1+0x228], R140 ;  /* 0x0002288c01007387 */ /* 0x000fe20000100a00 */
[----:B------:R-:W-:-:S03]  /*15380*/  IMAD.MOV.U32 R144, RZ, RZ, R221 ;  /* 0x000000ffff907224 */ /* 0x000fc600078e00dd */
[----:B------:R-:W-:Y:S04]  /*15390*/  STL.64 [R1+0x230], R142 ;  /* 0x0002308e01007387 */ /* 0x000fe80000100a00 */
[----:B------:R-:W-:Y:S01]  /*153a0*/  STL.64 [R1+0x248], R144 ;  /* 0x0002489001007387 */ /* 0x000fe20000100a00 */
[----:B------:R-:W-:-:S03]  /*153b0*/  IMAD.MOV.U32 R220, RZ, RZ, R215 ;  /* 0x000000ffffdc7224 */ /* 0x000fc600078e00d7 */
[----:B------:R-:W-:Y:S04]  /*153c0*/  STL.64 [R1+0x258], R146 ;  /* 0x0002589201007387 */ /* 0x000fe80000100a00 */
[----:B------:R-:W-:Y:S04]  /*153d0*/  STL.64 [R1+0x260], R148 ;  /* 0x0002609401007387 */ /* 0x000fe80000100a00 */
[----:B------:R-:W-:Y:S04]  /*153e0*/  STL.64 [R1+0x268], R216 ;  /* 0x000268d801007387 */ /* 0x000fe80000100a00 */
[----:B------:R-:W-:Y:S04]  /*153f0*/  STL.64 [R1+0x270], R224 ;  /* 0x000270e001007387 */ /* 0x000fe80000100a00 */
[----:B------:R-:W4:Y:S01]  /*15400*/  LDL R215, [R1+0x740] ;  /* 0x0007400001d77983 */ /* 0x000f220000100800 */
[----:B------:R-:W-:-:S02]  /*15410*/  IMAD.MOV.U32 R218, RZ, RZ, R213 ;  /* 0x000000ffffda7224 */ /* 0x000fc400078e00d5 */
[----:B------:R-:W-:Y:S02]  /*15420*/  IMAD.MOV.U32 R219, RZ, RZ, R205 ;  /* 0x000000ffffdb7224 */ /* 0x000fe400078e00cd */
[----:B------:R-:W-:Y:S01]  /*15430*/  IMAD.MOV.U32 R221, RZ, RZ, R199 ;  /* 0x000000ffffdd7224 */ /* 0x000fe200078e00c7 */
[----:B------:R-:W2:Y:S01]  /*15440*/  LDL R205, [R1+0x73c] ;  /* 0x00073c0001cd7983 */ /* 0x000ea20000100800 */
[----:B------:R-:W-:Y:S02]  /*15450*/  IMAD.MOV.U32 R165, RZ, RZ, R200 ;  /* 0x000000ffffa57224 */ /* 0x000fe400078e00c8 */
[----:B------:R-:W-:Y:S02]  /*15460*/  IMAD.MOV.U32 R164, RZ, RZ, R207 ;  /* 0x000000ffffa47224 */ /* 0x000fe400078e00cf */
[----:B------:R-:W-:Y:S02]  /*15470*/  IMAD.MOV.U32 R200, RZ, RZ, R208 ;  /* 0x000000ffffc87224 */ /* 0x000fe400078e00d0 */
[----:B------:R-:W-:Y:S01]  /*15480*/  IMAD.MOV.U32 R208, RZ, RZ, R209 ;  /* 0x000000ffffd07224 */ /* 0x000fe200078e00d1 */
[----:B------:R-:W-:Y:S01]  /*15490*/  STL.64 [R1+0x288], R218 ;  /* 0x000288da01007387 */ /* 0x000fe20000100a00 */
[----:B------:R-:W-:-:S02]  /*154a0*/  IMAD.MOV.U32 R209, RZ, RZ, R202 ;  /* 0x000000ffffd17224 */ /* 0x000fc400078e00ca */
[----:B------:R-:W-:Y:S01]  /*154b0*/  IMAD.MOV.U32 R213, RZ, RZ, R190 ;  /* 0x000000ffffd57224 */ /* 0x000fe200078e00be */
[----:B------:R-:W-:Y:S01]  /*154c0*/  STL.64 [R1+0x298], R220 ;  /* 0x000298dc01007387 */ /* 0x000fe20000100a00 */
[----:B------:R-:W-:Y:S02]  /*154d0*/  IMAD.MOV.U32 R150, RZ, RZ, R197 ;  /* 0x000000ffff967224 */ /* 0x000fe400078e00c5 */
[----:B------:R-:W-:Y:S01]  /*154e0*/  IMAD.MOV.U32 R151, RZ, RZ, R170 ;  /* 0x000000ffff977224 */ /* 0x000fe200078e00aa */
[----:B------:R-:W-:Y:S01]  /*154f0*/  STL.64 [R1+0x2a0], R164 ;  /* 0x0002a0a401007387 */ /* 0x000fe20000100a00 */
        /* <DEDUP_REMOVED lines=45> */
[----:B------:R-:W-:Y:S01]  /*157d0*/  IMAD.MOV.U32 R61, RZ, RZ, R62 ;  /* 0x000000ffff3d7224 */ /* 0x000fe200078e003e */
[----:B------:R-:W-:Y:S01]  /*157e0*/  PRMT R64, RZ, 0x7610, R64 ;  /* 0x00007610ff407816 */ /* 0x000fe20000000040 */
        /* <DEDUP_REMOVED lines=18> */
[----:B------:R-:W-:Y:S02]  /*15910*/  IMAD.MOV.U32 R45, RZ, RZ, R4 ;  /* 0x000000ffff2d7224 */ /* 0x000fe400078e0004 */
[----:B------:R-:W-:Y:S01]  /*15920*/  IMAD.MOV.U32 R64, RZ, RZ, R29 ;  /* 0x000000ffff407224 */ /* 0x000fe200078e001d */
[----:B------:R-:W-:Y:S04]  /*15930*/  STL.64 [R1+0x3c8], R88 ;  /* 0x0003c85801007387 */ /* 0x000fe80000100a00 */
[----:B------:R-:W-:Y:S04]  /*15940*/  STL.64 [R1+0x3d8], R90 ;  /* 0x0003d85a01007387 */ /* 0x000fe80000100a00 */
[----:B------:R-:W-:Y:S04]  /*15950*/  STL.64 [R1+0x3e0], R30 ;  /* 0x0003e01e01007387 */ /* 0x000fe80000100a00 */
[----:B------:R-:W-:Y:S04]  /*15960*/  STL.64 [R1+0x3e8], R42 ;  /* 0x0003e82a01007387 */ /* 0x000fe80000100a00 */
[----:B------:R-:W-:Y:S04]  /*15970*/  STL.64 [R1+0x3f0], R32 ;  /* 0x0003f02001007387 */ /* 0x000fe80000100a00 */
[----:B------:R-:W-:Y:S04]  /*15980*/  STL.64 [R1+0x408], R44 ;  /* 0x0004082c01007387 */ /* 0x000fe80000100a00 */
[----:B------:R-:W-:Y:S04]  /*15990*/  STL.64 [R1+0x418], R64 ;  /* 0x0004184001007387 */ /* 0x000fe80000100a00 */
[----:B------:R-:W-:Y:S04]  /*159a0*/  STL.64 [R1+0x420], R2 ;  /* 0x0004200201007387 */ /* 0x000fe80000100a00 */
[----:B------:R0:W-:Y:S04]  /*159b0*/  STL [R1+0x74c], R34 ;  /* 0x00074c2201007387 */ /* 0x0001e80000100800 */
[----:B0-----:R-:W3:Y:S04]  /*159c0*/  LDL.LU R34, [R1+0x11d0] ;  /* 0x0011d00001227983 */ /* 0x001ee80000300800 */
[----:B------:R-:W-:Y:S04]  /*159d0*/  STL [R1+0xcc4], R162 ;  /* 0x000cc4a201007387 */ /* 0x000fe80000100800 */
[----:B------:R-:W-:Y:S04]  /*159e0*/  STL [R1+0xcc0], R163 ;  /* 0x000cc0a301007387 */ /* 0x000fe80000100800 */
[----:B------:R-:W-:Y:S04]  /*159f0*/  STL.64 [R1+0xe08], R162 ;  /* 0x000e08a201007387 */ /* 0x000fe80000100a00 */
[----:B------:R0:W-:Y:S04]  /*15a00*/  STL [R1+0x748], R59 ;  /* 0x0007483b01007387 */ /* 0x0001e80000100800 */
[----:B0-----:R-:W3:Y:S04]  /*15a10*/  LDL.LU R59, [R1+0x11cc] ;  /* 0x0011cc00013b7983 */ /* 0x001ee80000300800 */
[----:B------:R-:W-:Y:S04]  /*15a20*/  STL [R1+0xccc], R160 ;  /* 0x000ccca001007387 */ /* 0x000fe80000100800 */
[----:B------:R0:W-:Y:S04]  /*15a30*/  STL [R1+0xe28], R160 ;  /* 0x000e28a001007387 */ /* 0x0001e80000100800 */
[----:B0-----:R-:W3:Y:S04]  /*15a40*/  LDL.LU R160, [R1+0x718] ;  /* 0x0007180001a07983 */ /* 0x001ee80000300800 */
[----:B------:R-:W-:Y:S04]  /*15a50*/  STL [R1+0xcc8], R161 ;  /* 0x000cc8a101007387 */ /* 0x000fe80000100800 */
[----:B------:R0:W-:Y:S04]  /*15a60*/  STL [R1+0xe2c], R161 ;  /* 0x000e2ca101007387 */ /* 0x0001e80000100800 */
[----:B0-----:R-:W3:Y:S04]  /*15a70*/  LDL.LU R161, [R1+0x71c] ;  /* 0x00071c0001a17983 */ /* 0x001ee80000300800 */
[----:B------:R0:W-:Y:S04]  /*15a80*/  STL [R1+0x744], R58 ;  /* 0x0007443a01007387 */ /* 0x0001e80000100800 */
[----:B0-----:R-:W3:Y:S04]  /*15a90*/  LDL.LU R58, [R1+0x11c8] ;  /* 0x0011c800013a7983 */ /* 0x001ee80000300800 */
[----:B----4-:R-:W4:Y:S04]  /*15aa0*/  @P3 LDG.E.U16 R215, desc[UR6][R64.64] ;  /* 0x0000000640d73981 */ /* 0x010f28000c1e1500 */
[----:B------:R-:W4:Y:S01]  /*15ab0*/  LDL.LU.64 R64, [R1+0x11c0] ;  /* 0x0011c00001407983 */ /* 0x000f220000300a00 */
[----:B------:R-:W-:-:S02]  /*15ac0*/  ISETP.GT.AND P4, PT, R242, 0x2, PT ;  /* 0x00000002f200780c */ /* 0x000fc40003f84270 */
[C---:B------:R-:W-:Y:S01]  /*15ad0*/  ISETP.GT.AND P6, PT, R242.reuse, 0x3, PT ;  /* 0x00000003f200780c */ /* 0x040fe20003fc4270 */
[----:B------:R-:W-:Y:S02]  /*15ae0*/  IMAD.MOV.U32 R2, RZ, RZ, R28 ;  /* 0x000000ffff027224 */ /* 0x000fe400078e001c */
[----:B------:R-:W-:Y:S01]  /*15af0*/  IMAD.MOV.U32 R3, RZ, RZ, R5 ;  /* 0x000000ffff037224 */ /* 0x000fe200078e0005 */
[----:B------:R-:W-:Y:S02]  /*15b00*/  ISETP.GT.AND P0, PT, R242, 0x4, PT ;  /* 0x00000004f200780c */ /* 0x000fe40003f04270 */
[----:B------:R-:W-:Y:S01]  /*15b10*/  PRMT R37, RZ, 0x7610, R37 ;  /* 0x00007610ff257816 */ /* 0x000fe20000000025 */
[----:B------:R-:W-:-:S04]  /*15b20*/  IMAD.MOV.U32 R5, RZ, RZ, R35 ;  /* 0x000000ffff057224 */ /* 0x000fc800078e0023 */
[----:B--2---:R0:W2:Y:S04]  /*15b30*/  @P4 LDG.E.U16 R205, desc[UR6][R2.64] ;  /* 0x0000000602cd4981 */ /* 0x0040a8000c1e1500 */
[----:B------:R-:W2:Y:S01]  /*15b40*/  @P4 LDG.E.U16 R222, desc[UR6][R44.64] ;  /* 0x000000062cde4981 */ /* 0x000ea2000c1e1500 */
[----:B------:R-:W-:-:S06]  /*15b50*/  PRMT R67, RZ, 0x7610, R67 ;  /* 0x00007610ff437816 */ /* 0x000fcc0000000043 */
[----:B------:R-:W2:Y:S01]  /*15b60*/  @P0 LDG.E.U16 R67, desc[UR6][R42.64] ;  /* 0x000000062a430981 */ /* 0x000ea2000c1e1500 */
[----:B---3--:R-:W-:-:S05]  /*15b70*/  IMAD.MOV.U32 R4, RZ, RZ, R59 ;  /* 0x000000ffff047224 */ /* 0x008fca00078e003b */
[----:B------:R-:W3:Y:S04]  /*15b80*/  @P6 LDG.E.U16 R248, desc[UR6][R4.64] ;  /* 0x0000000604f86981 */ /* 0x000ee8000c1e1500 */
[----:B----4-:R-:W-:Y:S01]  /*15b90*/  @P3 STL [R1+0x740], R215 ;  /* 0x000740d701003387 */ /* 0x010fe20000100800 */
[----:B------:R-:W-:-:S03]  /*15ba0*/  ISETP.GT.AND P3, PT, R242, 0x5, PT ;  /* 0x00000005f200780c */ /* 0x000fc60003f64270 */
[----:B------:R0:W-:Y:S04]  /*15bb0*/  STL.64 [R1+0x410], R2 ;  /* 0x0004100201007387 */ /* 0x0001e80000100a00 */
[----:B------:R-:W4:Y:S06]  /*15bc0*/  @P0 LDG.E.U16 R65, desc[UR6][R32.64] ;  /* 0x0000000620410981 */ /* 0x000f2c000c1e1500 */
[----:B------:R-:W3:Y:S01]  /*15bd0*/  @P3 LDG.E.U16 R64, desc[UR6][R30.64] ;  /* 0x000000061e403981 */ /* 0x000ee2000c1e1500 */
[----:B0-----:R-:W-:-:S02]  /*15be0*/  IMAD.MOV.U32 R2, RZ, RZ, R58 ;  /* 0x000000ffff027224 */ /* 0x001fc400078e003a */
[----:B------:R-:W-:-:S05]  /*15bf0*/  IMAD.MOV.U32 R3, RZ, RZ, R34 ;  /* 0x000000ffff037224 */ /* 0x000fca00078e0022 */
[----:B------:R-:W3:Y:S04]  /*15c00*/  @P6 LDG.E.U16 R37, desc[UR6][R2.64] ;  /* 0x0000000602256981 */ /* 0x000ee8000c1e1500 */
[----:B--2---:R-:W-:Y:S04]  /*15c10*/  @P4 STL [R1+0x738], R222 ;  /* 0x000738de01004387 */ /* 0x004fe80000100800 */
[----:B------:R-:W-:Y:S04]  /*15c20*/  @P4 STL [R1+0x73c], R205 ;  /* 0x00073ccd01004387 */ /* 0x000fe80000100800 */
[----:B------:R-:W-:Y:S04]  /*15c30*/  STL.64 [R1+0x400], R4 ;  /* 0x0004000401007387 */ /* 0x000fe80000100a00 */
[----:B------:R-:W2:Y:S04]  /*15c40*/  LDL R207, [R1+0x708] ;  /* 0x0007080001cf7983 */ /* 0x000ea80000100800 */
[----:B------:R-:W-:Y:S01]  /*15c50*/  STL.64 [R1+0x3f8], R2 ;  /* 0x0003f80201007387 */ /* 0x000fe20000100a00 */
[----:B------:R-:W-:-:S06]  /*15c60*/  PRMT R69, RZ, 0x7610, R69 ;  /* 0x00007610ff457816 */ /* 0x000fcc0000000045 */
[----:B------:R-:W2:Y:S04]  /*15c70*/  @P3 LDG.E.U16 R69, desc[UR6][R90.64] ;  /* 0x000000065a453981 */ /* 0x000ea8000c1e1500 */
[----:B---3--:R0:W-:Y:S04]  /*15c80*/  STL [R1+0x730], R37 ;  /* 0x0007302501007387 */ /* 0x0081e80000100800 */
[----:B0-----:R-:W3:Y:S04]  /*15c90*/  LDL.LU R37, [R1+0x11bc] ;  /* 0x0011bc0001257983 */ /* 0x001ee80000300800 */
[----:B------:R-:W3:Y:S04]  /*15ca0*/  LDL R215, [R1+0x704] ;  /* 0x0007040001d77983 */ /* 0x000ee80000100800 */
[----:B------:R-:W3:Y:S04]  /*15cb0*/  LDL R222, [R1+0x700] ;  /* 0x0007000001de7983 */ /* 0x000ee80000100800 */
[----:B------:R-:W-:Y:S04]  /*15cc0*/  @P6 STL [R1+0x734], R248 ;  /* 0x000734f801006387 */ /* 0x000fe80000100800 */
[----:B----4-:R0:W-:Y:S04]  /*15cd0*/  STL [R1+0x72c], R65 ;  /* 0x00072c4101007387 */ /* 0x0101e80000100800 */
[----:B0-----:R-:W4:Y:S04]  /*15ce0*/  LDL.LU R65, [R1+0x11b8] ;  /* 0x0011b80001417983 */ /* 0x001f280000300800 */
[----:B------:R0:W-:Y:S04]  /*15cf0*/  STL [R1+0x728], R67 ;  /* 0x0007284301007387 */ /* 0x0001e80000100800 */
[----:B0-----:R-:W4:Y:S04]  /*15d00*/  LDL.LU R67, [R1+0x11b4] ;  /* 0x0011b40001437983 */ /* 0x001f280000300800 */
[----:B------:R-:W4:Y:S04]  /*15d10*/  LDL R248, [R1+0x6fc] ;  /* 0x0006fc0001f87983 */ /* 0x000f280000100800 */
[----:B------:R0:W-:Y:S04]  /*15d20*/  STL [R1+0x724], R64 ;  /* 0x0007244001007387 */ /* 0x0001e80000100800 */
[----:B0-----:R-:W4:Y:S04]  /*15d30*/  LDL.LU R64, [R1+0x11b0] ;  /* 0x0011b00001407983 */ /* 0x001f280000300800 */
[----:B------:R-:W4:Y:S01]  /*15d40*/  LDL.LU.64 R90, [R1+0x11a8] ;  /* 0x0011a800015a7983 */ /* 0x000f220000300a00 */
[----:B------:R-:W-:-:S02]  /*15d50*/  ISETP.GT.AND P4, PT, R242, 0x6, PT ;  /* 0x00000006f200780c */ /* 0x000fc40003f84270 */
[C---:B------:R-:W-:Y:S02]  /*15d60*/  ISETP.GT.AND P6, PT, R242.reuse, 0x7, PT ;  /* 0x00000007f200780c */ /* 0x040fe40003fc4270 */
[C---:B------:R-:W-:Y:S01]  /*15d70*/  ISETP.GT.AND P0, PT, R242.reuse, 0x8, PT ;  /* 0x00000008f200780c */ /* 0x040fe20003f04270 */
[----:B--2---:R0:W-:Y:S01]  /*15d80*/  STL [R1+0x720], R69 ;  /* 0x0007204501007387 */ /* 0x0041e20000100800 */
[----:B------:R-:W-:Y:S02]  /*15d90*/  PRMT R92, RZ, 0x7610, R92 ;  /* 0x00007610ff5c7816 */ /* 0x000fe4000000005c */
[----:B------:R-:W-:Y:S02]  /*15da0*/  ISETP.GT.AND P3, PT, R242, 0x9, PT ;  /* 0x00000009f200780c */ /* 0x000fe40003f64270 */
[----:B------:R-:W-:Y:S02]  /*15db0*/  PRMT R100, RZ, 0x7610, R100 ;  /* 0x00007610ff647816 */ /* 0x000fe40000000064 */
[----:B------:R-:W-:Y:S01]  /*15dc0*/  PRMT R99, RZ, 0x7610, R99 ;  /* 0x00007610ff637816 */ /* 0x000fe20000000063 */
[----:B------:R-:W2:Y:S04]  /*15dd0*/  @P4 LDG.E.U16 R160, desc[UR6][R88.64] ;  /* 0x0000000658a04981 */ /* 0x000ea8000c1e1500 */
[----:B0-----:R-:W2:Y:S01]  /*15de0*/  LDL.LU R69, [R1+0x11a4] ;  /* 0x0011a40001457983 */ /* 0x001ea20000300800 */
[----:B------:R-:W-:-:S02]  /*15df0*/  PRMT R119, RZ, 0x7610, R119 ;  /* 0x00007610ff777816 */ /* 0x000fc40000000077 */
[----:B------:R-:W-:Y:S01]  /*15e00*/  PRMT R118, RZ, 0x7610, R118 ;  /* 0x00007610ff767816 */ /* 0x000fe20000000076 */
[----:B------:R-:W2:Y:S04]  /*15e10*/  @P0 LDG.E.U16 R99, desc[UR6][R62.64] ;  /* 0x000000063e630981 */ /* 0x000ea8000c1e1500 */
[----:B------:R-:W2:Y:S04]  /*15e20*/  @P0 LDG.E.U16 R119, desc[UR6][R60.64] ;  /* 0x000000063c770981 */ /* 0x000ea8000c1e1500 */
[----:B------:R-:W2:Y:S04]  /*15e30*/  @P3 LDG.E.U16 R118, desc[UR6][R94.64] ;  /* 0x000000065e763981 */ /* 0x000ea8000c1e1500 */
[----:B------:R-:W2:Y:S01]  /*15e40*/  @P3 LDG.E.U16 R207, desc[UR6][R168.64] ;  /* 0x00000006a8cf3981 */ /* 0x000ea2000c1e1500 */
[----:B---3--:R-:W-:-:S02]  /*15e50*/  IMAD.MOV.U32 R3, RZ, RZ, R37 ;  /* 0x000000ffff037224 */ /* 0x008fc400078e0025 */
[----:B----4-:R-:W-:Y:S02]  /*15e60*/  IMAD.MOV.U32 R5, RZ, RZ, R65 ;  /* 0x000000ffff057224 */ /* 0x010fe400078e0041 */
[----:B------:R-:W-:-:S05]  /*15e70*/  IMAD.MOV.U32 R2, RZ, RZ, R67 ;  /* 0x000000ffff027224 */ /* 0x000fca00078e0043 */
[----:B------:R0:W3:Y:S04]  /*15e80*/  @P4 LDG.E.U16 R161, desc[UR6][R2.64] ;  /* 0x0000000602a14981 */ /* 0x0000e8000c1e1500 */
[----:B------:R0:W-:Y:S04]  /*15e90*/  STL.64 [R1+0x3d0], R2 ;  /* 0x0003d00201007387 */ /* 0x0001e80000100a00 */
[----:B------:R-:W4:Y:S01]  /*15ea0*/  LDL R205, [R1+0x6e8] ;  /* 0x0006e80001cd7983 */ /* 0x000f220000100800 */
[----:B------:R-:W-:Y:S02]  /*15eb0*/  IMAD.MOV.U32 R4, RZ, RZ, R91 ;  /* 0x000000ffff047224 */ /* 0x000fe400078e005b */
[----:B0-----:R-:W-:-:S02]  /*15ec0*/  IMAD.MOV.U32 R2, RZ, RZ, R90 ;  /* 0x000000ffff027224 */ /* 0x001fc400078e005a */
[----:B------:R-:W-:Y:S01]  /*15ed0*/  IMAD.MOV.U32 R3, RZ, RZ, R64 ;  /* 0x000000ffff037224 */ /* 0x000fe200078e0040 */
[----:B------:R-:W4:Y:S04]  /*15ee0*/  @P6 LDG.E.U16 R92, desc[UR6][R4.64] ;  /* 0x00000006045c6981 */ /* 0x000f28000c1e1500 */
[----:B------:R-:W4:Y:S04]  /*15ef0*/  @P6 LDG.E.U16 R100, desc[UR6][R2.64] ;  /* 0x0000000602646981 */ /* 0x000f28000c1e1500 */
[----:B---3--:R-:W-:Y:S04]  /*15f00*/  STL [R1+0xe30], R161 ;  /* 0x000e30a101007387 */ /* 0x008fe80000100800 */
[----:B------:R-:W3:Y:S04]  /*15f10*/  LDL.LU R162, [R1+0x6e4] ;  /* 0x0006e40001a27983 */ /* 0x000ee80000300800 */
[----:B------:R-:W3:Y:S04]  /*15f20*/  LDL.LU R163, [R1+0x6e0] ;  /* 0x0006e00001a37983 */ /* 0x000ee80000300800 */
[----:B--2---:R-:W-:Y:S04]  /*15f30*/  STL [R1+0xe34], R160 ;  /* 0x000e34a001007387 */ /* 0x004fe80000100800 */
[----:B------:R-:W-:Y:S04]  /*15f40*/  STL.64 [R1+0x3c0], R4 ;  /* 0x0003c00401007387 */ /* 0x000fe80000100a00 */
[----:B----4-:R0:W-:Y:S04]  /*15f50*/  STL [R1+0x940], R92 ;  /* 0x0009405c01007387 */ /* 0x0101e80000100800 */
[----:B0-----:R-:W2:Y:S04]  /*15f60*/  LDL.LU R92, [R1+0x11a0] ;  /* 0x0011a000015c7983 */ /* 0x001ea80000300800 */
[----:B------:R-:W-:Y:S04]  /*15f70*/  STL.64 [R1+0x3b8], R2 ;  /* 0x0003b80201007387 */ /* 0x000fe80000100a00 */
[----:B------:R0:W-:Y:S04]  /*15f80*/  STL [R1+0x93c], R100 ;  /* 0x00093c6401007387 */ /* 0x0001e80000100800 */
[----:B0-----:R-:W4:Y:S04]  /*15f90*/  LDL.LU R100, [R1+0x119c] ;  /* 0x00119c0001647983 */ /* 0x001f280000300800 */
[----:B------:R0:W-:Y:S04]  /*15fa0*/  STL [R1+0x714], R99 ;  /* 0x0007146301007387 */ /* 0x0001e80000100800 */
[----:B0-----:R-:W3:Y:S04]  /*15fb0*/  LDL.LU R99, [R1+0x1198] ;  /* 0x0011980001637983 */ /* 0x001ee80000300800 */
[----:B------:R0:W-:Y:S04]  /*15fc0*/  STL [R1+0x710], R119 ;  /* 0x0007107701007387 */ /* 0x0001e80000100800 */
[----:B0-----:R-:W3:Y:S04]  /*15fd0*/  LDL.LU R119, [R1+0x1194] ;  /* 0x0011940001777983 */ /* 0x001ee80000300800 */
[----:B------:R0:W-:Y:S04]  /*15fe0*/  STL [R1+0x70c], R118 ;  /* 0x00070c7601007387 */ /* 0x0001e80000100800 */
[----:B0-----:R-:W3:Y:S04]  /*15ff0*/  LDL.LU R118, [R1+0x1190] ;  /* 0x0011900001767983 */ /* 0x001ee80000300800 */
[----:B------:R-:W3:Y:S01]  /*16000*/  LDL.LU.64 R168, [R1+0x1188] ;  /* 0x0011880001a87983 */ /* 0x000ee20000300a00 */
[----:B------:R-:W-:-:S02]  /*16010*/  ISETP.GT.AND P4, PT, R242, 0xa, PT ;  /* 0x0000000af200780c */ /* 0x000fc40003f84270 */
[C---:B------:R-:W-:Y:S01]  /*16020*/  ISETP.GT.AND P6, PT, R242.reuse, 0xb, PT ;  /* 0x0000000bf200780c */ /* 0x040fe20003fc4270 */
[----:B------:R-:W-:Y:S01]  /*16030*/  IMAD.MOV.U32 R3, RZ, RZ, R69 ;  /* 0x000000ffff037224 */ /* 0x000fe200078e0045 */
[C---:B------:R-:W-:Y:S01]  /*16040*/  ISETP.GT.AND P0, PT, R242.reuse, 0xc, PT ;  /* 0x0000000cf200780c */ /* 0x040fe20003f04270 */
[----:B------:R-:W-:Y:S01]  /*16050*/  @P3 STL [R1+0x708], R207 ;  /* 0x000708cf01003387 */ /* 0x000fe20000100800 */
[----:B------:R-:W-:Y:S02]  /*16060*/  PRMT R102, RZ, 0x7610, R102 ;  /* 0x00007610ff667816 */ /* 0x000fe40000000066 */
[----:B------:R-:W-:Y:S02]  /*16070*/  ISETP.GT.AND P3, PT, R242, 0xd, PT ;  /* 0x0000000df200780c */ /* 0x000fe40003f64270 */
[----:B------:R-:W-:-:S03]  /*16080*/  PRMT R122, RZ, 0x7610, R122 ;  /* 0x00007610ff7a7816 */ /* 0x000fc6000000007a */
[----:B------:R-:W3:Y:S04]  /*16090*/  @P4 LDG.E.U16 R222, desc[UR6][R120.64] ;  /* 0x0000000678de4981 */ /* 0x000ee8000c1e1500 */
[----:B------:R-:W3:Y:S04]  /*160a0*/  @P0 LDG.E.U16 R122, desc[UR6][R116.64] ;  /* 0x00000006747a0981 */ /* 0x000ee8000c1e1500 */
[----:B------:R-:W3:Y:S01]  /*160b0*/  @P3 LDG.E.U16 R205, desc[UR6][R166.64] ;  /* 0x00000006a6cd3981 */ /* 0x000ee2000c1e1500 */
[----:B--2---:R-:W-:-:S05]  /*160c0*/  IMAD.MOV.U32 R2, RZ, RZ, R92 ;  /* 0x000000ffff027224 */ /* 0x004fca00078e005c */
[----:B------:R3:W-:Y:S04]  /*160d0*/  STL.64 [R1+0x390], R2 ;  /* 0x0003900201007387 */ /* 0x0007e80000100a00 */
[----:B------:R3:W2:Y:S01]  /*160e0*/  @P4 LDG.E.U16 R215, desc[UR6][R2.64] ;  /* 0x0000000602d74981 */ /* 0x0006a2000c1e1500 */
[----:B----4-:R-:W-:Y:S02]  /*160f0*/  IMAD.MOV.U32 R5, RZ, RZ, R100 ;  /* 0x000000ffff057224 */ /* 0x010fe400078e0064 */
[----:B---3--:R-:W-:Y:S02]  /*16100*/  IMAD.MOV.U32 R3, RZ, RZ, R99 ;  /* 0x000000ffff037224 */ /* 0x008fe400078e0063 */
[----:B------:R-:W-:-:S05]  /*16110*/  IMAD.MOV.U32 R4, RZ, RZ, R119 ;  /* 0x000000ffff047224 */ /* 0x000fca00078e0077 */
[----:B------:R-:W3:Y:S01]  /*16120*/  @P6 LDG.E.U16 R248, desc[UR6][R4.64] ;  /* 0x0000000604f86981 */ /* 0x000ee2000c1e1500 */
[----:B------:R-:W-:-:S03]  /*16130*/  IMAD.MOV.U32 R2, RZ, RZ, R118 ;  /* 0x000000ffff027224 */ /* 0x000fc600078e0076 */
[----:B------:R-:W4:Y:S04]  /*16140*/  @P0 LDG.E.U16 R169, desc[UR6][R96.64] ;  /* 0x0000000660a90981 */ /* 0x000f28000c1e1500 */
[----:B------:R-:W4:Y:S04]  /*16150*/  @P6 LDG.E.U16 R102, desc[UR6][R2.64] ;  /* 0x0000000602666981 */ /* 0x000f28000c1e1500 */
[----:B------:R-:W4:Y:S04]  /*16160*/  @P3 LDG.E.U16 R168, desc[UR6][R130.64] ;  /* 0x0000000682a83981 */ /* 0x000f28000c1e1500 */
[----:B------:R0:W-:Y:S04]  /*16170*/  @P4 STL [R1+0x700], R222 ;  /* 0x000700de01004387 */ /* 0x0001e80000100800 */
[----:B--2---:R-:W-:Y:S04]  /*16180*/  @P4 STL [R1+0x704], R215 ;  /* 0x000704d701004387 */ /* 0x004fe80000100800 */
[----:B------:R-:W-:Y:S04]  /*16190*/  STL.64 [R1+0x380], R4 ;  /* 0x0003800401007387 */ /* 0x000fe80000100a00 */
[----:B0-----:R-:W2:Y:S04]  /*161a0*/  LDL R222, [R1+0x6cc] ;  /* 0x0006cc0001de7983 */ /* 0x001ea80000100800 */
[----:B------:R-:W-:Y:S04]  /*161b0*/  STL.64 [R1+0x378], R2 ;  /* 0x0003780201007387 */ /* 0x000fe80000100a00 */
[----:B---3--:R0:W-:Y:S04]  /*161c0*/  @P6 STL [R1+0x6fc], R248 ;  /* 0x0006fcf801006387 */ /* 0x0081e80000100800 */
[----:B0-----:R-:W3:Y:S04]  /*161d0*/  LDL R248, [R1+0x6c8] ;  /* 0x0006c80001f87983 */ /* 0x001ee80000100800 */
[----:B----4-:R0:W-:Y:S04]  /*161e0*/  STL [R1+0x6f8], R102 ;  /* 0x0006f86601007387 */ /* 0x0101e80000100800 */
[----:B0-----:R-:W4:Y:S04]  /*161f0*/  LDL.LU R102, [R1+0x1180] ;  /* 0x0011800001667983 */ /* 0x001f280000300800 */
[----:B------:R0:W-:Y:S04]  /*16200*/  STL [R1+0x6f4], R122 ;  /* 0x0006f47a01007387 */ /* 0x0001e80000100800 */
[----:B0-----:R-:W2:Y:S04]  /*16210*/  LDL.LU R122, [R1+0x117c] ;  /* 0x00117c00017a7983 */ /* 0x001ea80000300800 */
[----:B------:R0:W-:Y:S04]  /*16220*/  STL [R1+0x6f0], R169 ;  /* 0x0006f0a901007387 */ /* 0x0001e80000100800 */
[----:B0-----:R-:W3:Y:S04]  /*16230*/  LDL.LU R169, [R1+0x1178] ;  /* 0x0011780001a97983 */ /* 0x001ee80000300800 */
[----:B------:R-:W3:Y:S04]  /*16240*/  LDL.LU.64 R130, [R1+0x1170] ;  /* 0x0011700001827983 */ /* 0x000ee80000300a00 */
[----:B------:R0:W-:Y:S04]  /*16250*/  STL [R1+0x6ec], R168 ;  /* 0x0006eca801007387 */ /* 0x0001e80000100800 */
[----:B0-----:R-:W3:Y:S01]  /*16260*/  LDL.LU R168, [R1+0x116c] ;  /* 0x00116c0001a87983 */ /* 0x001ee20000300800 */
[----:B------:R-:W-:-:S02]  /*16270*/  ISETP.GT.AND P4, PT, R242, 0xe, PT ;  /* 0x0000000ef200780c */ /* 0x000fc40003f84270 */
[C---:B------:R-:W-:Y:S02]  /*16280*/  ISETP.GT.AND P6, PT, R242.reuse, 0xf, PT ;  /* 0x0000000ff200780c */ /* 0x040fe40003fc4270 */
[C---:B------:R-:W-:Y:S01]  /*16290*/  ISETP.GT.AND P0, PT, R242.reuse, 0x10, PT ;  /* 0x00000010f200780c */ /* 0x040fe20003f04270 */
[----:B------:R-:W-:Y:S01]  /*162a0*/  @P3 STL [R1+0x6e8], R205 ;  /* 0x0006e8cd01003387 */ /* 0x000fe20000100800 */
[----:B------:R-:W-:Y:S02]  /*162b0*/  PRMT R153, RZ, 0x7610, R153 ;  /* 0x00007610ff997816 */ /* 0x000fe40000000099 */
[----:B------:R-:W-:Y:S02]  /*162c0*/  ISETP.GT.AND P3, PT, R242, 0x11, PT ;  /* 0x00000011f200780c */ /* 0x000fe40003f64270 */
[----:B------:R-:W-:Y:S02]  /*162d0*/  PRMT R187, RZ, 0x7610, R187 ;  /* 0x00007610ffbb7816 */ /* 0x000fe400000000bb */
[----:B------:R-:W-:Y:S01]  /*162e0*/  PRMT R189, RZ, 0x7610, R189 ;  /* 0x00007610ffbd7816 */ /* 0x000fe200000000bd */
[----:B------:R-:W3:Y:S01]  /*162f0*/  @P4 LDG.E.U16 R163, desc[UR6][R126.64] ;  /* 0x000000067ea34981 */ /* 0x000ee2000c1e1500 */
[----:B------:R-:W-:-:S02]  /*16300*/  PRMT R195, RZ, 0x7610, R195 ;  /* 0x00007610ffc37816 */ /* 0x000fc400000000c3 */
[----:B------:R-:W-:Y:S02]  /*16310*/  PRMT R186, RZ, 0x7610, R186 ;  /* 0x00007610ffba7816 */ /* 0x000fe400000000ba */
[----:B------:R-:W-:Y:S01]  /*16320*/  PRMT R194, RZ, 0x7610, R194 ;  /* 0x00007610ffc27816 */ /* 0x000fe200000000c2 */
[----:B------:R-:W3:Y:S04]  /*16330*/  @P0 LDG.E.U16 R189, desc[UR6][R154.64] ;  /* 0x000000069abd0981 */ /* 0x000ee8000c1e1500 */
[----:B------:R-:W3:Y:S04]  /*16340*/  @P0 LDG.E.U16 R195, desc[UR6][R124.64] ;  /* 0x000000067cc30981 */ /* 0x000ee8000c1e1500 */
[----:B------:R-:W3:Y:S04]  /*16350*/  @P3 LDG.E.U16 R186, desc[UR6][R192.64] ;  /* 0x00000006c0ba3981 */ /* 0x000ee8000c1e1500 */
[----:B------:R-:W3:Y:S01]  /*16360*/  @P3 LDG.E.U16 R194, desc[UR6][R226.64] ;  /* 0x00000006e2c23981 */ /* 0x000ee2000c1e1500 */
[----:B----4-:R-:W-:-:S02]  /*16370*/  IMAD.MOV.U32 R3, RZ, RZ, R102 ;  /* 0x000000ffff037224 */ /* 0x010fc400078e0066 */
[----:B--2---:R-:W-:-:S05]  /*16380*/  IMAD.MOV.U32 R2, RZ, RZ, R122 ;  /* 0x000000ffff027224 */ /* 0x004fca00078e007a */
[----:B------:R0:W-:Y:S04]  /*16390*/  STL.64 [R1+0x350], R2 ;  /* 0x0003500201007387 */ /* 0x0001e80000100a00 */
[----:B------:R0:W2:Y:S01]  /*163a0*/  @P4 LDG.E.U16 R162, desc[UR6][R2.64] ;  /* 0x0000000602a24981 */ /* 0x0000a2000c1e1500 */
[----:B---3--:R-:W-:Y:S02]  /*163b0*/  IMAD.MOV.U32 R4, RZ, RZ, R169 ;  /* 0x000000ffff047224 */ /* 0x008fe400078e00a9 */
[----:B------:R-:W-:Y:S02]  /*163c0*/  IMAD.MOV.U32 R5, RZ, RZ, R131 ;  /* 0x000000ffff057224 */ /* 0x000fe400078e0083 */
[----:B0-----:R-:W-:-:S03]  /*163d0*/  IMAD.MOV.U32 R3, RZ, RZ, R130 ;  /* 0x000000ffff037224 */ /* 0x001fc600078e0082 */
[----:B------:R-:W3:Y:S01]  /*163e0*/  @P6 LDG.E.U16 R153, desc[UR6][R4.64] ;  /* 0x0000000604996981 */ /* 0x000ee2000c1e1500 */
[----:B------:R-:W-:-:S05]  /*163f0*/  IMAD.MOV.U32 R2, RZ, RZ, R168 ;  /* 0x000000ffff027224 */ /* 0x000fca00078e00a8 */
[----:B------:R-:W4:Y:S04]  /*16400*/  @P6 LDG.E.U16 R187, desc[UR6][R2.64] ;  /* 0x0000000602bb6981 */ /* 0x000f28000c1e1500 */
[----:B--2---:R-:W-:Y:S04]  /*16410*/  STL [R1+0xe38], R162 ;  /* 0x000e38a201007387 */ /* 0x004fe80000100800 */
[----:B------:R-:W-:Y:S04]  /*16420*/  STL [R1+0xe3c], R163 ;  /* 0x000e3ca301007387 */ /* 0x000fe80000100800 */
[----:B------:R-:W-:Y:S04]  /*16430*/  STL.64 [R1+0x340], R4 ;  /* 0x0003400401007387 */ /* 0x000fe80000100a00 */
[----:B---3--:R0:W-:Y:S04]  /*16440*/  STL [R1+0x938], R153 ;  /* 0x0009389901007387 */ /* 0x0081e80000100800 */
[----:B0-----:R-:W2:Y:S04]  /*16450*/  LDL.LU R153, [R1+0x1168] ;  /* 0x0011680001997983 */ /* 0x001ea80000300800 */
[----:B------:R-:W-:Y:S04]  /*16460*/  STL.64 [R1+0x338], R2 ;  /* 0x0003380201007387 */ /* 0x000fe80000100a00 */
[----:B----4-:R0:W-:Y:S04]  /*16470*/  STL [R1+0x934], R187 ;  /* 0x000934bb01007387 */ /* 0x0101e80000100800 */
[----:B0-----:R-:W3:Y:S04]  /*16480*/  LDL.LU R187, [R1+0x1164] ;  /* 0x0011640001bb7983 */ /* 0x001ee80000300800 */
[----:B------:R0:W-:Y:S04]  /*16490*/  STL [R1+0x6dc], R189 ;  /* 0x0006dcbd01007387 */ /* 0x0001e80000100800 */
[----:B0-----:R-:W4:Y:S04]  /*164a0*/  LDL.LU R189, [R1+0x1160] ;  /* 0x0011600001bd7983 */ /* 0x001f280000300800 */
[----:B------:R0:W-:Y:S04]  /*164b0*/  STL [R1+0x6d8], R195 ;  /* 0x0006d8c301007387 */ /* 0x0001e80000100800 */
[----:B0-----:R-:W4:Y:S04]  /*164c0*/  LDL.LU R195, [R1+0x115c] ;  /* 0x00115c0001c37983 */ /* 0x001f280000300800 */
[----:B------:R0:W-:Y:S04]  /*164d0*/  STL [R1+0x6d4], R186 ;  /* 0x0006d4ba01007387 */ /* 0x0001e80000100800 */
[----:B0-----:R-:W4:Y:S04]  /*164e0*/  LDL.LU R186, [R1+0x1158] ;  /* 0x0011580001ba7983 */ /* 0x001f280000300800 */
[----:B------:R0:W-:Y:S04]  /*164f0*/  STL [R1+0x6d0], R194 ;  /* 0x0006d0c201007387 */ /* 0x0001e80000100800 */
[----:B0-----:R-:W4:Y:S01]  /*16500*/  LDL.LU R194, [R1+0x1154] ;  /* 0x0011540001c27983 */ /* 0x001f220000300800 */
[----:B------:R-:W-:-:S02]  /*16510*/  ISETP.GT.AND P4, PT, R242, 0x12, PT ;  /* 0x00000012f200780c */ /* 0x000fc40003f84270 */
[C---:B------:R-:W-:Y:S01]  /*16520*/  ISETP.GT.AND P6, PT, R242.reuse, 0x13, PT ;  /* 0x00000013f200780c */ /* 0x040fe20003fc4270 */
[----:B------:R-:W4:Y:S01]  /*16530*/  LDL R205, [R1+0x930] ;  /* 0x0009300001cd7983 */ /* 0x000f220000100800 */
[C---:B------:R-:W-:Y:S02]  /*16540*/  ISETP.GT.AND P0, PT, R242.reuse, 0x14, PT ;  /* 0x00000014f200780c */ /* 0x040fe40003f04270 */
[----:B------:R-:W-:Y:S01]  /*16550*/  PRMT R191, RZ, 0x7610, R191 ;  /* 0x00007610ffbf7816 */ /* 0x000fe200000000bf */
[----:B------:R-:W4:Y:S01]  /*16560*/  LDL R227, [R1+0x92c] ;  /* 0x00092c0001e37983 */ /* 0x000f220000100800 */
[----:B------:R-:W-:Y:S02]  /*16570*/  PRMT R196, RZ, 0x7610, R196 ;  /* 0x00007610ffc47816 */ /* 0x000fe400000000c4 */
[----:B------:R-:W-:-:S03]  /*16580*/  ISETP.GT.AND P3, PT, R242, 0x15, PT ;  /* 0x00000015f200780c */ /* 0x000fc60003f64270 */
[----:B------:R-:W4:Y:S01]  /*16590*/  @P4 LDG.E.U16 R248, desc[UR6][R172.64] ;  /* 0x00000006acf84981 */ /* 0x000f22000c1e1500 */
[----:B------:R-:W-:Y:S02]  /*165a0*/  PRMT R204, RZ, 0x7610, R204 ;  /* 0x00007610ffcc7816 */ /* 0x000fe400000000cc */
[----:B------:R-:W-:Y:S02]  /*165b0*/  PRMT R203, RZ, 0x7610, R203 ;  /* 0x00007610ffcb7816 */ /* 0x000fe400000000cb */
[----:B------:R-:W-:Y:S02]  /*165c0*/  PRMT R210, RZ, 0x7610, R210 ;  /* 0x00007610ffd27816 */ /* 0x000fe400000000d2 */
[----:B------:R-:W4:Y:S01]  /*165d0*/  @P0 LDG.E.U16 R204, desc[UR6][R198.64] ;  /* 0x00000006c6cc0981 */ /* 0x000f22000c1e1500 */
[----:B------:R-:W-:-:S03]  /*165e0*/  PRMT R211, RZ, 0x7610, R211 ;  /* 0x00007610ffd37816 */ /* 0x000fc600000000d3 */
[----:B------:R-:W4:Y:S04]  /*165f0*/  @P0 LDG.E.U16 R203, desc[UR6][R170.64] ;  /* 0x00000006aacb0981 */ /* 0x000f28000c1e1500 */
[----:B------:R-:W4:Y:S04]  /*16600*/  @P3 LDG.E.U16 R210, desc[UR6][R246.64] ;  /* 0x00000006f6d23981 */ /* 0x000f28000c1e1500 */
[----:B------:R-:W4:Y:S01]  /*16610*/  @P3 LDG.E.U16 R211, desc[UR6][R150.64] ;  /* 0x0000000696d33981 */ /* 0x000f22000c1e1500 */
[----:B--2---:R-:W-:Y:S02]  /*16620*/  IMAD.MOV.U32 R3, RZ, RZ, R153 ;  /* 0x000000ffff037224 */ /* 0x004fe400078e0099 */
[----:B---3--:R-:W-:-:S02]  /*16630*/  IMAD.MOV.U32 R5, RZ, RZ, R187 ;  /* 0x000000ffff057224 */ /* 0x008fc400078e00bb */
[----:B----4-:R-:W-:-:S05]  /*16640*/  IMAD.MOV.U32 R2, RZ, RZ, R189 ;  /* 0x000000ffff027224 */ /* 0x010fca00078e00bd */
[----:B------:R0:W-:Y:S04]  /*16650*/  STL.64 [R1+0x310], R2 ;  /* 0x0003100201007387 */ /* 0x0001e80000100a00 */
[----:B------:R0:W2:Y:S01]  /*16660*/  @P4 LDG.E.U16 R222, desc[UR6][R2.64] ;  /* 0x0000000602de4981 */ /* 0x0000a2000c1e1500 */
[----:B------:R-:W-:-:S05]  /*16670*/  IMAD.MOV.U32 R4, RZ, RZ, R195 ;  /* 0x000000ffff047224 */ /* 0x000fca00078e00c3 */
[----:B------:R-:W3:Y:S01]  /*16680*/  @P6 LDG.E.U16 R191, desc[UR6][R4.64] ;  /* 0x0000000604bf6981 */ /* 0x000ee2000c1e1500 */
[----:B0-----:R-:W-:Y:S02]  /*16690*/  IMAD.MOV.U32 R3, RZ, RZ, R186 ;  /* 0x000000ffff037224 */ /* 0x001fe400078e00ba */
[----:B------:R-:W-:-:S05]  /*166a0*/  IMAD.MOV.U32 R2, RZ, RZ, R194 ;  /* 0x000000ffff027224 */ /* 0x000fca00078e00c2 */
[----:B------:R-:W4:Y:S04]  /*166b0*/  @P6 LDG.E.U16 R196, desc[UR6][R2.64] ;  /* 0x0000000602c46981 */ /* 0x000f28000c1e1500 */
[----:B------:R-:W-:Y:S04]  /*166c0*/  @P4 STL [R1+0x6c8], R248 ;  /* 0x0006c8f801004387 */ /* 0x000fe80000100800 */
[----:B--2---:R-:W-:Y:S04]  /*166d0*/  @P4 STL [R1+0x6cc], R222 ;  /* 0x0006ccde01004387 */ /* 0x004fe80000100800 */
[----:B------:R-:W-:Y:S04]  /*166e0*/  STL.64 [R1+0x300], R4 ;  /* 0x0003000401007387 */ /* 0x000fe80000100a00 */
[----:B---3--:R0:W-:Y:S04]  /*166f0*/  STL [R1+0x6c4], R191 ;  /* 0x0006c4bf01007387 */ /* 0x0081e80000100800 */
[----:B0-----:R-:W2:Y:S04]  /*16700*/  LDL.LU R191, [R1+0x1150] ;  /* 0x0011500001bf7983 */ /* 0x001ea80000300800 */
[----:B------:R-:W-:Y:S04]  /*16710*/  STL.64 [R1+0x2f8], R2 ;  /* 0x0002f80201007387 */ /* 0x000fe80000100a00 */
[----:B----4-:R0:W-:Y:S04]  /*16720*/  STL [R1+0x6c0], R196 ;  /* 0x0006c0c401007387 */ /* 0x0101e80000100800 */
[----:B0-----:R-:W3:Y:S04]  /*16730*/  LDL.LU R196, [R1+0x114c] ;  /* 0x00114c0001c47983 */ /* 0x001ee80000300800 */
[----:B------:R-:W4:Y:S04]  /*16740*/  LDL R226, [R1+0x694] ;  /* 0x0006940001e27983 */ /* 0x000f280000100800 */
[----:B------:R-:W4:Y:S04]  /*16750*/  LDL R222, [R1+0x690] ;  /* 0x0006900001de7983 */ /* 0x000f280000100800 */
[----:B------:R0:W-:Y:S04]  /*16760*/  STL [R1+0x6bc], R204 ;  /* 0x0006bccc01007387 */ /* 0x0001e80000100800 */
[----:B0-----:R-:W4:Y:S04]  /*16770*/  LDL.LU R204, [R1+0x1148] ;  /* 0x0011480001cc7983 */ /* 0x001f280000300800 */
[----:B------:R0:W-:Y:S04]  /*16780*/  STL [R1+0x6b8], R203 ;  /* 0x0006b8cb01007387 */ /* 0x0001e80000100800 */
[----:B0-----:R-:W4:Y:S04]  /*16790*/  LDL.LU R203, [R1+0x1144] ;  /* 0x0011440001cb7983 */ /* 0x001f280000300800 */
[----:B------:R0:W-:Y:S04]  /*167a0*/  STL [R1+0x6b4], R210 ;  /* 0x0006b4d201007387 */ /* 0x0001e80000100800 */
[----:B0-----:R-:W4:Y:S04]  /*167b0*/  LDL.LU R210, [R1+0x1140] ;  /* 0x0011400001d27983 */ /* 0x001f280000300800 */
[----:B------:R-:W4:Y:S04]  /*167c0*/  LDL R248, [R1+0x68c] ;  /* 0x00068c0001f87983 */ /* 0x000f280000100800 */
[----:B------:R-:W4:Y:S04]  /*167d0*/  LDL R246, [R1+0x688] ;  /* 0x0006880001f67983 */ /* 0x000f280000100800 */
[----:B------:R-:W4:Y:S04]  /*167e0*/  LDL.LU.64 R150, [R1+0x1138] ;  /* 0x0011380001967983 */ /* 0x000f280000300a00 */
[----:B------:R0:W-:Y:S04]  /*167f0*/  STL [R1+0x6b0], R211 ;  /* 0x0006b0d301007387 */ /* 0x0001e80000100800 */
[----:B0-----:R-:W4:Y:S01]  /*16800*/  LDL.LU R211, [R1+0x1130] ;  /* 0x0011300001d37983 */ /* 0x001f220000300800 */
[----:B------:R-:W-:-:S02]  /*16810*/  ISETP.GT.AND P4, PT, R242, 0x16, PT ;  /* 0x00000016f200780c */ /* 0x000fc40003f84270 */
[C---:B------:R-:W-:Y:S02]  /*16820*/  ISETP.GT.AND P6, PT, R242.reuse, 0x17, PT ;  /* 0x00000017f200780c */ /* 0x040fe40003fc4270 */
[----:B------:R-:W-:Y:S02]  /*16830*/  PRMT R251, RZ, 0x7610, R251 ;  /* 0x00007610fffb7816 */ /* 0x000fe400000000fb */
[C---:B------:R-:W-:Y:S02]  /*16840*/  ISETP.GT.AND P0, PT, R242.reuse, 0x18, PT ;  /* 0x00000018f200780c */ /* 0x040fe40003f04270 */
[----:B------:R-:W-:Y:S02]  /*16850*/  PRMT R252, RZ, 0x7610, R252 ;  /* 0x00007610fffc7816 */ /* 0x000fe400000000fc */
[----:B------:R-:W-:Y:S02]  /*16860*/  ISETP.GT.AND P3, PT, R242, 0x19, PT ;  /* 0x00000019f200780c */ /* 0x000fe40003f64270 */
[----:B------:R-:W-:-:S02]  /*16870*/  PRMT R206, RZ, 0x7610, R206 ;  /* 0x00007610ffce7816 */ /* 0x000fc400000000ce */
[----:B------:R-:W4:Y:S01]  /*16880*/  @P4 LDG.E.U16 R252, desc[UR6][R212.64] ;  /* 0x00000006d4fc4981 */ /* 0x000f22000c1e1500 */
        /* <DEDUP_REMOVED lines=8> */
[----:B---3--:R-:W-:-:S05]  /*16910*/  IMAD.MOV.U32 R2, RZ, RZ, R196 ;  /* 0x000000ffff027224 */ /* 0x008fca00078e00c4 */
[----:B------:R0:W-:Y:S04]  /*16920*/  STL.64 [R1+0x2d0], R2 ;  /* 0x0002d00201007387 */ /* 0x0001e80000100a00 */
[----:B------:R0:W2:Y:S01]  /*16930*/  @P4 LDG.E.U16 R251, desc[UR6][R2.64] ;  /* 0x0000000602fb4981 */ /* 0x0000a2000c1e1500 */
[----:B----4-:R-:W-:Y:S02]  /*16940*/  IMAD.MOV.U32 R5, RZ, RZ, R204 ;  /* 0x000000ffff057224 */ /* 0x010fe400078e00cc */
[----:B0-----:R-:W-:Y:S02]  /*16950*/  IMAD.MOV.U32 R3, RZ, RZ, R203 ;  /* 0x000000ffff037224 */ /* 0x001fe400078e00cb */
[----:B------:R-:W-:-:S05]  /*16960*/  IMAD.MOV.U32 R2, RZ, RZ, R210 ;  /* 0x000000ffff027224 */ /* 0x000fca00078e00d2 */
[----:B------:R-:W3:Y:S01]  /*16970*/  @P6 LDG.E.U16 R227, desc[UR6][R2.64] ;  /* 0x0000000602e36981 */ /* 0x000ee2000c1e1500 */
[----:B------:R-:W-:-:S05]  /*16980*/  IMAD.MOV.U32 R4, RZ, RZ, R211 ;  /* 0x000000ffff047224 */ /* 0x000fca00078e00d3 */
[----:B------:R-:W4:Y:S04]  /*16990*/  @P6 LDG.E.U16 R205, desc[UR6][R4.64] ;  /* 0x0000000604cd6981 */ /* 0x000f28000c1e1500 */
[----:B--2---:R-:W-:Y:S04]  /*169a0*/  STL [R1+0xe40], R251 ;  /* 0x000e40fb01007387 */ /* 0x004fe80000100800 */
[----:B------:R-:W2:Y:S04]  /*169b0*/  LDL R247, [R1+0x684] ;  /* 0x0006840001f77983 */ /* 0x000ea80000100800 */
[----:B------:R-:W-:Y:S04]  /*169c0*/  STL [R1+0xe44], R252 ;  /* 0x000e44fc01007387 */ /* 0x000fe80000100800 */
[----:B------:R-:W-:Y:S04]  /*169d0*/  STL.64 [R1+0x2c0], R4 ;  /* 0x0002c00401007387 */ /* 0x000fe80000100a00 */
[----:B------:R-:W-:Y:S04]  /*169e0*/  STL.64 [R1+0x2b8], R2 ;  /* 0x0002b80201007387 */ /* 0x000fe80000100a00 */
[----:B---3--:R-:W-:Y:S04]  /*169f0*/  @P6 STL [R1+0x92c], R227 ;  /* 0x00092ce301006387 */ /* 0x008fe80000100800 */
[----:B----4-:R-:W-:Y:S04]  /*16a00*/  @P6 STL [R1+0x930], R205 ;  /* 0x000930cd01006387 */ /* 0x010fe80000100800 */
[----:B------:R0:W-:Y:S04]  /*16a10*/  STL [R1+0x6a4], R206 ;  /* 0x0006a4ce01007387 */ /* 0x0001e80000100800 */
[----:B0-----:R-:W3:Y:S04]  /*16a20*/  LDL.LU R206, [R1+0x112c] ;  /* 0x00112c0001ce7983 */ /* 0x001ee80000300800 */
[----:B------:R0:W-:Y:S04]  /*16a30*/  STL [R1+0x6a0], R214 ;  /* 0x0006a0d601007387 */ /* 0x0001e80000100800 */
[----:B0-----:R-:W4:Y:S04]  /*16a40*/  LDL.LU R214, [R1+0x1128] ;  /* 0x0011280001d67983 */ /* 0x001f280000300800 */
[----:B------:R-:W4:Y:S04]  /*16a50*/  LDL.LU.64 R164, [R1+0x1120] ;  /* 0x0011200001a47983 */ /* 0x000f280000300a00 */
[----:B------:R0:W-:Y:S04]  /*16a60*/  STL [R1+0x69c], R244 ;  /* 0x00069cf401007387 */ /* 0x0001e80000100800 */
[----:B0-----:R-:W4:Y:S04]  /*16a70*/  LDL.LU R244, [R1+0x1118] ;  /* 0x0011180001f47983 */ /* 0x001f280000300800 */
[----:B------:R-:W4:Y:S04]  /*16a80*/  LDL.LU.64 R220, [R1+0x1110] ;  /* 0x0011100001dc7983 */ /* 0x000f280000300a00 */
[----:B------:R0:W-:Y:S04]  /*16a90*/  STL [R1+0x698], R243 ;  /* 0x000698f301007387 */ /* 0x0001e80000100800 */
[----:B0-----:R-:W4:Y:S01]  /*16aa0*/  LDL.LU R243, [R1+0x110c] ;  /* 0x00110c0001f37983 */ /* 0x001f220000300800 */
[----:B------:R-:W-:-:S02]  /*16ab0*/  ISETP.GT.AND P4, PT, R242, 0x1a, PT ;  /* 0x0000001af200780c */ /* 0x000fc40003f84270 */
[C---:B------:R-:W-:Y:S02]  /*16ac0*/  ISETP.GT.AND P6, PT, R242.reuse, 0x1b, PT ;  /* 0x0000001bf200780c */ /* 0x040fe40003fc4270 */
[----:B------:R-:W-:Y:S02]  /*16ad0*/  ISETP.GT.AND P0, PT, R242, 0x1c, PT ;  /* 0x0000001cf200780c */ /* 0x000fe40003f04270 */
[----:B------:R-:W-:-:S07]  /*16ae0*/  PRMT R223, RZ, 0x7610, R223 ;  /* 0x00007610ffdf7816 */ /* 0x000fce00000000df */
[----:B------:R-:W4:Y:S01]  /*16af0*/  @P4 LDG.E.U16 R222, desc[UR6][R218.64] ;  /* 0x00000006dade4981 */ /* 0x000f22000c1e1500 */
[----:B------:R-:W-:-:S03]  /*16b00*/  ISETP.GT.AND P3, PT, R242, 0x1d, PT ;  /* 0x0000001df200780c */ /* 0x000fc60003f64270 */
[----:B------:R-:W4:Y:S01]  /*16b10*/  @P0 LDG.E.U16 R223, desc[UR6][R216.64] ;  /* 0x00000006d8df0981 */ /* 0x000f22000c1e1500 */
[----:B------:R-:W-:-:S09]  /*16b20*/  PRMT R249, RZ, 0x7610, R249 ;  /* 0x00007610fff97816 */ /* 0x000fd200000000f9 */
[----:B------:R-:W4:Y:S04]  /*16b30*/  @P3 LDG.E.U16 R249, desc[UR6][R148.64] ;  /* 0x0000000694f93981 */ /* 0x000f28000c1e1500 */
[----:B--2---:R-:W2:Y:S01]  /*16b40*/  @P0 LDG.E.U16 R247, desc[UR6][R224.64] ;  /* 0x00000006e0f70981 */ /* 0x004ea2000c1e1500 */
[----:B---3--:R-:W-:Y:S02]  /*16b50*/  IMAD.MOV.U32 R3, RZ, RZ, R206 ;  /* 0x000000ffff037224 */ /* 0x008fe400078e00ce */
[----:B----4-:R-:W-:-:S05]  /*16b60*/  IMAD.MOV.U32 R2, RZ, RZ, R214 ;  /* 0x000000ffff027224 */ /* 0x010fca00078e00d6 */
[----:B------:R0:W3:Y:S04]  /*16b70*/  @P4 LDG.E.U16 R226, desc[UR6][R2.64] ;  /* 0x0000000602e24981 */ /* 0x0000e8000c1e1500 */
[----:B------:R0:W-:Y:S04]  /*16b80*/  STL.64 [R1+0x290], R2 ;  /* 0x0002900201007387 */ /* 0x0001e80000100a00 */
[----:B------:R-:W4:Y:S04]  /*16b90*/  LDL R202, [R1+0x678] ;  /* 0x0006780001ca7983 */ /* 0x000f280000100800 */
[----:B------:R-:W2:Y:S01]  /*16ba0*/  LDL.LU R208, [R1+0x28] ;  /* 0x0000280001d07983 */ /* 0x000ea20000300800 */
[----:B------:R-:W-:-:S02]  /*16bb0*/  IMAD.MOV.U32 R4, RZ, RZ, R244 ;  /* 0x000000ffff047224 */ /* 0x000fc400078e00f4 */
[----:B0-----:R-:W-:Y:S02]  /*16bc0*/  IMAD.MOV.U32 R3, RZ, RZ, R220 ;  /* 0x000000ffff037224 */ /* 0x001fe400078e00dc */
[----:B------:R-:W-:-:S05]  /*16bd0*/  IMAD.MOV.U32 R5, RZ, RZ, R221 ;  /* 0x000000ffff057224 */ /* 0x000fca00078e00dd */
[----:B------:R-:W2:Y:S01]  /*16be0*/  @P6 LDG.E.U16 R248, desc[UR6][R4.64] ;  /* 0x0000000604f86981 */ /* 0x000ea2000c1e1500 */
[----:B------:R-:W-:-:S05]  /*16bf0*/  IMAD.MOV.U32 R2, RZ, RZ, R243 ;  /* 0x000000ffff027224 */ /* 0x000fca00078e00f3 */
[----:B------:R-:W2:Y:S04]  /*16c00*/  @P6 LDG.E.U16 R246, desc[UR6][R2.64] ;  /* 0x0000000602f66981 */ /* 0x000ea8000c1e1500 */
[----:B------:R-:W-:Y:S04]  /*16c10*/  @P4 STL [R1+0x690], R222 ;  /* 0x000690de01004387 */ /* 0x000fe80000100800 */
[----:B---3--:R-:W-:Y:S04]  /*16c20*/  @P4 STL [R1+0x694], R226 ;  /* 0x000694e201004387 */ /* 0x008fe80000100800 */
[----:B------:R-:W-:Y:S04]  /*16c30*/  STL.64 [R1+0x280], R4 ;  /* 0x0002800401007387 */ /* 0x000fe80000100a00 */
[----:B------:R-:W-:Y:S04]  /*16c40*/  STL.64 [R1+0x278], R2 ;  /* 0x0002780201007387 */ /* 0x000fe80000100a00 */
[----:B------:R-:W3:Y:S04]  /*16c50*/  LDL.LU R201, [R1+0x3c] ;  /* 0x00003c0001c97983 */ /* 0x000ee80000300800 */
[----:B------:R-:W3:Y:S04]  /*16c60*/  LDL.LU R207, [R1] ;  /* 0x0000000001cf7983 */ /* 0x000ee80000300800 */
[----:B------:R-:W3:Y:S04]  /*16c70*/  LDL.LU R200, [R1+0x40] ;  /* 0x0000400001c87983 */ /* 0x000ee80000300800 */
[----:B------:R-:W3:Y:S04]  /*16c80*/  LDL R215, [R1+0x928] ;  /* 0x0009280001d77983 */ /* 0x000ee80000100800 */
[----:B----4-:R-:W4:Y:S04]  /*16c90*/  @P3 LDG.E.U16 R202, desc[UR6][R146.64] ;  /* 0x0000000692ca3981 */ /* 0x010f28000c1e1500 */
[----:B--2---:R0:W-:Y:S04]  /*16ca0*/  @P6 STL [R1+0x688], R246 ;  /* 0x000688f601006387 */ /* 0x0041e80000100800 */
[----:B0-----:R-:W2:Y:S04]  /*16cb0*/  LDL R246, [R1+0x924] ;  /* 0x0009240001f67983 */ /* 0x001ea80000100800 */
[----:B------:R-:W-:Y:S04]  /*16cc0*/  @P6 STL [R1+0x68c], R248 ;  /* 0x00068cf801006387 */ /* 0x000fe80000100800 */
[----:B------:R0:W-:Y:S04]  /*16cd0*/  STL [R1+0x680], R223 ;  /* 0x000680df01007387 */ /* 0x0001e80000100800 */
[----:B0-----:R-:W2:Y:S04]  /*16ce0*/  LDL.LU R223, [R1+0x1108] ;  /* 0x0011080001df7983 */ /* 0x001ea80000300800 */
[----:B------:R-:W2:Y:S04]  /*16cf0*/  LDL R199, [R1+0x674] ;  /* 0x0006740001c77983 */ /* 0x000ea80000100800 */
[----:B------:R-:W2:Y:S04]  /*16d00*/  LDL R213, [R1+0x670] ;  /* 0x0006700001d57983 */ /* 0x000ea80000100800 */
[----:B------:R-:W2:Y:S04]  /*16d10*/  LDL R205, [R1+0x66c] ;  /* 0x00066c0001cd7983 */ /* 0x000ea80000100800 */
[----:B------:R-:W2:Y:S04]  /*16d20*/  LDL R227, [R1+0x668] ;  /* 0x0006680001e37983 */ /* 0x000ea80000100800 */
[----:B------:R-:W2:Y:S04]  /*16d30*/  LDL.LU R219, [R1+0x30] ;  /* 0x0000300001db7983 */ /* 0x000ea80000300800 */
[----:B------:R-:W2:Y:S04]  /*16d40*/  LDL.LU R226, [R1+0x44] ;  /* 0x0000440001e27983 */ /* 0x000ea80000300800 */
[----:B------:R-:W2:Y:S04]  /*16d50*/  LDL R218, [R1+0x664] ;  /* 0x0006640001da7983 */ /* 0x000ea80000100800 */
[----:B------:R-:W2:Y:S04]  /*16d60*/  LDL R225, [R1+0x660] ;  /* 0x0006600001e17983 */ /* 0x000ea80000100800 */
[----:B------:R-:W2:Y:S04]  /*16d70*/  LDL.LU R217, [R1+0x90] ;  /* 0x0000900001d97983 */ /* 0x000ea80000300800 */
[----:B------:R-:W2:Y:S04]  /*16d80*/  LDL.LU R224, [R1+0xd4] ;  /* 0x0000d40001e07983 */ /* 0x000ea80000300800 */
[----:B------:R-:W2:Y:S04]  /*16d90*/  LDL.LU R216, [R1+0x94] ;  /* 0x0000940001d87983 */ /* 0x000ea80000300800 */
[----:B------:R-:W2:Y:S04]  /*16da0*/  LDL.LU R222, [R1+0xf8] ;  /* 0x0000f80001de7983 */ /* 0x000ea80000300800 */
[----:B------:R0:W-:Y:S04]  /*16db0*/  @P0 STL [R1+0x684], R247 ;  /* 0x000684f701000387 */ /* 0x0001e80000100800 */
[----:B------:R-:W2:Y:S04]  /*16dc0*/  LDL R248, [R1+0x658] ;  /* 0x0006580001f87983 */ /* 0x000ea80000100800 */
[----:B0-----:R-:W2:Y:S04]  /*16dd0*/  LDL R247, [R1+0x65c] ;  /* 0x00065c0001f77983 */ /* 0x001ea80000100800 */
[----:B------:R-:W2:Y:S04]  /*16de0*/  LDL.LU.64 R148, [R1+0x1100] ;  /* 0x0011000001947983 */ /* 0x000ea80000300a00 */
[----:B------:R0:W-:Y:S04]  /*16df0*/  STL [R1+0x67c], R249 ;  /* 0x00067cf901007387 */ /* 0x0001e80000100800 */
[----:B0-----:R-:W2:Y:S01]  /*16e00*/  LDL.LU R249, [R1+0x10f8] ;  /* 0x0010f80001f97983 */ /* 0x001ea20000300800 */
[----:B------:R-:W-:-:S02]  /*16e10*/  ISETP.GT.AND P4, PT, R242, 0x1e, PT ;  /* 0x0000001ef200780c */ /* 0x000fc40003f84270 */
[----:B------:R-:W-:Y:S01]  /*16e20*/  ISETP.GT.AND P6, PT, R242, 0x1f, PT ;  /* 0x0000001ff200780c */ /* 0x000fe20003fc4270 */
[----:B------:R-:W-:Y:S01]  /*16e30*/  IMAD.MOV.U32 R2, RZ, RZ, R208 ;  /* 0x000000ffff027224 */ /* 0x000fe200078e00d0 */
[----:B------:R-:W2:Y:S09]  /*16e40*/  LDL.LU.64 R146, [R1+0x10f0] ;  /* 0x0010f00001927983 */ /* 0x000eb20000300a00 */
[----:B------:R-:W2:Y:S01]  /*16e50*/  @P4 LDG.E.U16 R165, desc[UR6][R144.64] ;  /* 0x0000000690a54981 */ /* 0x000ea2000c1e1500 */
[----:B---3--:R-:W-:-:S02]  /*16e60*/  IMAD.MOV.U32 R5, RZ, RZ, R207 ;  /* 0x000000ffff057224 */ /* 0x008fc400078e00cf */
[----:B------:R-:W-:-:S05]  /*16e70*/  IMAD.MOV.U32 R4, RZ, RZ, R200 ;  /* 0x000000ffff047224 */ /* 0x000fca00078e00c8 */
[----:B------:R-:W3:Y:S04]  /*16e80*/  @P6 LDG.E.U16 R215, desc[UR6][R4.64] ;  /* 0x0000000604d76981 */ /* 0x000ee8000c1e1500 */
[----:B----4-:R-:W-:Y:S01]  /*16e90*/  @P3 STL [R1+0x678], R202 ;  /* 0x000678ca01003387 */ /* 0x010fe20000100800 */
[----:B--2---:R-:W-:-:S05]  /*16ea0*/  IMAD.MOV.U32 R3, RZ, RZ, R223 ;  /* 0x000000ffff037224 */ /* 0x004fca00078e00df */
[----:B------:R0:W-:Y:S04]  /*16eb0*/  STL.64 [R1+0x250], R2 ;  /* 0x0002500201007387 */ /* 0x0001e80000100a00 */
[----:B------:R0:W2:Y:S02]  /*16ec0*/  @P4 LDG.E.U16 R164, desc[UR6][R2.64] ;  /* 0x0000000602a44981 */ /* 0x0000a4000c1e1500 */
[----:B0-----:R-:W-:Y:S02]  /*16ed0*/  IMAD.MOV.U32 R2, RZ, RZ, R201 ;  /* 0x000000ffff027224 */ /* 0x001fe400078e00c9 */
[----:B------:R-:W-:-:S05]  /*16ee0*/  IMAD.MOV.U32 R3, RZ, RZ, R249 ;  /* 0x000000ffff037224 */ /* 0x000fca00078e00f9 */
[----:B------:R0:W4:Y:S01]  /*16ef0*/  @P6 LDG.E.U16 R246, desc[UR6][R2.64] ;  /* 0x0000000602f66981 */ /* 0x000122000c1e1500 */
[C---:B------:R-:W-:Y:S02]  /*16f00*/  ISETP.GT.AND P0, PT, R242.reuse, 0x20, PT ;  /* 0x00000020f200780c */ /* 0x040fe40003f04270 */
[C---:B------:R-:W-:Y:S02]  /*16f10*/  ISETP.GT.AND P3, PT, R242.reuse, 0x21, PT ;  /* 0x00000021f200780c */ /* 0x040fe40003f64270 */
[----:B------:R-:W-:-:S09]  /*16f20*/  ISETP.GT.AND P4, PT, R242, 0x22, PT ;  /* 0x00000022f200780c */ /* 0x000fd20003f84270 */
[----:B------:R-:W3:Y:S04]  /*16f30*/  @P0 LDG.E.U16 R213, desc[UR6][R140.64] ;  /* 0x000000068cd50981 */ /* 0x000ee8000c1e1500 */
[----:B------:R-:W3:Y:S04]  /*16f40*/  @P0 LDG.E.U16 R199, desc[UR6][R142.64] ;  /* 0x000000068ec70981 */ /* 0x000ee8000c1e1500 */
[----:B------:R-:W3:Y:S04]  /*16f50*/  @P3 LDG.E.U16 R227, desc[UR6][R112.64] ;  /* 0x0000000670e33981 */ /* 0x000ee8000c1e1500 */
[----:B------:R-:W3:Y:S04]  /*16f60*/  @P3 LDG.E.U16 R205, desc[UR6][R114.64] ;  /* 0x0000000672cd3981 */ /* 0x000ee8000c1e1500 */
[----:B------:R-:W3:Y:S04]  /*16f70*/  @P4 LDG.E.U16 R225, desc[UR6][R86.64] ;  /* 0x0000000656e14981 */ /* 0x000ee8000c1e1500 */
[----:B--2---:R-:W-:Y:S04]  /*16f80*/  STL [R1+0xe48], R164 ;  /* 0x000e48a401007387 */ /* 0x004fe80000100800 */
[----:B------:R-:W2:Y:S04]  /*16f90*/  LDL.LU.64 R144, [R1+0x10e8] ;  /* 0x0010e80001907983 */ /* 0x000ea80000300a00 */
[----:B------:R-:W-:Y:S04]  /*16fa0*/  STL [R1+0xe4c], R165 ;  /* 0x000e4ca501007387 */ /* 0x000fe80000100800 */
[----:B------:R1:W-:Y:S04]  /*16fb0*/  STL.64 [R1+0x240], R4 ;  /* 0x0002400401007387 */ /* 0x0003e80000100a00 */
[----:B------:R0:W-:Y:S01]  /*16fc0*/  STL.64 [R1+0x238], R2 ;  /* 0x0002380201007387 */ /* 0x0001e20000100a00 */
[----:B-1----:R-:W-:-:S02]  /*16fd0*/  IMAD.MOV.U32 R4, RZ, RZ, R222 ;  /* 0x000000ffff047224 */ /* 0x002fc400078e00de */
[----:B------:R-:W-:Y:S02]  /*16fe0*/  IMAD.MOV.U32 R5, RZ, RZ, R216 ;  /* 0x000000ffff057224 */ /* 0x000fe400078e00d8 */
[----:B0-----:R-:W-:Y:S02]  /*16ff0*/  IMAD.MOV.U32 R2, RZ, RZ, R226 ;  /* 0x000000ffff027224 */ /* 0x001fe400078e00e2 */
[----:B------:R-:W-:-:S05]  /*17000*/  IMAD.MOV.U32 R3, RZ, RZ, R219 ;  /* 0x000000ffff037224 */ /* 0x000fca00078e00db */
[----:B------:R0:W2:Y:S04]  /*17010*/  @P4 LDG.E.U16 R218, desc[UR6][R2.64] ;  /* 0x0000000602da4981 */ /* 0x0000a8000c1e1500 */
[----:B----4-:R1:W-:Y:S04]  /*17020*/  @P6 STL [R1+0x924], R246 ;  /* 0x000924f601006387 */ /* 0x0103e80000100800 */
[----:B-1----:R-:W4:Y:S04]  /*17030*/  LDL R246, [R1+0x654] ;  /* 0x0006540001f67983 */ /* 0x002f280000100800 */
[----:B---3--:R-:W-:Y:S01]  /*17040*/  @P6 STL [R1+0x928], R215 ;  /* 0x000928d701006387 */ /* 0x008fe20000100800 */
[----:B------:R-:W-:-:S03]  /*17050*/  ISETP.GT.AND P6, PT, R242, 0x23, PT ;  /* 0x00000023f200780c */ /* 0x000fc60003fc4270 */
[----:B------:R-:W3:Y:S04]  /*17060*/  LDL.LU.64 R142, [R1+0x10e0] ;  /* 0x0010e000018e7983 */ /* 0x000ee80000300a00 */
[----:B------:R-:W3:Y:S06]  /*17070*/  LDL.LU.64 R140, [R1+0x10d8] ;  /* 0x0010d800018c7983 */ /* 0x000eec0000300a00 */
[----:B------:R-:W3:Y:S04]  /*17080*/  @P6 LDG.E.U16 R247, desc[UR6][R4.64] ;  /* 0x0000000604f76981 */ /* 0x000ee8000c1e1500 */
[----:B------:R-:W-:Y:S04]  /*17090*/  @P0 STL [R1+0x670], R213 ;  /* 0x000670d501000387 */ /* 0x000fe80000100800 */
[----:B------:R-:W-:Y:S04]  /*170a0*/  @P0 STL [R1+0x674], R199 ;  /* 0x000674c701000387 */ /* 0x000fe80000100800 */
[----:B------:R-:W4:Y:S04]  /*170b0*/  LDL.LU.64 R114, [R1+0x10d0] ;  /* 0x0010d00001727983 */ /* 0x000f280000300a00 */
[----:B------:R-:W4:Y:S04]  /*170c0*/  LDL.LU.64 R112, [R1+0x10c8] ;  /* 0x0010c80001707983 */ /* 0x000f280000300a00 */
[----:B------:R-:W-:Y:S04]  /*170d0*/  @P3 STL [R1+0x668], R227 ;  /* 0x000668e301003387 */ /* 0x000fe80000100800 */
[----:B------:R-:W-:Y:S04]  /*170e0*/  @P3 STL [R1+0x66c], R205 ;  /* 0x00066ccd01003387 */ /* 0x000fe80000100800 */
[----:B------:R0:W-:Y:S04]  /*170f0*/  STL.64 [R1+0x210], R2 ;  /* 0x0002100201007387 */ /* 0x0001e80000100a00 */
[----:B------:R-:W4:Y:S04]  /*17100*/  LDL.LU.64 R86, [R1+0x10c0] ;  /* 0x0010c00001567983 */ /* 0x000f280000300a00 */
[----:B------:R-:W-:Y:S01]  /*17110*/  @P4 STL [R1+0x660], R225 ;  /* 0x000660e101004387 */ /* 0x000fe20000100800 */
[----:B0-----:R-:W-:-:S02]  /*17120*/  IMAD.MOV.U32 R2, RZ, RZ, R224 ;  /* 0x000000ffff027224 */ /* 0x001fc400078e00e0 */
[----:B------:R-:W-:-:S05]  /*17130*/  IMAD.MOV.U32 R3, RZ, RZ, R217 ;  /* 0x000000ffff037224 */ /* 0x000fca00078e00d9 */
[----:B------:R-:W4:Y:S04]  /*17140*/  @P6 LDG.E.U16 R248, desc[UR6][R2.64] ;  /* 0x0000000602f86981 */ /* 0x000f28000c1e1500 */
[----:B--2---:R-:W-:Y:S04]  /*17150*/  @P4 STL [R1+0x664], R218 ;  /* 0x000664da01004387 */ /* 0x004fe80000100800 */
[----:B------:R-:W-:Y:S04]  /*17160*/  STL.64 [R1+0x200], R4 ;  /* 0x0002000401007387 */ /* 0x000fe80000100a00 */
[----:B---3--:R0:W-:Y:S04]  /*17170*/  @P6 STL [R1+0x65c], R247 ;  /* 0x00065cf701006387 */ /* 0x0081e80000100800 */
[----:B0-----:R-:W2:Y:S04]  /*17180*/  LDL R247, [R1+0x650] ;  /* 0x0006500001f77983 */ /* 0x001ea80000100800 */
[----:B------:R0:W-:Y:S04]  /*17190*/  STL.64 [R1+0x1f8], R2 ;  /* 0x0001f80201007387 */ /* 0x0001e80000100a00 */
[----:B------:R-:W3:Y:S04]  /*171a0*/  LDL R171, [R1+0x648] ;  /* 0x0006480001ab7983 */ /* 0x000ee80000100800 */
[----:B------:R-:W3:Y:S01]  /*171b0*/  LDL R198, [R1+0x64c] ;  /* 0x00064c0001c67983 */ /* 0x000ee20000100800 */
[----:B------:R-:W-:-:S02]  /*171c0*/  ISETP.GT.AND P0, PT, R242, 0x24, PT ;  /* 0x00000024f200780c */ /* 0x000fc40003f04270 */
[C---:B------:R-:W-:Y:S01]  /*171d0*/  ISETP.GT.AND P3, PT, R242.reuse, 0x25, PT ;  /* 0x00000025f200780c */ /* 0x040fe20003f64270 */
[----:B------:R-:W0:Y:S04]  /*171e0*/  LDL.LU R197, [R1+0xbc] ;  /* 0x0000bc0001c57983 */ /* 0x000e280000300800 */
[----:B------:R-:W3:Y:S04]  /*171f0*/  LDL.LU R170, [R1+0x104] ;  /* 0x0001040001aa7983 */ /* 0x000ee80000300800 */
[----:B------:R-:W3:Y:S04]  /*17200*/  LDL R212, [R1+0x920] ;  /* 0x0009200001d47983 */ /* 0x000ee80000100800 */
[----:B----4-:R-:W4:Y:S04]  /*17210*/  @P0 LDG.E.U16 R246, desc[UR6][R84.64] ;  /* 0x0000000654f60981 */ /* 0x010f28000c1e1500 */
[----:B------:R-:W4:Y:S04]  /*17220*/  LDL R190, [R1+0x91c] ;  /* 0x00091c0001be7983 */ /* 0x000f280000100800 */
[----:B------:R-:W4:Y:S04]  /*17230*/  LDL.LU R209, [R1+0x144] ;  /* 0x0001440001d17983 */ /* 0x000f280000300800 */
[----:B------:R-:W4:Y:S04]  /*17240*/  LDL.LU R202, [R1+0x194] ;  /* 0x0001940001ca7983 */ /* 0x000f280000300800 */
[----:B------:R-:W4:Y:S04]  /*17250*/  LDL.LU R208, [R1+0x150] ;  /* 0x0001500001d07983 */ /* 0x000f280000300800 */
[----:B------:R-:W4:Y:S04]  /*17260*/  LDL.LU R201, [R1+0x1c0] ;  /* 0x0001c00001c97983 */ /* 0x000f280000300800 */
[----:B------:R-:W4:Y:S04]  /*17270*/  LDL R200, [R1+0x914] ;  /* 0x0009140001c87983 */ /* 0x000f280000100800 */
[----:B------:R-:W4:Y:S04]  /*17280*/  LDL R207, [R1+0x918] ;  /* 0x0009180001cf7983 */ /* 0x000f280000100800 */
[----:B------:R-:W-:Y:S04]  /*17290*/  @P6 STL [R1+0x658], R248 ;  /* 0x000658f801006387 */ /* 0x000fe80000100800 */
[----:B------:R-:W4:Y:S04]  /*172a0*/  LDL.LU.64 R84, [R1+0x10b8] ;  /* 0x0010b80001547983 */ /* 0x000f280000300a00 */
[----:B------:R-:W4:Y:S04]  /*172b0*/  LDL R199, [R1+0x640] ;  /* 0x0006400001c77983 */ /* 0x000f280000100800 */
[----:B------:R-:W4:Y:S04]  /*172c0*/  LDL R215, [R1+0x644] ;  /* 0x0006440001d77983 */ /* 0x000f280000100800 */
[----:B------:R-:W4:Y:S04]  /*172d0*/  LDL R205, [R1+0x638] ;  /* 0x0006380001cd7983 */ /* 0x000f280000100800 */
[----:B------:R-:W4:Y:S04]  /*172e0*/  LDL R213, [R1+0x63c] ;  /* 0x00063c0001d57983 */ /* 0x000f280000100800 */
[----:B------:R-:W4:Y:S04]  /*172f0*/  LDL.LU R227, [R1+0x178] ;  /* 0x0001780001e37983 */ /* 0x000f280000300800 */
[----:B------:R-:W4:Y:S01]  /*17300*/  LDL.LU R219, [R1+0x440] ;  /* 0x0004400001db7983 */ /* 0x000f220000300800 */
[----:B------:R-:W-:-:S03]  /*17310*/  ISETP.GT.AND P4, PT, R242, 0x26, PT ;  /* 0x00000026f200780c */ /* 0x000fc60003f84270 */
[----:B------:R-:W4:Y:S04]  /*17320*/  LDL R226, [R1+0x634] ;  /* 0x0006340001e27983 */ /* 0x000f280000100800 */
[----:B------:R-:W4:Y:S04]  /*17330*/  LDL R218, [R1+0x630] ;  /* 0x0006300001da7983 */ /* 0x000f280000100800 */
[----:B------:R-:W4:Y:S04]  /*17340*/  LDL.LU R225, [R1+0x428] ;  /* 0x0004280001e17983 */ /* 0x000f280000300800 */
[----:B------:R-:W4:Y:S04]  /*17350*/  LDL.LU R217, [R1+0x450] ;  /* 0x0004500001d97983 */ /* 0x000f280000300800 */
[----:B------:R-:W4:Y:S04]  /*17360*/  LDL.LU R224, [R1+0x42c] ;  /* 0x00042c0001e07983 */ /* 0x000f280000300800 */
[----:B------:R-:W4:Y:S04]  /*17370*/  LDL.LU R216, [R1+0x454] ;  /* 0x0004540001d87983 */ /* 0x000f280000300800 */
[----:B------:R-:W4:Y:S04]  /*17380*/  LDL R222, [R1+0x62c] ;  /* 0x00062c0001de7983 */ /* 0x000f280000100800 */
[----:B--2---:R-:W2:Y:S04]  /*17390*/  @P0 LDG.E.U16 R247, desc[UR6][R56.64] ;  /* 0x0000000638f70981 */ /* 0x004ea8000c1e1500 */
[----:B---3--:R-:W3:Y:S04]  /*173a0*/  @P3 LDG.E.U16 R171, desc[UR6][R24.64] ;  /* 0x0000000618ab3981 */ /* 0x008ee8000c1e1500 */
[----:B------:R-:W3:Y:S01]  /*173b0*/  @P3 LDG.E.U16 R198, desc[UR6][R54.64] ;  /* 0x0000000636c63981 */ /* 0x000ee2000c1e1500 */
[----:B------:R-:W-:Y:S01]  /*173c0*/  ISETP.GT.AND P6, PT, R242, 0x27, PT ;  /* 0x00000027f200780c */ /* 0x000fe20003fc4270 */
[----:B0-----:R-:W-:-:S02]  /*173d0*/  IMAD.MOV.U32 R3, RZ, RZ, R197 ;  /* 0x000000ffff037224 */ /* 0x001fc400078e00c5 */
[----:B------:R-:W-:-:S05]  /*173e0*/  IMAD.MOV.U32 R2, RZ, RZ, R170 ;  /* 0x000000ffff027224 */ /* 0x000fca00078e00aa */
[----:B------:R0:W3:Y:S04]  /*173f0*/  @P4 LDG.E.U16 R212, desc[UR6][R2.64] ;  /* 0x0000000602d44981 */ /* 0x0000e8000c1e1500 */
[----:B----4-:R1:W-:Y:S04]  /*17400*/  @P0 STL [R1+0x654], R246 ;  /* 0x000654f601000387 */ /* 0x0103e80000100800 */
[----:B------:R-:W4:Y:S04]  /*17410*/  @P4 LDG.E.U16 R190, desc[UR6][R22.64] ;  /* 0x0000000616be4981 */ /* 0x000f28000c1e1500 */
[----:B-1----:R-:W4:Y:S04]  /*17420*/  LDL R246, [R1+0x628] ;  /* 0x0006280001f67983 */ /* 0x002f280000100800 */
[----:B------:R-:W4:Y:S04]  /*17430*/  LDL.LU.64 R56, [R1+0x10b0] ;  /* 0x0010b00001387983 */ /* 0x000f280000300a00 */
[----:B------:R-:W4:Y:S01]  /*17440*/  LDL R248, [R1+0x624] ;  /* 0x0006240001f87983 */ /* 0x000f220000100800 */
[----:B------:R-:W-:-:S02]  /*17450*/  IMAD.MOV.U32 R4, RZ, RZ, R201 ;  /* 0x000000ffff047224 */ /* 0x000fc400078e00c9 */
[----:B------:R-:W-:-:S05]  /*17460*/  IMAD.MOV.U32 R5, RZ, RZ, R208 ;  /* 0x000000ffff057224 */ /* 0x000fca00078e00d0 */
[----:B------:R-:W4:Y:S04]  /*17470*/  @P6 LDG.E.U16 R207, desc[UR6][R4.64] ;  /* 0x0000000604cf6981 */ /* 0x000f28000c1e1500 */
[----:B--2---:R1:W-:Y:S01]  /*17480*/  @P0 STL [R1+0x650], R247 ;  /* 0x000650f701000387 */ /* 0x0043e20000100800 */
[----:B------:R-:W-:-:S03]  /*17490*/  ISETP.GT.AND P0, PT, R242, 0x28, PT ;  /* 0x00000028f200780c */ /* 0x000fc60003f04270 */
[----:B-1----:R-:W2:Y:S04]  /*174a0*/  LDL R247, [R1+0x620] ;  /* 0x0006200001f77983 */ /* 0x002ea80000100800 */
[----:B------:R-:W2:Y:S04]  /*174b0*/  LDL.LU.64 R54, [R1+0x10a8] ;  /* 0x0010a80001367983 */ /* 0x000ea80000300a00 */
[----:B------:R-:W2:Y:S04]  /*174c0*/  LDL.LU.64 R24, [R1+0x10a0] ;  /* 0x0010a00001187983 */ /* 0x000ea80000300a00 */
[----:B---3--:R-:W-:Y:S04]  /*174d0*/  @P3 STL [R1+0x648], R171 ;  /* 0x000648ab01003387 */ /* 0x008fe80000100800 */
[----:B------:R-:W-:Y:S01]  /*174e0*/  @P3 STL [R1+0x64c], R198 ;  /* 0x00064cc601003387 */ /* 0x000fe20000100800 */
[----:B------:R-:W-:-:S03]  /*174f0*/  ISETP.GT.AND P3, PT, R242, 0x29, PT ;  /* 0x00000029f200780c */ /* 0x000fc60003f64270 */
[----:B------:R0:W-:Y:S04]  /*17500*/  STL.64 [R1+0x1d0], R2 ;  /* 0x0001d00201007387 */ /* 0x0001e80000100a00 */
[----:B------:R-:W3:Y:S04]  /*17510*/  @P0 LDG.E.U16 R199, desc[UR6][R176.64] ;  /* 0x00000006b0c70981 */ /* 0x000ee8000c1e1500 */
[----:B------:R-:W2:Y:S01]  /*17520*/  @P0 LDG.E.U16 R215, desc[UR6][R174.64] ;  /* 0x00000006aed70981 */ /* 0x000ea2000c1e1500 */
[----:B0-----:R-:W-:-:S03]  /*17530*/  IMAD.MOV.U32 R2, RZ, RZ, R202 ;  /* 0x000000ffff027224 */ /* 0x001fc600078e00ca */
[----:B------:R-:W2:Y:S01]  /*17540*/  @P3 LDG.E.U16 R205, desc[UR6][R230.64] ;  /* 0x00000006e6cd3981 */ /* 0x000ea2000c1e1500 */
[----:B------:R-:W-:-:S03]  /*17550*/  IMAD.MOV.U32 R3, RZ, RZ, R209 ;  /* 0x000000ffff037224 */ /* 0x000fc600078e00d1 */
[----:B------:R-:W2:Y:S04]  /*17560*/  @P3 LDG.E.U16 R213, desc[UR6][R228.64] ;  /* 0x00000006e4d53981 */ /* 0x000ea8000c1e1500 */
[----:B------:R0:W2:Y:S04]  /*17570*/  @P6 LDG.E.U16 R200, desc[UR6][R2.64] ;  /* 0x0000000602c86981 */ /* 0x0000a8000c1e1500 */
[----:B------:R-:W3:Y:S04]  /*17580*/  LDL.LU.64 R22, [R1+0x1098] ;  /* 0x0010980001167983 */ /* 0x000ee80000300a00 */
[----:B----4-:R-:W-:Y:S04]  /*17590*/  @P4 STL [R1+0x91c], R190 ;  /* 0x00091cbe01004387 */ /* 0x010fe80000100800 */
[----:B------:R-:W-:Y:S01]  /*175a0*/  @P4 STL [R1+0x920], R212 ;  /* 0x000920d401004387 */ /* 0x000fe20000100800 */
[----:B------:R-:W-:-:S03]  /*175b0*/  ISETP.GT.AND P4, PT, R242, 0x2a, PT ;  /* 0x0000002af200780c */ /* 0x000fc60003f84270 */
[----:B------:R-:W-:Y:S04]  /*175c0*/  STL.64 [R1+0x1c0], R4 ;  /* 0x0001c00401007387 */ /* 0x000fe80000100a00 */
[----:B------:R0:W-:Y:S06]  /*175d0*/  STL.64 [R1+0x1b8], R2 ;  /* 0x0001b80201007387 */ /* 0x0001ec0000100a00 */
[----:B------:R-:W4:Y:S01]  /*175e0*/  @P4 LDG.E.U16 R218, desc[UR6][R232.64] ;  /* 0x00000006e8da4981 */ /* 0x000f22000c1e1500 */
[----:B0-----:R-:W-:-:S02]  /*175f0*/  IMAD.MOV.U32 R2, RZ, RZ, R219 ;  /* 0x000000ffff027224 */ /* 0x001fc400078e00db */
[----:B------:R-:W-:-:S05]  /*17600*/  IMAD.MOV.U32 R3, RZ, RZ, R227 ;  /* 0x000000ffff037224 */ /* 0x000fca00078e00e3 */
[----:B------:R0:W4:Y:S01]  /*17610*/  @P4 LDG.E.U16 R226, desc[UR6][R2.64] ;  /* 0x0000000602e24981 */ /* 0x000122000c1e1500 */
[----:B------:R-:W-:Y:S02]  /*17620*/  IMAD.MOV.U32 R4, RZ, RZ, R216 ;  /* 0x000000ffff047224 */ /* 0x000fe400078e00d8 */
[----:B------:R-:W-:Y:S01]  /*17630*/  IMAD.MOV.U32 R5, RZ, RZ, R224 ;  /* 0x000000ffff057224 */ /* 0x000fe200078e00e0 */
[----:B--2---:R-:W-:Y:S04]  /*17640*/  @P6 STL [R1+0x914], R200 ;  /* 0x000914c801006387 */ /* 0x004fe80000100800 */
[----:B------:R-:W-:Y:S01]  /*17650*/  @P6 STL [R1+0x918], R207 ;  /* 0x000918cf01006387 */ /* 0x000fe20000100800 */
[----:B------:R-:W-:-:S03]  /*17660*/  ISETP.GT.AND P6, PT, R242, 0x2b, PT ;  /* 0x0000002bf200780c */ /* 0x000fc60003fc4270 */
[----:B------:R-:W2:Y:S04]  /*17670*/  LDL.LU.64 R174, [R1+0x1090] ;  /* 0x0010900001ae7983 */ /* 0x000ea80000300a00 */
[----:B------:R-:W2:Y:S04]  /*17680*/  LDL.LU.64 R176, [R1+0x1088] ;  /* 0x0010880001b07983 */ /* 0x000ea80000300a00 */
[----:B---3--:R-:W-:Y:S04]  /*17690*/  @P0 STL [R1+0x640], R199 ;  /* 0x000640c701000387 */ /* 0x008fe80000100800 */
[----:B------:R-:W-:Y:S04]  /*176a0*/  @P0 STL [R1+0x644], R215 ;  /* 0x000644d701000387 */ /* 0x000fe80000100800 */
[----:B------:R-:W3:Y:S04]  /*176b0*/  LDL.LU.64 R228, [R1+0x1080] ;  /* 0x0010800001e47983 */ /* 0x000ee80000300a00 */
[----:B------:R-:W2:Y:S04]  /*176c0*/  LDL.LU.64 R230, [R1+0x1078] ;  /* 0x0010780001e67983 */ /* 0x000ea80000300a00 */
[----:B------:R-:W-:Y:S04]  /*176d0*/  @P3 STL [R1+0x638], R205 ;  /* 0x000638cd01003387 */ /* 0x000fe80000100800 */
[----:B------:R-:W-:Y:S04]  /*176e0*/  @P3 STL [R1+0x63c], R213 ;  /* 0x00063cd501003387 */ /* 0x000fe80000100800 */
[----:B------:R0:W-:Y:S04]  /*176f0*/  STL.64 [R1+0x190], R2 ;  /* 0x0001900201007387 */ /* 0x0001e80000100a00 */
[----:B------:R-:W2:Y:S01]  /*17700*/  @P6 LDG.E.U16 R222, desc[UR6][R4.64] ;  /* 0x0000000604de6981 */ /* 0x000ea2000c1e1500 */
[----:B------:R-:W-:-:S03]  /*17710*/  ISETP.GT.AND P0, PT, R242, 0x2c, PT ;  /* 0x0000002cf200780c */ /* 0x000fc60003f04270 */
[----:B------:R-:W2:Y:S01]  /*17720*/  LDL.LU.64 R232, [R1+0x1070] ;  /* 0x0010700001e87983 */ /* 0x000ea20000300a00 */
[----:B0-----:R-:W-:Y:S02]  /*17730*/  IMAD.MOV.U32 R2, RZ, RZ, R217 ;  /* 0x000000ffff027224 */ /* 0x001fe400078e00d9 */
[----:B------:R-:W-:-:S07]  /*17740*/  IMAD.MOV.U32 R3, RZ, RZ, R225 ;  /* 0x000000ffff037224 */ /* 0x000fce00078e00e1 */
[----:B------:R-:W2:Y:S04]  /*17750*/  @P0 LDG.E.U16 R248, desc[UR6][R138.64] ;  /* 0x000000068af80981 */ /* 0x000ea8000c1e1500 */
[----:B------:R-:W2:Y:S04]  /*17760*/  @P6 LDG.E.U16 R246, desc[UR6][R2.64] ;  /* 0x0000000602f66981 */ /* 0x000ea8000c1e1500 */
[----:B----4-:R-:W-:Y:S04]  /*17770*/  @P4 STL [R1+0x630], R218 ;  /* 0x000630da01004387 */ /* 0x010fe80000100800 */
[----:B------:R-:W-:Y:S04]  /*17780*/  @P4 STL [R1+0x634], R226 ;  /* 0x000634e201004387 */ /* 0x000fe80000100800 */
[----:B------:R-:W-:Y:S04]  /*17790*/  STL.64 [R1+0x180], R4 ;  /* 0x0001800401007387 */ /* 0x000fe80000100a00 */
[----:B------:R-:W-:Y:S04]  /*177a0*/  STL.64 [R1+0x178], R2 ;  /* 0x0001780201007387 */ /* 0x000fe80000100a00 */
[----:B------:R-:W4:Y:S04]  /*177b0*/  @P0 LDG.E.U16 R247, desc[UR6][R136.64] ;  /* 0x0000000688f70981 */ /* 0x000f28000c1e1500 */
[----:B--2---:R0:W-:Y:S04]  /*177c0*/  @P6 STL [R1+0x628], R246 ;  /* 0x000628f601006387 */ /* 0x0041e80000100800 */
[----:B0-----:R-:W2:Y:S04]  /*177d0*/  LDL R246, [R1+0x61c] ;  /* 0x00061c0001f67983 */ /* 0x001ea80000100800 */
[----:B------:R0:W-:Y:S04]  /*177e0*/  @P6 STL [R1+0x62c], R222 ;  /* 0x00062cde01006387 */ /* 0x0001e80000100800 */
[----:B------:R-:W3:Y:S04]  /*177f0*/  LDL.LU.64 R138, [R1+0x1068] ;  /* 0x00106800018a7983 */ /* 0x000ee80000300a00 */
[----:B------:R-:W3:Y:S04]  /*17800*/  LDL.LU.64 R136, [R1+0x1060] ;  /* 0x0010600001887983 */ /* 0x000ee80000300a00 */
[----:B------:R-:W3:Y:S01]  /*17810*/  LDL R171, [R1+0x618] ;  /* 0x0006180001ab7983 */ /* 0x000ee20000100800 */
[----:B------:R-:W-:-:S03]  /*17820*/  ISETP.GT.AND P3, PT, R242, 0x2d, PT ;  /* 0x0000002df200780c */ /* 0x000fc60003f64270 */
[----:B------:R-:W4:Y:S04]  /*17830*/  LDL.LU R197, [R1+0x444] ;  /* 0x0004440001c57983 */ /* 0x000f280000300800 */
[----:B------:R-:W4:Y:S04]  /*17840*/  LDL.LU R170, [R1+0x458] ;  /* 0x0004580001aa7983 */ /* 0x000f280000300800 */
[----:B------:R-:W4:Y:S04]  /*17850*/  LDL R212, [R1+0x910] ;  /* 0x0009100001d47983 */ /* 0x000f280000100800 */
[----:B------:R-:W4:Y:S04]  /*17860*/  LDL R190, [R1+0x90c] ;  /* 0x00090c0001be7983 */ /* 0x000f280000100800 */
[----:B------:R-:W4:Y:S04]  /*17870*/  LDL.LU R209, [R1+0x464] ;  /* 0x0004640001d17983 */ /* 0x000f280000300800 */
[----:B------:R-:W4:Y:S04]  /*17880*/  LDL.LU R202, [R1+0x764] ;  /* 0x0007640001ca7983 */ /* 0x000f280000300800 */
[----:B------:R-:W4:Y:S04]  /*17890*/  LDL.LU R208, [R1+0x468] ;  /* 0x0004680001d07983 */ /* 0x000f280000300800 */
[----:B------:R-:W4:Y:S04]  /*178a0*/  LDL.LU R201, [R1+0x768] ;  /* 0x0007680001c97983 */ /* 0x000f280000300800 */
[----:B------:R-:W4:Y:S04]  /*178b0*/  LDL R200, [R1+0x904] ;  /* 0x0009040001c87983 */ /* 0x000f280000100800 */
[----:B------:R-:W4:Y:S04]  /*178c0*/  LDL R207, [R1+0x908] ;  /* 0x0009080001cf7983 */ /* 0x000f280000100800 */
[----:B------:R-:W4:Y:S04]  /*178d0*/  LDL R199, [R1+0x610] ;  /* 0x0006100001c77983 */ /* 0x000f280000100800 */
[----:B------:R-:W4:Y:S04]  /*178e0*/  LDL R215, [R1+0x614] ;  /* 0x0006140001d77983 */ /* 0x000f280000100800 */
[----:B------:R-:W4:Y:S04]  /*178f0*/  LDL R205, [R1+0x608] ;  /* 0x0006080001cd7983 */ /* 0x000f280000100800 */
[----:B------:R-:W4:Y:S04]  /*17900*/  LDL R213, [R1+0x60c] ;  /* 0x00060c0001d57983 */ /* 0x000f280000100800 */
[----:B------:R-:W4:Y:S04]  /*17910*/  LDL.LU R227, [R1+0x46c] ;  /* 0x00046c0001e37983 */ /* 0x000f280000300800 */
[----:B------:R-:W4:Y:S04]  /*17920*/  LDL.LU R219, [R1+0x774] ;  /* 0x0007740001db7983 */ /* 0x000f280000300800 */
[----:B------:R-:W4:Y:S04]  /*17930*/  LDL R226, [R1+0x604] ;  /* 0x0006040001e27983 */ /* 0x000f280000100800 */
[----:B------:R-:W4:Y:S01]  /*17940*/  LDL R218, [R1+0x600] ;  /* 0x0006000001da7983 */ /* 0x000f220000100800 */
[----:B------:R-:W-:-:S03]  /*17950*/  ISETP.GT.AND P4, PT, R242, 0x2e, PT ;  /* 0x0000002ef200780c */ /* 0x000fc60003f84270 */
[----:B------:R-:W4:Y:S04]  /*17960*/  LDL.LU R225, [R1+0x77c] ;  /* 0x00077c0001e17983 */ /* 0x000f280000300800 */
[----:B------:R-:W4:Y:S04]  /*17970*/  LDL.LU R217, [R1+0x798] ;  /* 0x0007980001d97983 */ /* 0x000f280000300800 */
[----:B------:R-:W4:Y:S04]  /*17980*/  LDL.LU R224, [R1+0x780] ;  /* 0x0007800001e07983 */ /* 0x000f280000300800 */
[----:B------:R-:W4:Y:S04]  /*17990*/  LDL.LU R216, [R1+0x79c] ;  /* 0x00079c0001d87983 */ /* 0x000f280000300800 */
[----:B0-----:R-:W4:Y:S04]  /*179a0*/  LDL R222, [R1+0x5fc] ;  /* 0x0005fc0001de7983 */ /* 0x001f280000100800 */
[----:B--2---:R-:W2:Y:S04]  /*179b0*/  @P3 LDG.E.U16 R246, desc[UR6][R110.64] ;  /* 0x000000066ef63981 */ /* 0x004ea8000c1e1500 */
[----:B---3--:R-:W3:Y:S04]  /*179c0*/  @P3 LDG.E.U16 R171, desc[UR6][R108.64] ;  /* 0x000000066cab3981 */ /* 0x008ee8000c1e1500 */
[----:B------:R0:W-:Y:S01]  /*179d0*/  @P0 STL [R1+0x624], R248 ;  /* 0x000624f801000387 */ /* 0x0001e20000100800 */
[----:B------:R-:W-:Y:S01]  /*179e0*/  ISETP.GT.AND P6, PT, R242, 0x2f, PT ;  /* 0x0000002ff200780c */ /* 0x000fe20003fc4270 */
[----:B----4-:R-:W-:-:S02]  /*179f0*/  IMAD.MOV.U32 R3, RZ, RZ, R197 ;  /* 0x000000ffff037224 */ /* 0x010fc400078e00c5 */
[----:B------:R-:W-:-:S05]  /*17a00*/  IMAD.MOV.U32 R2, RZ, RZ, R170 ;  /* 0x000000ffff027224 */ /* 0x000fca00078e00aa */
[----:B------:R1:W4:Y:S04]  /*17a10*/  @P4 LDG.E.U16 R212, desc[UR6][R2.64] ;  /* 0x0000000602d44981 */ /* 0x000328000c1e1500 */
[----:B0-----:R-:W4:Y:S04]  /*17a20*/  LDL R248, [R1+0x5f8] ;  /* 0x0005f80001f87983 */ /* 0x001f280000100800 */
[----:B------:R0:W-:Y:S04]  /*17a30*/  @P0 STL [R1+0x620], R247 ;  /* 0x000620f701000387 */ /* 0x0001e80000100800 */
[----:B------:R-:W4:Y:S01]  /*17a40*/  LDL.LU.64 R110, [R1+0x1058] ;  /* 0x00105800016e7983 */ /* 0x000f220000300a00 */
[----:B------:R-:W-:Y:S01]  /*17a50*/  ISETP.GT.AND P0, PT, R242, 0x30, PT ;  /* 0x00000030f200780c */ /* 0x000fe20003f04270 */
[----:B------:R-:W-:-:S02]  /*17a60*/  IMAD.MOV.U32 R5, RZ, RZ, R208 ;  /* 0x000000ffff057224 */ /* 0x000fc400078e00d0 */
[----:B------:R-:W4:Y:S04]  /*17a70*/  @P4 LDG.E.U16 R190, desc[UR6][R82.64] ;  /* 0x0000000652be4981 */ /* 0x000f28000c1e1500 */
[----:B0-----:R-:W4:Y:S01]  /*17a80*/  LDL R247, [R1+0x5f4] ;  /* 0x0005f40001f77983 */ /* 0x001f220000100800 */
[----:B------:R-:W-:-:S05]  /*17a90*/  IMAD.MOV.U32 R4, RZ, RZ, R201 ;  /* 0x000000ffff047224 */ /* 0x000fca00078e00c9 */
[----:B------:R-:W4:Y:S04]  /*17aa0*/  @P6 LDG.E.U16 R207, desc[UR6][R4.64] ;  /* 0x0000000604cf6981 */ /* 0x000f28000c1e1500 */
[----:B------:R-:W4:Y:S04]  /*17ab0*/  @P0 LDG.E.U16 R199, desc[UR6][R52.64] ;  /* 0x0000000634c70981 */ /* 0x000f28000c1e1500 */
[----:B------:R-:W4:Y:S04]  /*17ac0*/  @P0 LDG.E.U16 R215, desc[UR6][R80.64] ;  /* 0x0000000650d70981 */ /* 0x000f28000c1e1500 */
[----:B--2---:R0:W-:Y:S04]  /*17ad0*/  @P3 STL [R1+0x61c], R246 ;  /* 0x00061cf601003387 */ /* 0x0041e80000100800 */
[----:B0-----:R-:W2:Y:S04]  /*17ae0*/  LDL R246, [R1+0x5f0] ;  /* 0x0005f00001f67983 */ /* 0x001ea80000100800 */
[----:B------:R-:W2:Y:S04]  /*17af0*/  LDL.LU R165, [R1+0x5ec] ;  /* 0x0005ec0001a57983 */ /* 0x000ea80000300800 */
[----:B------:R-:W2:Y:S04]  /*17b00*/  LDL.LU.64 R108, [R1+0x1050] ;  /* 0x00105000016c7983 */ /* 0x000ea80000300a00 */
[----:B------:R-:W2:Y:S04]  /*17b10*/  LDL.LU R164, [R1+0x5e8] ;  /* 0x0005e80001a47983 */ /* 0x000ea80000300800 */
[----:B---3--:R-:W-:Y:S01]  /*17b20*/  @P3 STL [R1+0x618], R171 ;  /* 0x000618ab01003387 */ /* 0x008fe20000100800 */
[----:B------:R-:W-:-:S03]  /*17b30*/  ISETP.GT.AND P3, PT, R242, 0x31, PT ;  /* 0x00000031f200780c */ /* 0x000fc60003f64270 */
[----:B------:R1:W-:Y:S04]  /*17b40*/  STL.64 [R1+0x150], R2 ;  /* 0x0001500201007387 */ /* 0x0003e80000100a00 */
[----:B------:R-:W3:Y:S06]  /*17b50*/  LDL.LU.64 R82, [R1+0x1048] ;  /* 0x0010480001527983 */ /* 0x000eec0000300a00 */
[----:B------:R-:W2:Y:S01]  /*17b60*/  @P3 LDG.E.U16 R205, desc[UR6][R20.64] ;  /* 0x0000000614cd3981 */ /* 0x000ea2000c1e1500 */
[----:B-1----:R-:W-:-:S02]  /*17b70*/  IMAD.MOV.U32 R2, RZ, RZ, R202 ;  /* 0x000000ffff027224 */ /* 0x002fc400078e00ca */
[----:B------:R-:W-:Y:S01]  /*17b80*/  IMAD.MOV.U32 R3, RZ, RZ, R209 ;  /* 0x000000ffff037224 */ /* 0x000fe200078e00d1 */
[----:B------:R-:W2:Y:S04]  /*17b90*/  @P3 LDG.E.U16 R213, desc[UR6][R50.64] ;  /* 0x0000000632d53981 */ /* 0x000ea8000c1e1500 */
[----:B------:R0:W2:Y:S04]  /*17ba0*/  @P6 LDG.E.U16 R200, desc[UR6][R2.64] ;  /* 0x0000000602c86981 */ /* 0x0000a8000c1e1500 */
[----:B----4-:R-:W-:Y:S04]  /*17bb0*/  @P4 STL [R1+0x90c], R190 ;  /* 0x00090cbe01004387 */ /* 0x010fe80000100800 */
[----:B------:R-:W-:Y:S01]  /*17bc0*/  @P4 STL [R1+0x910], R212 ;  /* 0x000910d401004387 */ /* 0x000fe20000100800 */
[----:B------:R-:W-:-:S03]  /*17bd0*/  ISETP.GT.AND P4, PT, R242, 0x32, PT ;  /* 0x00000032f200780c */ /* 0x000fc60003f84270 */
[----:B------:R-:W-:Y:S04]  /*17be0*/  STL.64 [R1+0x140], R4 ;  /* 0x0001400401007387 */ /* 0x000fe80000100a00 */
[----:B------:R0:W-:Y:S06]  /*17bf0*/  STL.64 [R1+0x138], R2 ;  /* 0x0001380201007387 */ /* 0x0001ec0000100a00 */
[----:B------:R-:W4:Y:S01]  /*17c00*/  @P4 LDG.E.U16 R218, desc[UR6][R18.64] ;  /* 0x0000000612da4981 */ /* 0x000f22000c1e1500 */
[----:B0-----:R-:W-:-:S02]  /*17c10*/  IMAD.MOV.U32 R2, RZ, RZ, R219 ;  /* 0x000000ffff027224 */ /* 0x001fc400078e00db */
[----:B------:R-:W-:Y:S02]  /*17c20*/  IMAD.MOV.U32 R3, RZ, RZ, R227 ;  /* 0x000000ffff037224 */ /* 0x000fe400078e00e3 */
[----:B------:R-:W-:-:S03]  /*17c30*/  IMAD.MOV.U32 R4, RZ, RZ, R216 ;  /* 0x000000ffff047224 */ /* 0x000fc600078e00d8 */
[----:B------:R0:W3:Y:S01]  /*17c40*/  @P4 LDG.E.U16 R226, desc[UR6][R2.64] ;  /* 0x0000000602e24981 */ /* 0x0000e2000c1e1500 */
[----:B------:R-:W-:-:S03]  /*17c50*/  IMAD.MOV.U32 R5, RZ, RZ, R224 ;  /* 0x000000ffff057224 */ /* 0x000fc600078e00e0 */
[----:B--2---:R-:W-:Y:S04]  /*17c60*/  @P6 STL [R1+0x904], R200 ;  /* 0x000904c801006387 */ /* 0x004fe80000100800 */
[----:B------:R-:W-:Y:S01]  /*17c70*/  @P6 STL [R1+0x908], R207 ;  /* 0x000908cf01006387 */ /* 0x000fe20000100800 */
[----:B------:R-:W-:-:S03]  /*17c80*/  ISETP.GT.AND P6, PT, R242, 0x33, PT ;  /* 0x00000033f200780c */ /* 0x000fc60003fc4270 */
[----:B------:R-:W2:Y:S04]  /*17c90*/  LDL.LU.64 R80, [R1+0x1040] ;  /* 0x0010400001507983 */ /* 0x000ea80000300a00 */
[----:B------:R-:W2:Y:S04]  /*17ca0*/  LDL.LU.64 R52, [R1+0x1038] ;  /* 0x0010380001347983 */ /* 0x000ea80000300a00 */
[----:B------:R-:W-:Y:S04]  /*17cb0*/  @P0 STL [R1+0x610], R199 ;  /* 0x000610c701000387 */ /* 0x000fe80000100800 */
[----:B------:R-:W-:Y:S01]  /*17cc0*/  @P0 STL [R1+0x614], R215 ;  /* 0x000614d701000387 */ /* 0x000fe20000100800 */
[----:B------:R-:W-:-:S03]  /*17cd0*/  ISETP.GT.AND P0, PT, R242, 0x34, PT ;  /* 0x00000034f200780c */ /* 0x000fc60003f04270 */
[----:B------:R-:W2:Y:S04]  /*17ce0*/  LDL.LU.64 R50, [R1+0x1030] ;  /* 0x0010300001327983 */ /* 0x000ea80000300a00 */
[----:B------:R-:W2:Y:S04]  /*17cf0*/  LDL.LU.64 R20, [R1+0x1028] ;  /* 0x0010280001147983 */ /* 0x000ea80000300a00 */
[----:B------:R-:W-:Y:S04]  /*17d00*/  @P3 STL [R1+0x608], R205 ;  /* 0x000608cd01003387 */ /* 0x000fe80000100800 */
[----:B------:R-:W-:Y:S04]  /*17d10*/  @P3 STL [R1+0x60c], R213 ;  /* 0x00060cd501003387 */ /* 0x000fe80000100800 */
[----:B------:R0:W-:Y:S04]  /*17d20*/  STL.64 [R1+0x110], R2 ;  /* 0x0001100201007387 */ /* 0x0001e80000100a00 */
[----:B------:R-:W2:Y:S04]  /*17d30*/  @P6 LDG.E.U16 R222, desc[UR6][R4.64] ;  /* 0x0000000604de6981 */ /* 0x000ea8000c1e1500 */
[----:B------:R-:W2:Y:S01]  /*17d40*/  @P0 LDG.E.U16 R246, desc[UR6][R180.64] ;  /* 0x00000006b4f60981 */ /* 0x000ea2000c1e1500 */
[----:B0-----:R-:W-:-:S03]  /*17d50*/  IMAD.MOV.U32 R2, RZ, RZ, R217 ;  /* 0x000000ffff027224 */ /* 0x001fc600078e00d9 */
[----:B------:R-:W2:Y:S01]  /*17d60*/  @P0 LDG.E.U16 R247, desc[UR6][R178.64] ;  /* 0x00000006b2f70981 */ /* 0x000ea2000c1e1500 */
[----:B------:R-:W-:Y:S01]  /*17d70*/  IMAD.MOV.U32 R3, RZ, RZ, R225 ;  /* 0x000000ffff037224 */ /* 0x000fe200078e00e1 */
[C---:B------:R-:W-:Y:S02]  /*17d80*/  ISETP.GT.AND P3, PT, R242.reuse, 0x35, PT ;  /* 0x00000035f200780c */ /* 0x040fe40003f64270 */
[----:B------:R-:W2:Y:S04]  /*17d90*/  LDL.LU.64 R18, [R1+0x1020] ;  /* 0x0010200001127983 */ /* 0x000ea80000300a00 */
[----:B------:R-:W2:Y:S04]  /*17da0*/  @P6 LDG.E.U16 R248, desc[UR6][R2.64] ;  /* 0x0000000602f86981 */ /* 0x000ea8000c1e1500 */
[----:B----4-:R-:W-:Y:S04]  /*17db0*/  @P4 STL [R1+0x600], R218 ;  /* 0x000600da01004387 */ /* 0x010fe80000100800 */
[----:B---3--:R0:W-:Y:S04]  /*17dc0*/  @P4 STL [R1+0x604], R226 ;  /* 0x000604e201004387 */ /* 0x0081e80000100800 */
[----:B------:R-:W-:Y:S04]  /*17dd0*/  STL.64 [R1+0x100], R4 ;  /* 0x0001000401007387 */ /* 0x000fe80000100a00 */
[----:B------:R-:W-:Y:S04]  /*17de0*/  STL.64 [R1+0xf8], R2 ;  /* 0x0000f80201007387 */ /* 0x000fe80000100a00 */
[----:B------:R-:W3:Y:S04]  /*17df0*/  @P3 LDG.E.U16 R165, desc[UR6][R234.64] ;  /* 0x00000006eaa53981 */ /* 0x000ee8000c1e1500 */
[----:B------:R-:W4:Y:S04]  /*17e00*/  @P3 LDG.E.U16 R164, desc[UR6][R236.64] ;  /* 0x00000006eca43981 */ /* 0x000f28000c1e1500 */
[----:B--2---:R1:W-:Y:S04]  /*17e10*/  @P6 STL [R1+0x5f8], R248 ;  /* 0x0005f8f801006387 */ /* 0x0043e80000100800 */
[----:B------:R-:W-:Y:S04]  /*17e20*/  @P6 STL [R1+0x5fc], R222 ;  /* 0x0005fcde01006387 */ /* 0x000fe80000100800 */
[----:B------:R-:W2:Y:S04]  /*17e30*/  LDL.LU.64 R178, [R1+0x1018] ;  /* 0x0010180001b27983 */ /* 0x000ea80000300a00 */
[----:B------:R-:W2:Y:S04]  /*17e40*/  LDL.LU.64 R180, [R1+0x1010] ;  /* 0x0010100001b47983 */ /* 0x000ea80000300a00 */
[----:B------:R0:W-:Y:S04]  /*17e50*/  @P0 STL [R1+0x5f0], R246 ;  /* 0x0005f0f601000387 */ /* 0x0001e80000100800 */
[----:B------:R0:W-:Y:S04]  /*17e60*/  @P0 STL [R1+0x5f4], R247 ;  /* 0x0005f4f701000387 */ /* 0x0001e80000100800 */
[----:B------:R-:W2:Y:S04]  /*17e70*/  LDL.LU.64 R234, [R1+0x1008] ;  /* 0x0010080001ea7983 */ /* 0x000ea80000300a00 */
        /* <DEDUP_REMOVED lines=8> */
[----:B------:R-:W2:Y:S04]  /*17f00*/  LDL R200, [R1+0x8f4] ;  /* 0x0008f40001c87983 */ /* 0x000ea80000100800 */
[----:B------:R-:W2:Y:S04]  /*17f10*/  LDL R207, [R1+0x8f8] ;  /* 0x0008f80001cf7983 */ /* 0x000ea80000100800 */
[----:B------:R-:W2:Y:S04]  /*17f20*/  LDL R199, [R1+0x5e0] ;  /* 0x0005e00001c77983 */ /* 0x000ea80000100800 */
[----:B------:R-:W2:Y:S04]  /*17f30*/  LDL R215, [R1+0x5e4] ;  /* 0x0005e40001d77983 */ /* 0x000ea80000100800 */
[----:B------:R-:W2:Y:S04]  /*17f40*/  LDL R205, [R1+0x5d8] ;  /* 0x0005d80001cd7983 */ /* 0x000ea80000100800 */
[----:B------:R-:W2:Y:S01]  /*17f50*/  LDL R213, [R1+0x5dc] ;  /* 0x0005dc0001d57983 */ /* 0x000ea20000100800 */
[----:B------:R-:W-:-:S03]  /*17f60*/  ISETP.GT.AND P4, PT, R242, 0x36, PT ;  /* 0x00000036f200780c */ /* 0x000fc60003f84270 */
[----:B------:R-:W2:Y:S04]  /*17f70*/  LDL.LU R227, [R1+0x7b0] ;  /* 0x0007b00001e37983 */ /* 0x000ea80000300800 */
[----:B------:R-:W2:Y:S04]  /*17f80*/  LDL.LU R219, [R1+0x7c4] ;  /* 0x0007c40001db7983 */ /* 0x000ea80000300800 */
[----:B0-----:R-:W2:Y:S04]  /*17f90*/  LDL R226, [R1+0x5d4] ;  /* 0x0005d40001e27983 */ /* 0x001ea80000100800 */
[----:B------:R-:W2:Y:S04]  /*17fa0*/  LDL R218, [R1+0x5d0] ;  /* 0x0005d00001da7983 */ /* 0x000ea80000100800 */
[----:B-1----:R-:W2:Y:S01]  /*17fb0*/  LDL.LU R248, [R1+0x7d0] ;  /* 0x0007d00001f87983 */ /* 0x002ea20000300800 */
[----:B------:R-:W-:-:S03]  /*17fc0*/  ISETP.GT.AND P6, PT, R242, 0x37, PT ;  /* 0x00000037f200780c */ /* 0x000fc60003fc4270 */
[----:B------:R-:W2:Y:S04]  /*17fd0*/  LDL.LU R246, [R1+0x94c] ;  /* 0x00094c0001f67983 */ /* 0x000ea80000300800 */
[----:B------:R-:W2:Y:S04]  /*17fe0*/  LDL.LU R225, [R1+0x7d4] ;  /* 0x0007d40001e17983 */ /* 0x000ea80000300800 */
[----:B------:R-:W2:Y:S04]  /*17ff0*/  LDL.LU R217, [R1+0x950] ;  /* 0x0009500001d97983 */ /* 0x000ea80000300800 */
[----:B------:R-:W2:Y:S04]  /*18000*/  LDL R224, [R1+0x5cc] ;  /* 0x0005cc0001e07983 */ /* 0x000ea80000100800 */
[----:B------:R-:W2:Y:S01]  /*18010*/  LDL R216, [R1+0x5c8] ;  /* 0x0005c80001d87983 */ /* 0x000ea20000100800 */
[----:B------:R-:W-:-:S03]  /*18020*/  ISETP.GT.AND P0, PT, R242, 0x38, PT ;  /* 0x00000038f200780c */ /* 0x000fc60003f04270 */
[----:B---3--:R-:W-:Y:S04]  /*18030*/  STL [R1+0xe50], R165 ;  /* 0x000e50a501007387 */ /* 0x008fe80000100800 */
[----:B------:R-:W3:Y:S04]  /*18040*/  LDL.LU R252, [R1+0x5bc] ;  /* 0x0005bc0001fc7983 */ /* 0x000ee80000300800 */
[----:B------:R-:W3:Y:S04]  /*18050*/  LDL.LU R251, [R1+0x5b8] ;  /* 0x0005b80001fb7983 */ /* 0x000ee80000300800 */
[----:B------:R-:W3:Y:S01]  /*18060*/  LDL.LU.64 R236, [R1+0x1000] ;  /* 0x0010000001ec7983 */ /* 0x000ee20000300a00 */
[----:B------:R-:W-:-:S03]  /*18070*/  ISETP.GT.AND P3, PT, R242, 0x39, PT ;  /* 0x00000039f200780c */ /* 0x000fc60003f64270 */
[----:B------:R-:W3:Y:S04]  /*18080*/  LDL R222, [R1+0x5c4] ;  /* 0x0005c40001de7983 */ /* 0x000ee80000100800 */
[----:B------:R-:W3:Y:S04]  /*18090*/  LDL R247, [R1+0x5c0] ;  /* 0x0005c00001f77983 */ /* 0x000ee80000100800 */
[----:B----4-:R-:W-:Y:S01]  /*180a0*/  STL [R1+0xe54], R164 ;  /* 0x000e54a401007387 */ /* 0x010fe20000100800 */
[----:B--2---:R-:W-:Y:S02]  /*180b0*/  IMAD.MOV.U32 R3, RZ, RZ, R197 ;  /* 0x000000ffff037224 */ /* 0x004fe400078e00c5 */
[----:B------:R-:W-:-:S05]  /*180c0*/  IMAD.MOV.U32 R2, RZ, RZ, R170 ;  /* 0x000000ffff027224 */ /* 0x000fca00078e00aa */
[----:B------:R0:W-:Y:S04]  /*180d0*/  STL.64 [R1+0xd0], R2 ;  /* 0x0000d00201007387 */ /* 0x0001e80000100a00 */
[----:B------:R0:W2:Y:S04]  /*180e0*/  @P4 LDG.E.U16 R212, desc[UR6][R2.64] ;  /* 0x0000000602d44981 */ /* 0x0000a8000c1e1500 */
[----:B------:R-:W4:Y:S01]  /*180f0*/  @P4 LDG.E.U16 R190, desc[UR6][R238.64] ;  /* 0x00000006eebe4981 */ /* 0x000f22000c1e1500 */
[----:B0-----:R-:W-:Y:S02]  /*18100*/  IMAD.MOV.U32 R2, RZ, RZ, R202 ;  /* 0x000000ffff027224 */ /* 0x001fe400078e00ca */
[----:B------:R-:W-:-:S02]  /*18110*/  IMAD.MOV.U32 R3, RZ, RZ, R209 ;  /* 0x000000ffff037224 */ /* 0x000fc400078e00d1 */
[----:B------:R-:W-:Y:S01]  /*18120*/  IMAD.MOV.U32 R5, RZ, RZ, R208 ;  /* 0x000000ffff057224 */ /* 0x000fe200078e00d0 */
[----:B------:R-:W3:Y:S01]  /*18130*/  LDL.LU.64 R238, [R1+0xff8] ;  /* 0x000ff80001ee7983 */ /* 0x000ee20000300a00 */
[----:B------:R-:W-:-:S03]  /*18140*/  IMAD.MOV.U32 R4, RZ, RZ, R201 ;  /* 0x000000ffff047224 */ /* 0x000fc600078e00c9 */
[----:B------:R-:W3:Y:S04]  /*18150*/  @P6 LDG.E.U16 R200, desc[UR6][R2.64] ;  /* 0x0000000602c86981 */ /* 0x000ee8000c1e1500 */
[----:B------:R-:W3:Y:S04]  /*18160*/  @P6 LDG.E.U16 R207, desc[UR6][R4.64] ;  /* 0x0000000604cf6981 */ /* 0x000ee8000c1e1500 */
[----:B------:R-:W3:Y:S04]  /*18170*/  @P0 LDG.E.U16 R199, desc[UR6][R134.64] ;  /* 0x0000000686c70981 */ /* 0x000ee8000c1e1500 */
[----:B------:R-:W3:Y:S04]  /*18180*/  @P0 LDG.E.U16 R215, desc[UR6][R240.64] ;  /* 0x00000006f0d70981 */ /* 0x000ee8000c1e1500 */
[----:B------:R-:W3:Y:S04]  /*18190*/  @P3 LDG.E.U16 R205, desc[UR6][R106.64] ;  /* 0x000000066acd3981 */ /* 0x000ee8000c1e1500 */
[----:B------:R-:W3:Y:S04]  /*181a0*/  @P3 LDG.E.U16 R213, desc[UR6][R132.64] ;  /* 0x0000000684d53981 */ /* 0x000ee8000c1e1500 */
[----:B----4-:R-:W-:Y:S04]  /*181b0*/  @P4 STL [R1+0x8fc], R190 ;  /* 0x0008fcbe01004387 */ /* 0x010fe80000100800 */
[----:B--2---:R-:W-:Y:S01]  /*181c0*/  @P4 STL [R1+0x900], R212 ;  /* 0x000900d401004387 */ /* 0x004fe20000100800 */
[----:B------:R-:W-:-:S03]  /*181d0*/  ISETP.GT.AND P4, PT, R242, 0x3a, PT ;  /* 0x0000003af200780c */ /* 0x000fc60003f84270 */
[----:B------:R-:W-:Y:S04]  /*181e0*/  STL.64 [R1+0xc0], R4 ;  /* 0x0000c00401007387 */ /* 0x000fe80000100a00 */
[----:B------:R0:W-:Y:S04]  /*181f0*/  STL.64 [R1+0xb8], R2 ;  /* 0x0000b80201007387 */ /* 0x0001e80000100a00 */
[----:B---3--:R-:W-:Y:S04]  /*18200*/  @P6 STL [R1+0x8f4], R200 ;  /* 0x0008f4c801006387 */ /* 0x008fe80000100800 */
[----:B------:R-:W-:Y:S01]  /*18210*/  @P6 STL [R1+0x8f8], R207 ;  /* 0x0008f8cf01006387 */ /* 0x000fe20000100800 */
[----:B------:R-:W-:-:S03]  /*18220*/  ISETP.GT.AND P6, PT, R242, 0x3b, PT ;  /* 0x0000003bf200780c */ /* 0x000fc60003fc4270 */
[----:B------:R-:W2:Y:S01]  /*18230*/  LDL.LU.64 R240, [R1+0xff0] ;  /* 0x000ff00001f07983 */ /* 0x000ea20000300a00 */
[----:B0-----:R-:W-:-:S03]  /*18240*/  IMAD.MOV.U32 R2, RZ, RZ, R219 ;  /* 0x000000ffff027224 */ /* 0x001fc600078e00db */
[----:B------:R-:W3:Y:S01]  /*18250*/  LDL.LU.64 R134, [R1+0xfe8] ;  /* 0x000fe80001867983 */ /* 0x000ee20000300a00 */
[----:B------:R-:W-:-:S03]  /*18260*/  IMAD.MOV.U32 R3, RZ, RZ, R227 ;  /* 0x000000ffff037224 */ /* 0x000fc600078e00e3 */
[----:B------:R-:W-:Y:S04]  /*18270*/  @P0 STL [R1+0x5e0], R199 ;  /* 0x0005e0c701000387 */ /* 0x000fe80000100800 */
[----:B------:R-:W-:Y:S01]  /*18280*/  @P0 STL [R1+0x5e4], R215 ;  /* 0x0005e4d701000387 */ /* 0x000fe20000100800 */
[----:B------:R-:W-:-:S03]  /*18290*/  ISETP.GT.AND P0, PT, R242, 0x3c, PT ;  /* 0x0000003cf200780c */ /* 0x000fc60003f04270 */
[----:B------:R-:W4:Y:S04]  /*182a0*/  LDL.LU.64 R132, [R1+0xfe0] ;  /* 0x000fe00001847983 */ /* 0x000f280000300a00 */
[----:B------:R-:W2:Y:S04]  /*182b0*/  LDL.LU.64 R106, [R1+0xfd8] ;  /* 0x000fd800016a7983 */ /* 0x000ea80000300a00 */
[----:B------:R-:W-:Y:S01]  /*182c0*/  @P3 STL [R1+0x5d8], R205 ;  /* 0x0005d8cd01003387 */ /* 0x000fe20000100800 */
[----:B------:R-:W-:-:S03]  /*182d0*/  IMAD.MOV.U32 R4, RZ, RZ, R217 ;  /* 0x000000ffff047224 */ /* 0x000fc600078e00d9 */
[----:B------:R-:W-:Y:S01]  /*182e0*/  @P3 STL [R1+0x5dc], R213 ;  /* 0x0005dcd501003387 */ /* 0x000fe20000100800 */
[----:B------:R-:W-:-:S03]  /*182f0*/  IMAD.MOV.U32 R5, RZ, RZ, R225 ;  /* 0x000000ffff057224 */ /* 0x000fc600078e00e1 */
[----:B------:R0:W-:Y:S04]  /*18300*/  STL.64 [R1+0x90], R2 ;  /* 0x0000900201007387 */ /* 0x0001e80000100a00 */
[----:B------:R0:W2:Y:S04]  /*18310*/  @P4 LDG.E.U16 R226, desc[UR6][R2.64] ;  /* 0x0000000602e24981 */ /* 0x0000a8000c1e1500 */
[----:B------:R-:W2:Y:S04]  /*18320*/  @P4 LDG.E.U16 R218, desc[UR6][R104.64] ;  /* 0x0000000668da4981 */ /* 0x000ea8000c1e1500 */
[----:B------:R-:W3:Y:S01]  /*18330*/  @P6 LDG.E.U16 R224, desc[UR6][R4.64] ;  /* 0x0000000604e06981 */ /* 0x000ee2000c1e1500 */
[----:B0-----:R-:W-:-:S02]  /*18340*/  IMAD.MOV.U32 R2, RZ, RZ, R246 ;  /* 0x000000ffff027224 */ /* 0x001fc400078e00f6 */
[----:B------:R-:W-:Y:S01]  /*18350*/  IMAD.MOV.U32 R3, RZ, RZ, R248 ;  /* 0x000000ffff037224 */ /* 0x000fe200078e00f8 */
[----:B------:R-:W3:Y:S04]  /*18360*/  @P0 LDG.E.U16 R247, desc[UR6][R76.64] ;  /* 0x000000064cf70981 */ /* 0x000ee8000c1e1500 */
[----:B------:R-:W3:Y:S01]  /*18370*/  @P6 LDG.E.U16 R216, desc[UR6][R2.64] ;  /* 0x0000000602d86981 */ /* 0x000ee2000c1e1500 */
[----:B------:R-:W-:-:S03]  /*18380*/  ISETP.GT.AND P3, PT, R242, 0x3d, PT ;  /* 0x0000003df200780c */ /* 0x000fc60003f64270 */
[----:B------:R-:W3:Y:S04]  /*18390*/  LDL.LU.64 R104, [R1+0xfd0] ;  /* 0x000fd00001687983 */ /* 0x000ee80000300a00 */
[----:B------:R-:W3:Y:S06]  /*183a0*/  @P0 LDG.E.U16 R222, desc[UR6][R78.64] ;  /* 0x000000064ede0981 */ /* 0x000eec000c1e1500 */
[----:B------:R-:W4:Y:S04]  /*183b0*/  @P3 LDG.E.U16 R252, desc[UR6][R48.64] ;  /* 0x0000000630fc3981 */ /* 0x000f28000c1e1500 */
[----:B------:R-:W4:Y:S04]  /*183c0*/  @P3 LDG.E.U16 R251, desc[UR6][R46.64] ;  /* 0x000000062efb3981 */ /* 0x000f28000c1e1500 */
[----:B--2---:R-:W-:Y:S04]  /*183d0*/  @P4 STL [R1+0x5d0], R218 ;  /* 0x0005d0da01004387 */ /* 0x004fe80000100800 */
[----:B------:R-:W-:Y:S04]  /*183e0*/  @P4 STL [R1+0x5d4], R226 ;  /* 0x0005d4e201004387 */ /* 0x000fe80000100800 */
[----:B------:R-:W2:Y:S04]  /*183f0*/  LDL.LU R248, [R1+0x7d8] ;  /* 0x0007d80001f87983 */ /* 0x000ea80000300800 */
[----:B------:R-:W2:Y:S04]  /*18400*/  LDL.LU R246, [R1+0x95c] ;  /* 0x00095c0001f67983 */ /* 0x000ea80000300800 */
[----:B------:R-:W-:Y:S04]  /*18410*/  STL.64 [R1+0x78], R2 ;  /* 0x0000780201007387 */ /* 0x000fe80000100a00 */
[----:B------:R-:W-:Y:S04]  /*18420*/  STL.64 [R1+0x80], R4 ;  /* 0x0000800401007387 */ /* 0x000fe80000100a00 */
[----:B---3--:R-:W-:Y:S04]  /*18430*/  @P6 STL [R1+0x5c8], R216 ;  /* 0x0005c8d801006387 */ /* 0x008fe80000100800 */
[----:B------:R-:W-:Y:S04]  /*18440*/  @P6 STL [R1+0x5cc], R224 ;  /* 0x0005cce001006387 */ /* 0x000fe80000100800 */
[----:B------:R-:W3:Y:S04]  /*18450*/  LDL.LU.64 R78, [R1+0xfc8] ;  /* 0x000fc800014e7983 */ /* 0x000ee80000300a00 */
[----:B------:R-:W3:Y:S04]  /*18460*/  LDL.LU.64 R76, [R1+0xfc0] ;  /* 0x000fc000014c7983 */ /* 0x000ee80000300a00 */
[----:B------:R-:W3:Y:S04]  /*18470*/  LDL R202, [R1+0x8f0] ;  /* 0x0008f00001ca7983 */ /* 0x000ee80000100800 */
[----:B------:R0:W-:Y:S04]  /*18480*/  @P0 STL [R1+0x5c0], R247 ;  /* 0x0005c0f701000387 */ /* 0x0001e80000100800 */
[----:B0-----:R-:W3:Y:S04]  /*18490*/  LDL R247, [R1+0x8ec] ;  /* 0x0008ec0001f77983 */ /* 0x001ee80000100800 */
[----:B------:R-:W3:Y:S04]  /*184a0*/  LDL.LU R208, [R1+0x964] ;  /* 0x0009640001d07983 */ /* 0x000ee80000300800 */
[----:B------:R-:W3:Y:S04]  /*184b0*/  LDL.LU R201, [R1+0x978] ;  /* 0x0009780001c97983 */ /* 0x000ee80000300800 */
[----:B------:R-:W3:Y:S04]  /*184c0*/  LDL.LU R207, [R1+0x968] ;  /* 0x0009680001cf7983 */ /* 0x000ee80000300800 */
[----:B------:R-:W3:Y:S04]  /*184d0*/  LDL.LU R200, [R1+0x97c] ;  /* 0x00097c0001c87983 */ /* 0x000ee80000300800 */
[----:B------:R-:W3:Y:S04]  /*184e0*/  LDL R199, [R1+0x5b0] ;  /* 0x0005b00001c77983 */ /* 0x000ee80000100800 */
[----:B------:R-:W3:Y:S01]  /*184f0*/  LDL R215, [R1+0x5b4] ;  /* 0x0005b40001d77983 */ /* 0x000ee20000100800 */
[----:B------:R-:W-:-:S03]  /*18500*/  ISETP.GT.AND P4, PT, R242, 0x3e, PT ;  /* 0x0000003ef200780c */ /* 0x000fc60003f84270 */
[----:B------:R-:W-:Y:S04]  /*18510*/  @P0 STL [R1+0x5c4], R222 ;  /* 0x0005c4de01000387 */ /* 0x000fe80000100800 */
[----:B------:R-:W3:Y:S04]  /*18520*/  LDL.LU.64 R48, [R1+0xfb8] ;  /* 0x000fb80001307983 */ /* 0x000ee80000300a00 */
[----:B------:R-:W3:Y:S04]  /*18530*/  LDL R213, [R1+0x5ac] ;  /* 0x0005ac0001d57983 */ /* 0x000ee80000100800 */
[----:B------:R-:W3:Y:S04]  /*18540*/  LDL R205, [R1+0x5a8] ;  /* 0x0005a80001cd7983 */ /* 0x000ee80000100800 */
[----:B------:R-:W3:Y:S04]  /*18550*/  LDL R219, [R1+0x5a4] ;  /* 0x0005a40001db7983 */ /* 0x000ee80000100800 */
[----:B------:R-:W3:Y:S04]  /*18560*/  LDL.64 R226, [R1+0x8] ;  /* 0x0000080001e27983 */ /* 0x000ee80000100a00 */
[----:B------:R-:W3:Y:S01]  /*18570*/  LDL R218, [R1+0x5a0] ;  /* 0x0005a00001da7983 */ /* 0x000ee20000100800 */
[----:B------:R-:W-:-:S03]  /*18580*/  ISETP.GT.AND P6, PT, R242, 0x40, PT ;  /* 0x00000040f200780c */ /* 0x000fc60003fc4270 */
[----:B------:R-:W3:Y:S04]  /*18590*/  LDL.LU R225, [R1+0x96c] ;  /* 0x00096c0001e17983 */ /* 0x000ee80000300800 */
[----:B------:R-:W3:Y:S04]  /*185a0*/  LDL.LU R217, [R1+0x980] ;  /* 0x0009800001d97983 */ /* 0x000ee80000300800 */
[----:B----4-:R0:W-:Y:S04]  /*185b0*/  STL [R1+0xe58], R252 ;  /* 0x000e58fc01007387 */ /* 0x0101e80000100800 */
[----:B0-----:R-:W4:Y:S04]  /*185c0*/  LDL.LU R252, [R1+0x598] ;  /* 0x0005980001fc7983 */ /* 0x001f280000300800 */
[----:B------:R-:W4:Y:S04]  /*185d0*/  LDL.LU.64 R46, [R1+0xfb0] ;  /* 0x000fb000012e7983 */ /* 0x000f280000300a00 */
[----:B------:R0:W-:Y:S04]  /*185e0*/  STL [R1+0xe5c], R251 ;  /* 0x000e5cfb01007387 */ /* 0x0001e80000100800 */
[----:B0-----:R-:W4:Y:S04]  /*185f0*/  LDL.LU R251, [R1+0x59c] ;  /* 0x00059c0001fb7983 */ /* 0x001f280000300800 */
[----:B------:R-:W4:Y:S04]  /*18600*/  LDL.LU R224, [R1+0x98c] ;  /* 0x00098c0001e07983 */ /* 0x000f280000300800 */
[----:B------:R-:W4:Y:S04]  /*18610*/  LDL.LU R216, [R1+0x994] ;  /* 0x0009940001d87983 */ /* 0x000f280000300800 */
[----:B------:R-:W4:Y:S01]  /*18620*/  LDL.LU R222, [R1+0x990] ;  /* 0x0009900001de7983 */ /* 0x000f220000300800 */
[----:B--2---:R-:W-:-:S02]  /*18630*/  IMAD.MOV.U32 R3, RZ, RZ, R248 ;  /* 0x000000ffff037224 */ /* 0x004fc400078e00f8 */
[----:B------:R-:W-:-:S05]  /*18640*/  IMAD.MOV.U32 R2, RZ, RZ, R246 ;  /* 0x000000ffff027224 */ /* 0x000fca00078e00f6 */
[----:B------:R0:W-:Y:S04]  /*18650*/  STL.64 [R1+0x50], R2 ;  /* 0x0000500201007387 */ /* 0x0001e80000100a00 */
[----:B------:R-:W2:Y:S04]  /*18660*/  LDL.LU R248, [R1+0x998] ;  /* 0x0009980001f87983 */ /* 0x000ea80000300800 */
[----:B------:R-:W2:Y:S04]  /*18670*/  LDL R246, [R1+0x594] ;  /* 0x0005940001f67983 */ /* 0x000ea80000100800 */
[----:B---3--:R-:W3:Y:S04]  /*18680*/  @P4 LDG.E.U16 R247, desc[UR6][R16.64] ;  /* 0x0000000610f74981 */ /* 0x008ee8000c1e1500 */
[----:B------:R0:W3:Y:S01]  /*18690*/  @P4 LDG.E.U16 R202, desc[UR6][R2.64] ;  /* 0x0000000602ca4981 */ /* 0x0000e2000c1e1500 */
[----:B------:R-:W-:-:S02]  /*186a0*/  IMAD.MOV.U32 R5, RZ, RZ, R207 ;  /* 0x000000ffff057224 */ /* 0x000fc400078e00cf */
[----:B------:R-:W-:Y:S01]  /*186b0*/  IMAD.MOV.U32 R4, RZ, RZ, R200 ;  /* 0x000000ffff047224 */ /* 0x000fe200078e00c8 */
[C---:B------:R-:W-:Y:S01]  /*186c0*/  ISETP.GT.AND P0, PT, R242.reuse, 0x41, PT ;  /* 0x00000041f200780c */ /* 0x040fe20003f04270 */
[----:B0-----:R-:W-:Y:S01]  /*186d0*/  IMAD.MOV.U32 R2, RZ, RZ, R201 ;  /* 0x000000ffff027224 */ /* 0x001fe200078e00c9 */
[----:B------:R-:W3:Y:S01]  /*186e0*/  LDL.LU R163, [R1+0x58c] ;  /* 0x00058c0001a37983 */ /* 0x000ee20000300800 */
[----:B------:R-:W-:Y:S01]  /*186f0*/  IMAD.MOV.U32 R3, RZ, RZ, R208 ;  /* 0x000000ffff037224 */ /* 0x000fe200078e00d0 */
[----:B------:R-:W-:Y:S02]  /*18700*/  ISETP.GT.AND P3, PT, R242, 0x42, PT ;  /* 0x00000042f200780c */ /* 0x000fe40003f64270 */
[----:B------:R-:W3:Y:S04]  /*18710*/  LDL.LU.64 R16, [R1+0xfa8] ;  /* 0x000fa80001107983 */ /* 0x000ee80000300a00 */
[----:B------:R-:W3:Y:S04]  /*18720*/  @P6 LDG.E.U16 R199, desc[UR6][R2.64] ;  /* 0x0000000602c76981 */ /* 0x000ee8000c1e1500 */
[----:B------:R-:W3:Y:S01]  /*18730*/  @P6 LDG.E.U16 R215, desc[UR6][R4.64] ;  /* 0x0000000604d76981 */ /* 0x000ee2000c1e1500 */
[----:B------:R-:W-:-:S04]  /*18740*/  LOP3.LUT R75, R75, R74, RZ, 0x3c, !PT ;  /* 0x0000004a4b4b7212 */ /* 0x000fc800078e3cff */
[C---:B------:R-:W-:Y:S01]  /*18750*/  LOP3.LUT R74, R75.reuse, R74, RZ, 0x3c, !PT ;  /* 0x0000004a4b4a7212 */ /* 0x040fe200078e3cff */
[----:B------:R-:W3:Y:S04]  /*18760*/  @P0 LDG.E.U16 R213, desc[UR6][R14.64] ;  /* 0x000000060ed50981 */ /* 0x000ee8000c1e1500 */
[----:B------:R-:W3:Y:S01]  /*18770*/  @P0 LDG.E.U16 R205, desc[UR6][R182.64] ;  /* 0x00000006b6cd0981 */ /* 0x000ee2000c1e1500 */
[----:B------:R-:W-:-:S03]  /*18780*/  LOP3.LUT R75, R75, R74, RZ, 0x3c, !PT ;  /* 0x0000004a4b4b7212 */ /* 0x000fc600078e3cff */
[----:B------:R-:W3:Y:S04]  /*18790*/  @P3 LDG.E.U16 R219, desc[UR6][R184.64] ;  /* 0x00000006b8db3981 */ /* 0x000ee8000c1e1500 */
[----:B------:R-:W3:Y:S01]  /*187a0*/  @P3 LDG.E.U16 R218, desc[UR6][R226.64] ;  /* 0x00000006e2da3981 */ /* 0x000ee2000c1e1500 */
[----:B----4-:R-:W-:Y:S02]  /*187b0*/  IMAD.MOV.U32 R45, RZ, RZ, R222 ;  /* 0x000000ffff2d7224 */ /* 0x010fe400078e00de */
[----:B--2---:R-:W-:Y:S01]  /*187c0*/  IMAD.MOV.U32 R44, RZ, RZ, R248 ;  /* 0x000000ffff2c7224 */ /* 0x004fe200078e00f8 */
[----:B---3--:R0:W-:Y:S04]  /*187d0*/  @P4 STL [R1+0x8ec], R247 ;  /* 0x0008ecf701004387 */ /* 0x0081e80000100800 */
[----:B0-----:R-:W2:Y:S04]  /*187e0*/  LDL R247, [R1+0x590] ;  /* 0x0005900001f77983 */ /* 0x001ea80000100800 */
[----:B------:R-:W3:Y:S04]  /*187f0*/  LDL.LU R162, [R1+0x588] ;  /* 0x0005880001a27983 */ /* 0x000ee80000300800 */
[----:B------:R-:W-:Y:S01]  /*18800*/  @P4 STL [R1+0x8f0], R202 ;  /* 0x0008f0ca01004387 */ /* 0x000fe20000100800 */
[----:B------:R-:W-:-:S03]  /*18810*/  ISETP.GT.AND P4, PT, R242, 0x43, PT ;  /* 0x00000043f200780c */ /* 0x000fc60003f84270 */
[----:B------:R-:W-:Y:S04]  /*18820*/  STL.64 [R1+0x30], R4 ;  /* 0x0000300401007387 */ /* 0x000fe80000100a00 */
[----:B------:R0:W-:Y:S04]  /*18830*/  STL.64 [R1+0x28], R2 ;  /* 0x0000280201007387 */ /* 0x0001e80000100a00 */
[----:B------:R-:W-:Y:S04]  /*18840*/  @P6 STL [R1+0x5b0], R199 ;  /* 0x0005b0c701006387 */ /* 0x000fe80000100800 */
[----:B------:R-:W-:Y:S01]  /*18850*/  @P6 STL [R1+0x5b4], R215 ;  /* 0x0005b4d701006387 */ /* 0x000fe20000100800 */
[----:B------:R-:W-:Y:S01]  /*18860*/  ISETP.GT.AND P6, PT, R242, 0x44, PT ;  /* 0x00000044f200780c */ /* 0x000fe20003fc4270 */
[----:B0-----:R-:W-:-:S02]  /*18870*/  IMAD.MOV.U32 R2, RZ, RZ, R217 ;  /* 0x000000ffff027224 */ /* 0x001fc400078e00d9 */
[----:B------:R-:W4:Y:S01]  /*18880*/  @P4 LDG.E.U16 R252, desc[UR6][R74.64] ;  /* 0x000000064afc4981 */ /* 0x000f22000c1e1500 */
[----:B------:R-:W-:-:S03]  /*18890*/  IMAD.MOV.U32 R3, RZ, RZ, R225 ;  /* 0x000000ffff037224 */ /* 0x000fc600078e00e1 */
[----:B------:R-:W2:Y:S04]  /*188a0*/  LDL.LU.64 R14, [R1+0xfa0] ;  /* 0x000fa000010e7983 */ /* 0x000ea80000300a00 */
[----:B------:R-:W2:Y:S04]  /*188b0*/  @P4 LDG.E.U16 R251, desc[UR6][R2.64] ;  /* 0x0000000602fb4981 */ /* 0x000ea8000c1e1500 */
[----:B------:R-:W3:Y:S04]  /*188c0*/  @P6 LDG.E.U16 R246, desc[UR6][R44.64] ;  /* 0x000000062cf66981 */ /* 0x000ee8000c1e1500 */
[----:B------:R-:W3:Y:S04]  /*188d0*/  LDL.LU.64 R182, [R1+0xf98] ;  /* 0x000f980001b67983 */ /* 0x000ee80000300a00 */
[----:B------:R-:W-:Y:S04]  /*188e0*/  @P0 STL [R1+0x5a8], R205 ;  /* 0x0005a8cd01000387 */ /* 0x000fe80000100800 */
[----:B------:R-:W-:Y:S04]  /*188f0*/  @P0 STL [R1+0x5ac], R213 ;  /* 0x0005acd501000387 */ /* 0x000fe80000100800 */
[----:B------:R-:W3:Y:S04]  /*18900*/  LDL.LU.64 R184, [R1+0xf90] ;  /* 0x000f900001b87983 */ /* 0x000ee80000300a00 */
[----:B------:R-:W-:Y:S04]  /*18910*/  @P3 STL [R1+0x5a0], R218 ;  /* 0x0005a0da01003387 */ /* 0x000fe80000100800 */
[----:B------:R-:W-:Y:S04]  /*18920*/  @P3 STL [R1+0x5a4], R219 ;  /* 0x0005a4db01003387 */ /* 0x000fe80000100800 */
[----:B------:R-:W-:Y:S04]  /*18930*/  STL.64 [R1], R2 ;  /* 0x0000000201007387 */ /* 0x000fe80000100a00 */
[----:B--2---:R-:W-:Y:S04]  /*18940*/  STL [R1+0xed0], R251 ;  /* 0x000ed0fb01007387 */ /* 0x004fe80000100800 */
[----:B----4-:R-:W-:Y:S04]  /*18950*/  STL [R1+0xed4], R252 ;  /* 0x000ed4fc01007387 */ /* 0x010fe80000100800 */
[----:B------:R-:W-:Y:S04]  /*18960*/  STL [R1+0xcd4], R74 ;  /* 0x000cd44a01007387 */ /* 0x000fe80000100800 */
[----:B------:R-:W-:Y:S04]  /*18970*/  STL [R1+0xe60], R74 ;  /* 0x000e604a01007387 */ /* 0x000fe80000100800 */
[----:B------:R-:W-:Y:S04]  /*18980*/  STL [R1+0xcd0], R75 ;  /* 0x000cd04b01007387 */ /* 0x000fe80000100800 */
[----:B------:R-:W-:Y:S04]  /*18990*/  STL [R1+0xe64], R75 ;  /* 0x000e644b01007387 */ /* 0x000fe80000100800 */
[----:B---3--:R0:W-:Y:S04]  /*189a0*/  @P6 STL [R1+0x594], R246 ;  /* 0x000594f601006387 */ /* 0x0081e80000100800 */
[----:B0-----:R-:W2:Y:S01]  /*189b0*/  LDL R246, [R1+0x584] ;  /* 0x0005840001f67983 */ /* 0x001ea20000100800 */
[----:B------:R-:W-:-:S02]  /*189c0*/  LOP3.LUT R13, R13, R12, RZ, 0x3c, !PT ;  /* 0x0000000c0d0d7212 */ /* 0x000fc400078e3cff */
[----:B------:R-:W-:Y:S02]  /*189d0*/  ISETP.GT.AND P0, PT, R242, 0x45, PT ;  /* 0x00000045f200780c */ /* 0x000fe40003f04270 */
[----:B------:R-:W-:Y:S02]  /*189e0*/  LOP3.LUT R12, R13, R12, RZ, 0x3c, !PT ;  /* 0x0000000c0d0c7212 */ /* 0x000fe400078e3cff */
[----:B------:R-:W-:Y:S01]  /*189f0*/  LOP3.LUT R11, R11, R10, RZ, 0x3c, !PT ;  /* 0x0000000a0b0b7212 */ /* 0x000fe200078e3cff */
[----:B------:R-:W-:Y:S01]  /*18a00*/  IMAD.MOV.U32 R42, RZ, RZ, R216 ;  /* 0x000000ffff2a7224 */ /* 0x000fe200078e00d8 */
[----:B------:R-:W-:Y:S01]  /*18a10*/  LOP3.LUT R13, R13, R12, RZ, 0x3c, !PT ;  /* 0x0000000c0d0d7212 */ /* 0x000fe200078e3cff */
[----:B------:R-:W-:Y:S01]  /*18a20*/  IMAD.MOV.U32 R43, RZ, RZ, R224 ;  /* 0x000000ffff2b7224 */ /* 0x000fe200078e00e0 */
[----:B------:R-:W-:-:S04]  /*18a30*/  LOP3.LUT R10, R11, R10, RZ, 0x3c, !PT ;  /* 0x0000000a0b0a7212 */ /* 0x000fc800078e3cff */
[----:B------:R-:W3:Y:S01]  /*18a40*/  @P6 LDG.E.U16 R247, desc[UR6][R42.64] ;  /* 0x000000062af76981 */ /* 0x000ee2000c1e1500 */
[----:B------:R-:W-:-:S03]  /*18a50*/  LOP3.LUT R11, R11, R10, RZ, 0x3c, !PT ;  /* 0x0000000a0b0b7212 */ /* 0x000fc600078e3cff */
[----:B------:R-:W4:Y:S01]  /*18a60*/  @P0 LDG.E.U16 R163, desc[UR6][R12.64] ;  /* 0x000000060ca30981 */ /* 0x000f22000c1e1500 */
[-C--:B------:R-:W-:Y:S02]  /*18a70*/  LOP3.LUT R159, R159, R158.reuse, RZ, 0x3c, !PT ;  /* 0x0000009e9f9f7212 */ /* 0x080fe400078e3cff */
[----:B------:R-:W-:Y:S01]  /*18a80*/  ISETP.GT.AND P3, PT, R242, 0x48, PT ;  /* 0x00000048f200780c */ /* 0x000fe20003f64270 */
[----:B------:R-:W3:Y:S01]  /*18a90*/  @P0 LDG.E.U16 R162, desc[UR6][R10.64] ;  /* 0x000000060aa20981 */ /* 0x000ee2000c1e1500 */
[----:B------:R-:W-:-:S04]  /*18aa0*/  LOP3.LUT R158, R159, R158, RZ, 0x3c, !PT ;  /* 0x0000009e9f9e7212 */ /* 0x000fc800078e3cff */
[----:B------:R-:W-:Y:S01]  /*18ab0*/  LOP3.LUT R159, R159, R158, RZ, 0x3c, !PT ;  /* 0x0000009e9f9f7212 */ /* 0x000fe200078e3cff */
[----:B------:R-:W-:Y:S06]  /*18ac0*/  STL [R1+0xcdc], R44 ;  /* 0x000cdc2c01007387 */ /* 0x000fec0000100800 */
[----:B--2---:R-:W2:Y:S04]  /*18ad0*/  @P3 LDG.E.U16 R246, desc[UR6][R158.64] ;  /* 0x000000069ef63981 */ /* 0x004ea8000c1e1500 */
[----:B------:R-:W-:Y:S04]  /*18ae0*/  STL [R1+0xe68], R44 ;  /* 0x000e682c01007387 */ /* 0x000fe80000100800 */
[----:B------:R-:W-:Y:S04]  /*18af0*/  STL [R1+0xcd8], R45 ;  /* 0x000cd82d01007387 */ /* 0x000fe80000100800 */
[----:B------:R-:W-:Y:S04]  /*18b00*/  STL [R1+0xe6c], R45 ;  /* 0x000e6c2d01007387 */ /* 0x000fe80000100800 */
[----:B------:R-:W2:Y:S04]  /*18b10*/  LDL R219, [R1+0x580] ;  /* 0x0005800001db7983 */ /* 0x000ea80000100800 */
[----:B------:R-:W2:Y:S04]  /*18b20*/  LDL.LU R226, [R1+0x9a8] ;  /* 0x0009a80001e27983 */ /* 0x000ea80000300800 */
[----:B------:R-:W2:Y:S04]  /*18b30*/  LDL.LU R218, [R1+0x9ac] ;  /* 0x0009ac0001da7983 */ /* 0x000ea80000300800 */
[----:B------:R-:W2:Y:S04]  /*18b40*/  LDL R225, [R1+0x57c] ;  /* 0x00057c0001e17983 */ /* 0x000ea80000100800 */
[----:B------:R-:W2:Y:S04]  /*18b50*/  LDL R217, [R1+0x578] ;  /* 0x0005780001d97983 */ /* 0x000ea80000100800 */
[----:B------:R-:W2:Y:S04]  /*18b60*/  LDL.LU R164, [R1+0x56c] ;  /* 0x00056c0001a47983 */ /* 0x000ea80000300800 */
[----:B------:R-:W-:Y:S04]  /*18b70*/  STL [R1+0xce4], R42 ;  /* 0x000ce42a01007387 */ /* 0x000fe80000100800 */
[----:B------:R-:W-:Y:S04]  /*18b80*/  STL [R1+0xe70], R42 ;  /* 0x000e702a01007387 */ /* 0x000fe80000100800 */
[----:B------:R-:W-:Y:S04]  /*18b90*/  STL [R1+0xce0], R43 ;  /* 0x000ce02b01007387 */ /* 0x000fe80000100800 */
[----:B------:R-:W-:Y:S04]  /*18ba0*/  STL [R1+0xe74], R43 ;  /* 0x000e742b01007387 */ /* 0x000fe80000100800 */
[----:B---3--:R0:W-:Y:S04]  /*18bb0*/  @P6 STL [R1+0x590], R247 ;  /* 0x000590f701006387 */ /* 0x0081e80000100800 */
[----:B----4-:R-:W-:Y:S04]  /*18bc0*/  STL [R1+0xe78], R163 ;  /* 0x000e78a301007387 */ /* 0x010fe80000100800 */
        /* <DEDUP_REMOVED lines=9> */
[----:B------:R-:W3:Y:S04]  /*18c60*/  LDL.LU R224, [R1+0x9b8] ;  /* 0x0009b80001e07983 */ /* 0x000ee80000300800 */
[----:B------:R-:W4:Y:S04]  /*18c70*/  LDL.LU R216, [R1+0x9d0] ;  /* 0x0009d00001d87983 */ /* 0x000f280000300800 */
[----:B------:R-:W4:Y:S04]  /*18c80*/  LDL.LU R222, [R1+0x9bc] ;  /* 0x0009bc0001de7983 */ /* 0x000f280000300800 */
[----:B------:R-:W4:Y:S04]  /*18c90*/  LDL.LU R248, [R1+0x9d4] ;  /* 0x0009d40001f87983 */ /* 0x000f280000300800 */
[----:B0-----:R-:W4:Y:S04]  /*18ca0*/  LDL R247, [R1+0x574] ;  /* 0x0005740001f77983 */ /* 0x001f280000100800 */
[----:B--2---:R0:W-:Y:S04]  /*18cb0*/  @P3 STL [R1+0x584], R246 ;  /* 0x000584f601003387 */ /* 0x0041e80000100800 */
[----:B0-----:R-:W2:Y:S01]  /*18cc0*/  LDL R246, [R1+0x570] ;  /* 0x0005700001f67983 */ /* 0x001ea20000100800 */
[----:B------:R-:W-:-:S04]  /*18cd0*/  LOP3.LUT R157, R157, R156, RZ, 0x3c, !PT ;  /* 0x0000009c9d9d7212 */ /* 0x000fc800078e3cff */
[----:B------:R-:W-:-:S04]  /*18ce0*/  LOP3.LUT R156, R157, R156, RZ, 0x3c, !PT ;  /* 0x0000009c9d9c7212 */ /* 0x000fc800078e3cff */
[----:B------:R-:W-:Y:S02]  /*18cf0*/  LOP3.LUT R157, R157, R156, RZ, 0x3c, !PT ;  /* 0x0000009c9d9d7212 */ /* 0x000fe400078e3cff */
[-C--:B------:R-:W-:Y:S02]  /*18d00*/  LOP3.LUT R129, R129, R128.reuse, RZ, 0x3c, !PT ;  /* 0x0000008081817212 */ /* 0x080fe400078e3cff */
[C---:B------:R-:W-:Y:S01]  /*18d10*/  ISETP.GT.AND P4, PT, R242.reuse, 0x49, PT ;  /* 0x00000049f200780c */ /* 0x040fe20003f84270 */
[----:B------:R-:W2:Y:S01]  /*18d20*/  @P3 LDG.E.U16 R219, desc[UR6][R156.64] ;  /* 0x000000069cdb3981 */ /* 0x000ea2000c1e1500 */
[C---:B------:R-:W-:Y:S02]  /*18d30*/  LOP3.LUT R128, R129.reuse, R128, RZ, 0x3c, !PT ;  /* 0x0000008081807212 */ /* 0x040fe400078e3cff */
[----:B------:R-:W-:Y:S01]  /*18d40*/  ISETP.GT.AND P6, PT, R242, 0x4a, PT ;  /* 0x0000004af200780c */ /* 0x000fe20003fc4270 */
[----:B------:R-:W-:Y:S01]  /*18d50*/  IMAD.MOV.U32 R130, RZ, RZ, R218 ;  /* 0x000000ffff827224 */ /* 0x000fe200078e00da */
[----:B------:R-:W-:Y:S01]  /*18d60*/  LOP3.LUT R129, R129, R128, RZ, 0x3c, !PT ;  /* 0x0000008081817212 */ /* 0x000fe200078e3cff */
[----:B------:R-:W-:-:S06]  /*18d70*/  IMAD.MOV.U32 R131, RZ, RZ, R226 ;  /* 0x000000ffff837224 */ /* 0x000fcc00078e00e2 */
[----:B------:R-:W2:Y:S04]  /*18d80*/  @P4 LDG.E.U16 R217, desc[UR6][R128.64] ;  /* 0x0000000680d94981 */ /* 0x000ea8000c1e1500 */
[----:B------:R-:W2:Y:S01]  /*18d90*/  @P4 LDG.E.U16 R225, desc[UR6][R130.64] ;  /* 0x0000000682e14981 */ /* 0x000ea2000c1e1500 */
[----:B---3--:R-:W-:Y:S02]  /*18da0*/  IMAD.MOV.U32 R101, RZ, RZ, R224 ;  /* 0x000000ffff657224 */ /* 0x008fe400078e00e0 */
[----:B----4-:R-:W-:Y:S02]  /*18db0*/  IMAD.MOV.U32 R100, RZ, RZ, R216 ;  /* 0x000000ffff647224 */ /* 0x010fe400078e00d8 */
[----:B------:R-:W-:Y:S02]  /*18dc0*/  IMAD.MOV.U32 R103, RZ, RZ, R222 ;  /* 0x000000ffff677224 */ /* 0x000fe400078e00de */
[----:B------:R-:W-:-:S05]  /*18dd0*/  IMAD.MOV.U32 R102, RZ, RZ, R248 ;  /* 0x000000ffff667224 */ /* 0x000fca00078e00f8 */
[----:B------:R-:W3:Y:S04]  /*18de0*/  @P6 LDG.E.U16 R247, desc[UR6][R102.64] ;  /* 0x0000000666f76981 */ /* 0x000ee8000c1e1500 */
[----:B--2---:R-:W2:Y:S04]  /*18df0*/  @P6 LDG.E.U16 R246, desc[UR6][R100.64] ;  /* 0x0000000664f66981 */ /* 0x004ea8000c1e1500 */
[----:B------:R-:W-:Y:S04]  /*18e00*/  STL [R1+0xcfc], R158 ;  /* 0x000cfc9e01007387 */ /* 0x000fe80000100800 */
[----:B------:R0:W-:Y:S04]  /*18e10*/  STL [R1+0xe90], R158 ;  /* 0x000e909e01007387 */ /* 0x0001e80000100800 */
[----:B0-----:R-:W4:Y:S04]  /*18e20*/  LDL.LU R158, [R1+0x560] ;  /* 0x00056000019e7983 */ /* 0x001f280000300800 */
[----:B------:R-:W-:Y:S04]  /*18e30*/  STL [R1+0xcf8], R159 ;  /* 0x000cf89f01007387 */ /* 0x000fe80000100800 */
[----:B------:R0:W-:Y:S04]  /*18e40*/  STL [R1+0xe94], R159 ;  /* 0x000e949f01007387 */ /* 0x0001e80000100800 */
[----:B0-----:R-:W4:Y:S04]  /*18e50*/  LDL.LU R159, [R1+0x564] ;  /* 0x00056400019f7983 */ /* 0x001f280000300800 */
[----:B------:R-:W-:Y:S04]  /*18e60*/  STL [R1+0xd04], R156 ;  /* 0x000d049c01007387 */ /* 0x000fe80000100800 */
[----:B------:R-:W-:Y:S04]  /*18e70*/  STL [R1+0xe98], R156 ;  /* 0x000e989c01007387 */ /* 0x000fe80000100800 */
[----:B------:R-:W-:Y:S04]  /*18e80*/  STL [R1+0xd00], R157 ;  /* 0x000d009d01007387 */ /* 0x000fe80000100800 */
[----:B------:R-:W-:Y:S04]  /*18e90*/  STL [R1+0xe9c], R157 ;  /* 0x000e9c9d01007387 */ /* 0x000fe80000100800 */
[----:B------:R-:W-:Y:S04]  /*18ea0*/  @P3 STL [R1+0x580], R219 ;  /* 0x000580db01003387 */ /* 0x000fe80000100800 */
[----:B------:R-:W4:Y:S04]  /*18eb0*/  LDL.LU R165, [R1+0x568] ;  /* 0x0005680001a57983 */ /* 0x000f280000300800 */
[----:B------:R-:W4:Y:S04]  /*18ec0*/  LDL.LU R160, [R1+0x55c] ;  /* 0x00055c0001a07983 */ /* 0x000f280000300800 */
[----:B------:R-:W4:Y:S04]  /*18ed0*/  LDL.LU R161, [R1+0x558] ;  /* 0x0005580001a17983 */ /* 0x000f280000300800 */
        /* <DEDUP_REMOVED lines=8> */
[----:B------:R-:W-:Y:S04]  /*18f60*/  @P4 STL [R1+0x578], R217 ;  /* 0x000578d901004387 */ /* 0x000fe80000100800 */
[----:B------:R-:W-:Y:S04]  /*18f70*/  @P4 STL [R1+0x57c], R225 ;  /* 0x00057ce101004387 */ /* 0x000fe80000100800 */
[----:B------:R-:W-:Y:S04]  /*18f80*/  STL [R1+0xd1c], R102 ;  /* 0x000d1c6601007387 */ /* 0x000fe80000100800 */
[----:B------:R-:W-:Y:S04]  /*18f90*/  STL [R1+0xeb0], R102 ;  /* 0x000eb06601007387 */ /* 0x000fe80000100800 */
[----:B------:R-:W-:Y:S04]  /*18fa0*/  STL [R1+0xd18], R103 ;  /* 0x000d186701007387 */ /* 0x000fe80000100800 */
[----:B------:R-:W-:Y:S04]  /*18fb0*/  STL [R1+0xeb4], R103 ;  /* 0x000eb46701007387 */ /* 0x000fe80000100800 */
[----:B--2---:R-:W-:Y:S04]  /*18fc0*/  @P6 STL [R1+0x570], R246 ;  /* 0x000570f601006387 */ /* 0x004fe80000100800 */
[----:B------:R-:W2:Y:S04]  /*18fd0*/  LDL.LU R224, [R1+0x9c0] ;  /* 0x0009c00001e07983 */ /* 0x000ea80000300800 */
[----:B---3--:R0:W-:Y:S04]  /*18fe0*/  @P6 STL [R1+0x574], R247 ;  /* 0x000574f701006387 */ /* 0x0081e80000100800 */
[----:B0-----:R-:W3:Y:S01]  /*18ff0*/  LDL.LU R247, [R1+0x9e0] ;  /* 0x0009e00001f77983 */ /* 0x001ee20000300800 */
[----:B------:R-:W-:-:S02]  /*19000*/  LOP3.LUT R73, R73, R72, RZ, 0x3c, !PT ;  /* 0x0000004849497212 */ /* 0x000fc400078e3cff */
[C---:B------:R-:W-:Y:S01]  /*19010*/  ISETP.GT.AND P0, PT, R242.reuse, 0x4b, PT ;  /* 0x0000004bf200780c */ /* 0x040fe20003f04270 */
[----:B------:R-:W3:Y:S01]  /*19020*/  LDL.LU R216, [R1+0x9e8] ;  /* 0x0009e80001d87983 */ /* 0x000ee20000300800 */
[----:B------:R-:W-:Y:S02]  /*19030*/  LOP3.LUT R72, R73, R72, RZ, 0x3c, !PT ;  /* 0x0000004849487212 */ /* 0x000fe400078e3cff */
[----:B------:R-:W-:Y:S01]  /*19040*/  LOP3.LUT R71, R71, R70, RZ, 0x3c, !PT ;  /* 0x0000004647477212 */ /* 0x000fe200078e3cff */
[----:B------:R-:W3:Y:S01]  /*19050*/  LDL.LU R222, [R1+0x9f0] ;  /* 0x0009f00001de7983 */ /* 0x000ee20000300800 */
[----:B------:R-:W-:Y:S02]  /*19060*/  LOP3.LUT R73, R73, R72, RZ, 0x3c, !PT ;  /* 0x0000004849497212 */ /* 0x000fe400078e3cff */
[----:B------:R-:W-:Y:S02]  /*19070*/  LOP3.LUT R41, R41, R40, RZ, 0x3c, !PT ;  /* 0x0000002829297212 */ /* 0x000fe400078e3cff */
[----:B------:R-:W-:-:S02]  /*19080*/  ISETP.GT.AND P3, PT, R242, 0x4c, PT ;  /* 0x0000004cf200780c */ /* 0x000fc40003f64270 */
[----:B------:R-:W-:Y:S01]  /*19090*/  LOP3.LUT R39, R39, R38, RZ, 0x3c, !PT ;  /* 0x0000002627277212 */ /* 0x000fe200078e3cff */
[----:B------:R-:W3:Y:S01]  /*190a0*/  @P0 LDG.E.U16 R164, desc[UR6][R72.64] ;  /* 0x0000000648a40981 */ /* 0x000ee2000c1e1500 */
[----:B------:R-:W-:Y:S02]  /*190b0*/  LOP3.LUT R70, R71, R70, RZ, 0x3c, !PT ;  /* 0x0000004647467212 */ /* 0x000fe400078e3cff */
[----:B------:R-:W-:Y:S02]  /*190c0*/  LOP3.LUT R40, R41, R40, RZ, 0x3c, !PT ;  /* 0x0000002829287212 */ /* 0x000fe400078e3cff */
[----:B------:R-:W-:Y:S02]  /*190d0*/  ISETP.GT.AND P4, PT, R242, 0x4d, PT ;  /* 0x0000004df200780c */ /* 0x000fe40003f84270 */
[----:B------:R-:W-:Y:S01]  /*190e0*/  LOP3.LUT R7, R7, R6, RZ, 0x3c, !PT ;  /* 0x0000000607077212 */ /* 0x000fe200078e3cff */
[----:B------:R-:W-:Y:S01]  /*190f0*/  IMAD.MOV.U32 R246, RZ, RZ, R245 ;  /* 0x000000fffff67224 */ /* 0x000fe200078e00f5 */
[----:B------:R-:W-:Y:S01]  /*19100*/  LOP3.LUT R71, R71, R70, RZ, 0x3c, !PT ;  /* 0x0000004647477212 */ /* 0x000fe200078e3cff */
[----:B------:R-:W3:Y:S01]  /*19110*/  LDL.LU R248, [R1+0x9ec] ;  /* 0x0009ec0001f87983 */ /* 0x000ee20000300800 */
[----:B------:R-:W-:-:S02]  /*19120*/  LOP3.LUT R38, R39, R38, RZ, 0x3c, !PT ;  /* 0x0000002627267212 */ /* 0x000fc400078e3cff */
[----:B------:R-:W-:Y:S01]  /*19130*/  LOP3.LUT R41, R41, R40, RZ, 0x3c, !PT ;  /* 0x0000002829297212 */ /* 0x000fe200078e3cff */
[----:B------:R-:W3:Y:S01]  /*19140*/  LDL.LU R245, [R1+0x9f4] ;  /* 0x0009f40001f57983 */ /* 0x000ee20000300800 */
[----:B------:R-:W-:-:S03]  /*19150*/  LOP3.LUT R39, R39, R38, RZ, 0x3c, !PT ;  /* 0x0000002627277212 */ /* 0x000fc600078e3cff */
[----:B----4-:R-:W4:Y:S01]  /*19160*/  @P3 LDG.E.U16 R159, desc[UR6][R40.64] ;  /* 0x00000006289f3981 */ /* 0x010f22000c1e1500 */
[----:B------:R-:W-:-:S03]  /*19170*/  LOP3.LUT R6, R7, R6, RZ, 0x3c, !PT ;  /* 0x0000000607067212 */ /* 0x000fc600078e3cff */
[----:B------:R-:W4:Y:S04]  /*19180*/  @P3 LDG.E.U16 R158, desc[UR6][R38.64] ;  /* 0x00000006269e3981 */ /* 0x000f28000c1e1500 */
[----:B------:R-:W4:Y:S01]  /*19190*/  @P0 LDG.E.U16 R165, desc[UR6][R70.64] ;  /* 0x0000000646a50981 */ /* 0x000f22000c1e1500 */
[----:B------:R-:W-:-:S05]  /*191a0*/  LOP3.LUT R7, R7, R6, RZ, 0x3c, !PT ;  /* 0x0000000607077212 */ /* 0x000fca00078e3cff */
[----:B------:R-:W4:Y:S01]  /*191b0*/  @P4 LDG.E.U16 R161, desc[UR6][R6.64] ;  /* 0x0000000606a14981 */ /* 0x000f22000c1e1500 */
[----:B--2---:R-:W-:Y:S02]  /*191c0*/  IMAD.MOV.U32 R9, RZ, RZ, R224 ;  /* 0x000000ffff097224 */ /* 0x004fe400078e00e0 */
[----:B---3--:R-:W-:-:S05]  /*191d0*/  IMAD.MOV.U32 R8, RZ, RZ, R247 ;  /* 0x000000ffff087224 */ /* 0x008fca00078e00f7 */
[----:B------:R-:W2:Y:S04]  /*191e0*/  @P4 LDG.E.U16 R160, desc[UR6][R8.64] ;  /* 0x0000000608a04981 */ /* 0x000ea8000c1e1500 */
        /* <DEDUP_REMOVED lines=9> */
[----:B----4-:R0:W-:Y:S04]  /*19280*/  STL [R1+0xedc], R165 ;  /* 0x000edca501007387 */ /* 0x0101e80000100800 */
[----:B0-----:R-:W3:Y:S04]  /*19290*/  LDL.LU R165, [R1+0x550] ;  /* 0x0005500001a57983 */ /* 0x001ee80000300800 */
        /* <DEDUP_REMOVED lines=8> */
[----:B------:R-:W4:Y:S04]  /*19320*/  LDL R247, [R1+0x520] ;  /* 0x0005200001f77983 */ /* 0x000f280000100800 */
[----:B------:R-:W3:Y:S01]  /*19330*/  LDL.LU R164, [R1+0x4d4] ;  /* 0x0004d40001a47983 */ /* 0x000ee20000300800 */
[----:B------:R-:W-:-:S02]  /*19340*/  IMAD.MOV.U32 R153, RZ, RZ, R216 ;  /* 0x000000ffff997224 */ /* 0x000fc400078e00d8 */
[----:B------:R-:W-:Y:S01]  /*19350*/  IMAD.MOV.U32 R154, RZ, RZ, R245 ;  /* 0x000000ffff9a7224 */ /* 0x000fe200078e00f5 */
[----:B--2---:R0:W-:Y:S04]  /*19360*/  STL [R1+0xee0], R160 ;  /* 0x000ee0a001007387 */ /* 0x0041e80000100800 */
[----:B0-----:R-:W2:Y:S04]  /*19370*/  LDL.LU R160, [R1+0x554] ;  /* 0x0005540001a07983 */ /* 0x001ea80000300800 */
[----:B------:R-:W-:Y:S04]  /*19380*/  STL [R1+0xd50], R8 ;  /* 0x000d500801007387 */ /* 0x000fe80000100800 */
[----:B------:R-:W-:Y:S04]  /*19390*/  STL [R1+0xd4c], R9 ;  /* 0x000d4c0901007387 */ /* 0x000fe80000100800 */
[----:B------:R0:W-:Y:S02]  /*193a0*/  STL [R1+0xee4], R161 ;  /* 0x000ee4a101007387 */ /* 0x0001e40000100800 */
[----:B0-----:R-:W-:-:S02]  /*193b0*/  IMAD.MOV.U32 R161, RZ, RZ, R246 ;  /* 0x000000ffffa17224 */ /* 0x001fc400078e00f6 */
[----:B------:R-:W2:Y:S04]  /*193c0*/  LDL R246, [R1+0x4fc] ;  /* 0x0004fc0001f67983 */ /* 0x000ea80000100800 */
[----:B------:R-:W-:Y:S04]  /*193d0*/  STL [R1+0xd58], R6 ;  /* 0x000d580601007387 */ /* 0x000fe80000100800 */
[----:B------:R-:W-:Y:S04]  /*193e0*/  STL [R1+0xd54], R7 ;  /* 0x000d540701007387 */ /* 0x000fe80000100800 */
[----:B------:R-:W2:Y:S04]  /*193f0*/  LDL R225, [R1+0x4f8] ;  /* 0x0004f80001e17983 */ /* 0x000ea80000100800 */
[----:B------:R-:W2:Y:S04]  /*19400*/  LDL.LU R224, [R1+0xae4] ;  /* 0x000ae40001e07983 */ /* 0x000ea80000300800 */
[----:B------:R-:W2:Y:S04]  /*19410*/  LDL.LU R216, [R1+0xb80] ;  /* 0x000b800001d87983 */ /* 0x000ea80000300800 */
[----:B------:R-:W2:Y:S01]  /*19420*/  LDL R245, [R1+0x4d0] ;  /* 0x0004d00001f57983 */ /* 0x000ea20000100800 */
[----:B------:R-:W-:-:S02]  /*19430*/  ISETP.GT.AND P0, PT, R242, 0x58, PT ;  /* 0x00000058f200780c */ /* 0x000fc40003f04270 */
[C---:B------:R-:W-:Y:S01]  /*19440*/  ISETP.GT.AND P3, PT, R242.reuse, 0x60, PT ;  /* 0x00000060f200780c */ /* 0x040fe20003f64270 */
[----:B------:R-:W2:Y:S01]  /*19450*/  LDL.LU R205, [R1+0xa0c] ;  /* 0x000a0c0001cd7983 */ /* 0x000ea20000300800 */
[----:B------:R-:W-:-:S03]  /*19460*/  ISETP.GT.AND P4, PT, R242, 0x68, PT ;  /* 0x00000068f200780c */ /* 0x000fc60003f84270 */
[----:B------:R-:W2:Y:S01]  /*19470*/  LDL.LU R227, [R1+0xa28] ;  /* 0x000a280001e37983 */ /* 0x000ea20000300800 */
[----:B------:R-:W-:-:S03]  /*19480*/  IMAD.MOV.U32 R152, RZ, RZ, R222 ;  /* 0x000000ffff987224 */ /* 0x000fc600078e00de */
[----:B------:R-:W2:Y:S01]  /*19490*/  LDL.LU R219, [R1+0x9f8] ;  /* 0x0009f80001db7983 */ /* 0x000ea20000300800 */
[----:B------:R-:W-:-:S03]  /*194a0*/  IMAD.MOV.U32 R155, RZ, RZ, R248 ;  /* 0x000000ffff9b7224 */ /* 0x000fc600078e00f8 */
[----:B------:R-:W2:Y:S04]  /*194b0*/  LDL.LU R226, [R1+0xa00] ;  /* 0x000a000001e27983 */ /* 0x000ea80000300800 */
[----:B------:R-:W2:Y:S04]  /*194c0*/  LDL.LU R218, [R1+0x9fc] ;  /* 0x0009fc0001da7983 */ /* 0x000ea80000300800 */
[----:B------:R-:W2:Y:S04]  /*194d0*/  LDL.LU R217, [R1+0xa04] ;  /* 0x000a040001d97983 */ /* 0x000ea80000300800 */
[----:B----4-:R-:W4:Y:S04]  /*194e0*/  @P0 LDG.E.U16 R247, desc[UR6][R148.64] ;  /* 0x0000000694f70981 */ /* 0x010f28000c1e1500 */
[----:B---3--:R-:W3:Y:S04]  /*194f0*/  @P4 LDG.E.U16 R164, desc[UR6][R142.64] ;  /* 0x000000068ea44981 */ /* 0x008ee8000c1e1500 */
[----:B------:R-:W3:Y:S04]  /*19500*/  LDL R222, [R1+0x4ac] ;  /* 0x0004ac0001de7983 */ /* 0x000ee80000100800 */
[----:B------:R-:W3:Y:S04]  /*19510*/  LDL.LU R129, [R1+0x54c] ;  /* 0x00054c0001817983 */ /* 0x000ee80000300800 */
[----:B------:R-:W3:Y:S01]  /*19520*/  LDL.LU R128, [R1+0x548] ;  /* 0x0005480001807983 */ /* 0x000ee20000300800 */
[----:B------:R-:W-:-:S03]  /*19530*/  ISETP.GT.AND P6, PT, R242, 0x50, PT ;  /* 0x00000050f200780c */ /* 0x000fc60003fc4270 */
[----:B------:R0:W3:Y:S04]  /*19540*/  @P0 LDG.E.U16 R161, desc[UR6][R150.64] ;  /* 0x0000000696a10981 */ /* 0x0000e8000c1e1500 */
[----:B--2---:R-:W2:Y:S04]  /*19550*/  @P3 LDG.E.U16 R246, desc[UR6][R146.64] ;  /* 0x0000000692f63981 */ /* 0x004ea8000c1e1500 */
[----:B------:R-:W3:Y:S04]  /*19560*/  @P3 LDG.E.U16 R225, desc[UR6][R144.64] ;  /* 0x0000000690e13981 */ /* 0x000ee8000c1e1500 */
[----:B------:R-:W3:Y:S04]  /*19570*/  @P4 LDG.E.U16 R245, desc[UR6][R140.64] ;  /* 0x000000068cf54981 */ /* 0x000ee8000c1e1500 */
[----:B------:R-:W-:Y:S04]  /*19580*/  STL [R1+0xd60], R154 ;  /* 0x000d609a01007387 */ /* 0x000fe80000100800 */
[----:B------:R-:W-:Y:S04]  /*19590*/  STL [R1+0xd5c], R155 ;  /* 0x000d5c9b01007387 */ /* 0x000fe80000100800 */
[----:B------:R-:W-:Y:S04]  /*195a0*/  STL [R1+0xd68], R152 ;  /* 0x000d689801007387 */ /* 0x000fe80000100800 */
[----:B------:R-:W-:Y:S04]  /*195b0*/  STL [R1+0xd64], R153 ;  /* 0x000d649901007387 */ /* 0x000fe80000100800 */
[----:B------:R-:W-:Y:S04]  /*195c0*/  STL [R1+0xd70], R150 ;  /* 0x000d709601007387 */ /* 0x000fe80000100800 */
[----:B------:R-:W-:Y:S04]  /*195d0*/  STL [R1+0xd6c], R151 ;  /* 0x000d6c9701007387 */ /* 0x000fe80000100800 */
[----:B------:R-:W3:Y:S04]  /*195e0*/  LDL R248, [R1+0x4a8] ;  /* 0x0004a80001f87983 */ /* 0x000ee80000100800 */
[----:B------:R-:W-:Y:S04]  /*195f0*/  STL [R1+0xd78], R148 ;  /* 0x000d789401007387 */ /* 0x000fe80000100800 */
[----:B------:R-:W-:Y:S04]  /*19600*/  STL [R1+0xd74], R149 ;  /* 0x000d749501007387 */ /* 0x000fe80000100800 */
[----:B----4-:R1:W-:Y:S04]  /*19610*/  @P0 STL [R1+0x520], R247 ;  /* 0x000520f701000387 */ /* 0x0103e80000100800 */
[----:B------:R-:W4:Y:S04]  /*19620*/  @P6 LDG.E.U16 R160, desc[UR6][R154.64] ;  /* 0x000000069aa06981 */ /* 0x000f28000c1e1500 */
[----:B------:R0:W4:Y:S04]  /*19630*/  @P6 LDG.E.U16 R165, desc[UR6][R152.64] ;  /* 0x0000000698a56981 */ /* 0x000128000c1e1500 */
[----:B-1----:R-:W4:Y:S04]  /*19640*/  LDL R247, [R1+0x48c] ;  /* 0x00048c0001f77983 */ /* 0x002f280000100800 */
[----:B--2---:R1:W-:Y:S04]  /*19650*/  @P3 STL [R1+0x4fc], R246 ;  /* 0x0004fcf601003387 */ /* 0x0043e80000100800 */
[----:B-1----:R-:W2:Y:S04]  /*19660*/  LDL R246, [R1+0x488] ;  /* 0x0004880001f67983 */ /* 0x002ea80000100800 */
[----:B------:R-:W-:Y:S04]  /*19670*/  STL [R1+0xd80], R146 ;  /* 0x000d809201007387 */ /* 0x000fe80000100800 */
[----:B------:R-:W-:Y:S04]  /*19680*/  STL [R1+0xd7c], R147 ;  /* 0x000d7c9301007387 */ /* 0x000fe80000100800 */
[----:B------:R-:W-:Y:S04]  /*19690*/  STL [R1+0xd88], R144 ;  /* 0x000d889001007387 */ /* 0x000fe80000100800 */
[----:B------:R-:W-:Y:S04]  /*196a0*/  STL [R1+0xd84], R145 ;  /* 0x000d849101007387 */ /* 0x000fe80000100800 */
[----:B---3--:R1:W-:Y:S04]  /*196b0*/  @P3 STL [R1+0x4f8], R225 ;  /* 0x0004f8e101003387 */ /* 0x0083e80000100800 */
[----:B------:R-:W3:Y:S04]  /*196c0*/  LDL.LU R252, [R1+0x51c] ;  /* 0x00051c0001fc7983 */ /* 0x000ee80000300800 */
[----:B------:R-:W3:Y:S01]  /*196d0*/  LDL.LU R251, [R1+0x518] ;  /* 0x0005180001fb7983 */ /* 0x000ee20000300800 */
[----:B-1----:R-:W-:-:S03]  /*196e0*/  IMAD.MOV.U32 R225, RZ, RZ, R224 ;  /* 0x000000ffffe17224 */ /* 0x002fc600078e00e0 */
[----:B------:R-:W-:Y:S01]  /*196f0*/  STL [R1+0xf40], R164 ;  /* 0x000f40a401007387 */ /* 0x000fe20000100800 */
[----:B------:R-:W-:-:S03]  /*19700*/  IMAD.MOV.U32 R224, RZ, RZ, R216 ;  /* 0x000000ffffe07224 */ /* 0x000fc600078e00d8 */
[----:B------:R-:W-:Y:S04]  /*19710*/  STL [R1+0xd90], R142 ;  /* 0x000d908e01007387 */ /* 0x000fe80000100800 */
[----:B------:R-:W-:Y:S04]  /*19720*/  STL [R1+0xd8c], R143 ;  /* 0x000d8c8f01007387 */ /* 0x000fe80000100800 */
[----:B------:R-:W3:Y:S04]  /*19730*/  LDL.LU R216, [R1+0xa10] ;  /* 0x000a100001d87983 */ /* 0x000ee80000300800 */
[----:B------:R1:W-:Y:S04]  /*19740*/  @P4 STL [R1+0x4d0], R245 ;  /* 0x0004d0f501004387 */ /* 0x0003e80000100800 */
[----:B-1----:R-:W3:Y:S01]  /*19750*/  LDL.LU R245, [R1+0xa2c] ;  /* 0x000a2c0001f57983 */ /* 0x002ee20000300800 */
[----:B------:R-:W-:-:S02]  /*19760*/  ISETP.GT.AND P6, PT, R242, 0x70, PT ;  /* 0x00000070f200780c */ /* 0x000fc40003fc4270 */
[C---:B------:R-:W-:Y:S02]  /*19770*/  ISETP.GT.AND P0, PT, R242.reuse, 0x78, PT ;  /* 0x00000078f200780c */ /* 0x040fe40003f04270 */
[----:B------:R-:W-:Y:S01]  /*19780*/  ISETP.GT.AND P3, PT, R242, 0x51, PT ;  /* 0x00000051f200780c */ /* 0x000fe20003f64270 */
[----:B------:R-:W-:-:S08]  /*19790*/  IMAD.MOV.U32 R126, RZ, RZ, R217 ;  /* 0x000000ffff7e7224 */ /* 0x000fd000078e00d9 */
[----:B------:R-:W3:Y:S04]  /*197a0*/  @P6 LDG.E.U16 R248, desc[UR6][R136.64] ;  /* 0x0000000688f86981 */ /* 0x000ee8000c1e1500 */
[----:B------:R-:W3:Y:S01]  /*197b0*/  @P6 LDG.E.U16 R222, desc[UR6][R138.64] ;  /* 0x000000068ade6981 */ /* 0x000ee2000c1e1500 */
[----:B------:R-:W-:-:S03]  /*197c0*/  IMAD.MOV.U32 R127, RZ, RZ, R218 ;  /* 0x000000ffff7f7224 */ /* 0x000fc600078e00da */
[----:B----4-:R-:W4:Y:S01]  /*197d0*/  @P0 LDG.E.U16 R247, desc[UR6][R134.64] ;  /* 0x0000000686f70981 */ /* 0x010f22000c1e1500 */
[----:B------:R-:W-:Y:S02]  /*197e0*/  IMAD.MOV.U32 R124, RZ, RZ, R226 ;  /* 0x000000ffff7c7224 */ /* 0x000fe400078e00e2 */
[----:B------:R-:W-:Y:S01]  /*197f0*/  IMAD.MOV.U32 R125, RZ, RZ, R219 ;  /* 0x000000ffff7d7224 */ /* 0x000fe200078e00db */
[----:B------:R-:W-:Y:S01]  /*19800*/  ISETP.GT.AND P4, PT, R242, 0x59, PT ;  /* 0x00000059f200780c */ /* 0x000fe20003f84270 */
[----:B------:R-:W4:Y:S04]  /*19810*/  @P3 LDG.E.U16 R129, desc[UR6][R126.64] ;  /* 0x000000067e813981 */ /* 0x000f28000c1e1500 */
[----:B------:R-:W4:Y:S01]  /*19820*/  @P3 LDG.E.U16 R128, desc[UR6][R124.64] ;  /* 0x000000067c803981 */ /* 0x000f22000c1e1500 */
[----:B------:R-:W-:-:S02]  /*19830*/  IMAD.MOV.U32 R120, RZ, RZ, R227 ;  /* 0x000000ffff787224 */ /* 0x000fc400078e00e3 */
[----:B------:R-:W-:Y:S01]  /*19840*/  IMAD.MOV.U32 R121, RZ, RZ, R205 ;  /* 0x000000ffff797224 */ /* 0x000fe200078e00cd */
[----:B--2---:R-:W2:Y:S04]  /*19850*/  @P0 LDG.E.U16 R246, desc[UR6][R132.64] ;  /* 0x0000000684f60981 */ /* 0x004ea8000c1e1500 */
[----:B---3--:R-:W3:Y:S01]  /*19860*/  @P4 LDG.E.U16 R251, desc[UR6][R120.64] ;  /* 0x0000000678fb4981 */ /* 0x008ee2000c1e1500 */
[----:B------:R-:W-:Y:S02]  /*19870*/  IMAD.MOV.U32 R123, RZ, RZ, R216 ;  /* 0x000000ffff7b7224 */ /* 0x000fe400078e00d8 */
[----:B------:R-:W-:-:S05]  /*19880*/  IMAD.MOV.U32 R122, RZ, RZ, R245 ;  /* 0x000000ffff7a7224 */ /* 0x000fca00078e00f5 */
[----:B------:R-:W3:Y:S04]  /*19890*/  @P4 LDG.E.U16 R252, desc[UR6][R122.64] ;  /* 0x000000067afc4981 */ /* 0x000ee8000c1e1500 */
[----:B------:R-:W-:Y:S04]  /*198a0*/  STL [R1+0xd98], R140 ;  /* 0x000d988c01007387 */ /* 0x000fe80000100800 */
[----:B------:R-:W-:Y:S04]  /*198b0*/  STL [R1+0xd94], R141 ;  /* 0x000d948d01007387 */ /* 0x000fe80000100800 */
[----:B------:R-:W-:Y:S04]  /*198c0*/  STL [R1+0xda0], R138 ;  /* 0x000da08a01007387 */ /* 0x000fe80000100800 */
[----:B------:R-:W-:Y:S04]  /*198d0*/  STL [R1+0xd9c], R139 ;  /* 0x000d9c8b01007387 */ /* 0x000fe80000100800 */
[----:B------:R-:W-:Y:S04]  /*198e0*/  STL [R1+0xda8], R136 ;  /* 0x000da88801007387 */ /* 0x000fe80000100800 */
[----:B------:R-:W-:Y:S04]  /*198f0*/  STL [R1+0xda4], R137 ;  /* 0x000da48901007387 */ /* 0x000fe80000100800 */
[----:B------:R-:W-:Y:S04]  /*19900*/  @P6 STL [R1+0x4a8], R248 ;  /* 0x0004a8f801006387 */ /* 0x000fe80000100800 */
[----:B------:R1:W-:Y:S04]  /*19910*/  @P6 STL [R1+0x4ac], R222 ;  /* 0x0004acde01006387 */ /* 0x0003e80000100800 */
[----:B------:R-:W-:Y:S04]  /*19920*/  STL [R1+0xdb0], R134 ;  /* 0x000db08601007387 */ /* 0x000fe80000100800 */
[----:B------:R-:W-:Y:S04]  /*19930*/  STL [R1+0xdac], R135 ;  /* 0x000dac8701007387 */ /* 0x000fe80000100800 */
[----:B-1----:R-:W3:Y:S04]  /*19940*/  LDL.LU R222, [R1+0xae8] ;  /* 0x000ae80001de7983 */ /* 0x002ee80000300800 */
[----:B------:R-:W3:Y:S04]  /*19950*/  LDL.LU R248, [R1+0xb84] ;  /* 0x000b840001f87983 */ /* 0x000ee80000300800 */
[----:B----4-:R1:W-:Y:S04]  /*19960*/  @P0 STL [R1+0x48c], R247 ;  /* 0x00048cf701000387 */ /* 0x0103e80000100800 */
[----:B-1----:R-:W4:Y:S04]  /*19970*/  LDL.LU R247, [R1+0xaec] ;  /* 0x000aec0001f77983 */ /* 0x002f280000300800 */
[----:B--2---:R1:W-:Y:S04]  /*19980*/  @P0 STL [R1+0x488], R246 ;  /* 0x000488f601000387 */ /* 0x0043e80000100800 */
[----:B-1----:R-:W2:Y:S04]  /*19990*/  LDL.LU R246, [R1+0xb88] ;  /* 0x000b880001f67983 */ /* 0x002ea80000300800 */
        /* <DEDUP_REMOVED lines=8> */
[----:B------:R-:W2:Y:S04]  /*19a20*/  LDL.LU R219, [R1+0xaf0] ;  /* 0x000af00001db7983 */ /* 0x000ea80000300800 */
[----:B------:R-:W2:Y:S04]  /*19a30*/  LDL.LU R218, [R1+0xb8c] ;  /* 0x000b8c0001da7983 */ /* 0x000ea80000300800 */
[----:B------:R-:W2:Y:S04]  /*19a40*/  LDL.LU R198, [R1+0xa68] ;  /* 0x000a680001c67983 */ /* 0x000ea80000300800 */
[----:B------:R-:W2:Y:S04]  /*19a50*/  LDL.LU R171, [R1+0xa74] ;  /* 0x000a740001ab7983 */ /* 0x000ea80000300800 */
[----:B------:R-:W2:Y:S04]  /*19a60*/  LDL.LU R197, [R1+0xa6c] ;  /* 0x000a6c0001c57983 */ /* 0x000ea80000300800 */
[----:B------:R-:W2:Y:S04]  /*19a70*/  LDL.LU R245, [R1+0xa70] ;  /* 0x000a700001f57983 */ /* 0x000ea80000300800 */
[----:B------:R-:W2:Y:S04]  /*19a80*/  LDL R170, [R1+0x4f4] ;  /* 0x0004f40001aa7983 */ /* 0x000ea80000100800 */
[----:B------:R-:W2:Y:S04]  /*19a90*/  LDL R212, [R1+0x4f0] ;  /* 0x0004f00001d47983 */ /* 0x000ea80000100800 */
[----:B---3--:R-:W-:Y:S04]  /*19aa0*/  STL [R1+0xf44], R252 ;  /* 0x000f44fc01007387 */ /* 0x008fe80000100800 */
[----:B------:R-:W-:Y:S04]  /*19ab0*/  STL [R1+0xdd0], R122 ;  /* 0x000dd07a01007387 */ /* 0x000fe80000100800 */
[----:B------:R-:W-:Y:S04]  /*19ac0*/  STL [R1+0xdcc], R123 ;  /* 0x000dcc7b01007387 */ /* 0x000fe80000100800 */
[----:B------:R-:W-:Y:S04]  /*19ad0*/  STL [R1+0xf48], R251 ;  /* 0x000f48fb01007387 */ /* 0x000fe80000100800 */
[----:B------:R-:W-:Y:S04]  /*19ae0*/  STL [R1+0xdd8], R120 ;  /* 0x000dd87801007387 */ /* 0x000fe80000100800 */
[----:B------:R-:W-:Y:S04]  /*19af0*/  STL [R1+0xdd4], R121 ;  /* 0x000dd47901007387 */ /* 0x000fe80000100800 */
[----:B------:R-:W3:Y:S04]  /*19b00*/  LDL R209, [R1+0x4c8] ;  /* 0x0004c80001d17983 */ /* 0x000ee80000100800 */
[----:B------:R-:W2:Y:S01]  /*19b10*/  LDL R190, [R1+0x4cc] ;  /* 0x0004cc0001be7983 */ /* 0x000ea20000100800 */
        /* <DEDUP_REMOVED lines=8> */
[----:B------:R-:W4:Y:S01]  /*19ba0*/  LDL.LU R213, [R1+0xb98] ;  /* 0x000b980001d57983 */ /* 0x000f220000300800 */
[----:B------:R-:W-:-:S03]  /*19bb0*/  IMAD.MOV.U32 R223, RZ, RZ, R222 ;  /* 0x000000ffffdf7224 */ /* 0x000fc600078e00de */
[----:B------:R-:W4:Y:S04]  /*19bc0*/  LDL.LU R205, [R1+0xa18] ;  /* 0x000a180001cd7983 */ /* 0x000f280000300800 */
[----:B---3--:R-:W3:Y:S04]  /*19bd0*/  @P0 LDG.E.U16 R209, desc[UR6][R112.64] ;  /* 0x0000000670d10981 */ /* 0x008ee8000c1e1500 */
[----:B--2---:R-:W2:Y:S01]  /*19be0*/  @P0 LDG.E.U16 R190, desc[UR6][R114.64] ;  /* 0x0000000672be0981 */ /* 0x004ea2000c1e1500 */
[----:B------:R-:W-:-:S03]  /*19bf0*/  IMAD.MOV.U32 R222, RZ, RZ, R248 ;  /* 0x000000ffffde7224 */ /* 0x000fc600078e00f8 */
[----:B------:R-:W2:Y:S01]  /*19c00*/  LDL.LU R227, [R1+0xa30] ;  /* 0x000a300001e37983 */ /* 0x000ea20000300800 */
        /* <DEDUP_REMOVED lines=12> */
[----:B------:R-:W-:-:S03]  /*19cd0*/  ISETP.GT.AND P6, PT, R242, 0x61, PT ;  /* 0x00000061f200780c */ /* 0x000fc60003fc4270 */
[----:B------:R-:W4:Y:S04]  /*19ce0*/  LDL R245, [R1+0x544] ;  /* 0x0005440001f57983 */ /* 0x000f280000100800 */
[----:B------:R-:W4:Y:S04]  /*19cf0*/  LDL.LU R158, [R1+0x53c] ;  /* 0x00053c00019e7983 */ /* 0x000f280000300800 */
[----:B------:R-:W4:Y:S04]  /*19d00*/  LDL.LU R159, [R1+0x538] ;  /* 0x00053800019f7983 */ /* 0x000f280000300800 */
[----:B------:R-:W-:Y:S04]  /*19d10*/  STL [R1+0xde0], R118 ;  /* 0x000de07601007387 */ /* 0x000fe80000100800 */
[----:B------:R-:W-:Y:S01]  /*19d20*/  STL [R1+0xddc], R119 ;  /* 0x000ddc7701007387 */ /* 0x000fe20000100800 */
[----:B------:R-:W-:-:S03]  /*19d30*/  ISETP.GT.AND P3, PT, R242, 0x71, PT ;  /* 0x00000071f200780c */ /* 0x000fc60003f64270 */
[----:B------:R-:W-:Y:S04]  /*19d40*/  STL [R1+0xde8], R116 ;  /* 0x000de87401007387 */ /* 0x000fe80000100800 */
[----:B------:R-:W-:Y:S04]  /*19d50*/  STL [R1+0xde4], R117 ;  /* 0x000de47501007387 */ /* 0x000fe80000100800 */
[----:B------:R-:W-:Y:S04]  /*19d60*/  STL [R1+0xdf0], R114 ;  /* 0x000df07201007387 */ /* 0x000fe80000100800 */
[----:B------:R-:W-:Y:S04]  /*19d70*/  STL [R1+0xdec], R115 ;  /* 0x000dec7301007387 */ /* 0x000fe80000100800 */
[----:B------:R-:W-:Y:S01]  /*19d80*/  STL.64 [R1+0xdf8], R112 ;  /* 0x000df87001007387 */ /* 0x000fe20000100a00 */
[----:B------:R-:W-:-:S03]  /*19d90*/  PRMT R0, RZ, 0x7610, R0 ;  /* 0x00007610ff007816 */ /* 0x000fc60000000000 */
[----:B------:R-:W4:Y:S04]  /*19da0*/  @P6 LDG.E.U16 R212, desc[UR6][R116.64] ;  /* 0x0000000674d46981 */ /* 0x000f28000c1e1500 */
[----:B------:R-:W4:Y:S04]  /*19db0*/  @P6 LDG.E.U16 R170, desc[UR6][R118.64] ;  /* 0x0000000676aa6981 */ /* 0x000f28000c1e1500 */
[----:B------:R-:W4:Y:S04]  /*19dc0*/  @P3 LDG.E.U16 R207, desc[UR6][R108.64] ;  /* 0x000000066ccf3981 */ /* 0x000f28000c1e1500 */
[----:B------:R-:W4:Y:S04]  /*19dd0*/  @P3 LDG.E.U16 R201, desc[UR6][R110.64] ;  /* 0x000000066ec93981 */ /* 0x000f28000c1e1500 */
[----:B---3--:R-:W-:Y:S04]  /*19de0*/  @P0 STL [R1+0x4c8], R209 ;  /* 0x0004c8d101000387 */ /* 0x008fe80000100800 */
[----:B--2---:R-:W-:Y:S01]  /*19df0*/  @P0 STL [R1+0x4cc], R190 ;  /* 0x0004ccbe01000387 */ /* 0x004fe20000100800 */
[----:B------:R-:W-:-:S13]  /*19e00*/  ISETP.GT.AND P0, PT, R242, 0x79, PT ;  /* 0x00000079f200780c */ /* 0x000fda0003f04270 */
[----:B------:R-:W2:Y:S04]  /*19e10*/  @P0 LDG.E.U16 R0, desc[UR6][R106.64] ;  /* 0x000000066a000981 */ /* 0x000ea8000c1e1500 */
[----:B------:R-:W-:Y:S04]  /*19e20*/  STL.64 [R1+0xe00], R110 ;  /* 0x000e006e01007387 */ /* 0x000fe80000100a00 */
[----:B------:R-:W-:Y:S01]  /*19e30*/  STL.64 [R1+0xe10], R108 ;  /* 0x000e106c01007387 */ /* 0x000fe20000100a00 */
[----:B----4-:R-:W-:Y:S02]  /*19e40*/  IMAD.MOV.U32 R99, RZ, RZ, R247 ;  /* 0x000000ffff637224 */ /* 0x010fe400078e00f7 */
[----:B------:R-:W-:Y:S01]  /*19e50*/  IMAD.MOV.U32 R98, RZ, RZ, R246 ;  /* 0x000000ffff627224 */ /* 0x000fe200078e00f6 */
[----:B------:R-:W-:Y:S04]  /*19e60*/  @P6 STL [R1+0x4f0], R212 ;  /* 0x0004f0d401006387 */ /* 0x000fe80000100800 */
[----:B------:R-:W-:Y:S04]  /*19e70*/  @P6 STL [R1+0x4f4], R170 ;  /* 0x0004f4aa01006387 */ /* 0x000fe80000100800 */
[----:B------:R-:W3:Y:S04]  /*19e80*/  LDL.LU R103, [R1+0x49c] ;  /* 0x00049c0001677983 */ /* 0x000ee80000300800 */
[----:B------:R-:W4:Y:S04]  /*19e90*/  LDL.LU R11, [R1+0x534] ;  /* 0x00053400010b7983 */ /* 0x000f280000300800 */
[----:B------:R-:W3:Y:S04]  /*19ea0*/  LDL.LU R10, [R1+0x530] ;  /* 0x00053000010a7983 */ /* 0x000ee80000300800 */
[----:B------:R-:W-:Y:S04]  /*19eb0*/  @P3 STL [R1+0x4a0], R207 ;  /* 0x0004a0cf01003387 */ /* 0x000fe80000100800 */
[----:B------:R-:W-:Y:S04]  /*19ec0*/  @P3 STL [R1+0x4a4], R201 ;  /* 0x0004a4c901003387 */ /* 0x000fe80000100800 */
[----:B------:R-:W-:Y:S04]  /*19ed0*/  STL [R1+0xeec], R98 ;  /* 0x000eec6201007387 */ /* 0x000fe80000100800 */
[----:B------:R-:W-:Y:S04]  /*19ee0*/  STL [R1+0xee8], R99 ;  /* 0x000ee86301007387 */ /* 0x000fe80000100800 */
[----:B--2---:R1:W-:Y:S04]  /*19ef0*/  STL [R1+0x484], R0 ;  /* 0x0004840001007387 */ /* 0x0043e80000100800 */
[----:B-1----:R-:W2:Y:S01]  /*19f00*/  LDL.LU R0, [R1+0xf88] ;  /* 0x000f880001007983 */ /* 0x002ea20000300800 */
[----:B------:R-:W-:-:S02]  /*19f10*/  ISETP.GT.AND P4, PT, R242, 0x52, PT ;  /* 0x00000052f200780c */ /* 0x000fc40003f84270 */
[----:B------:R-:W-:Y:S01]  /*19f20*/  PRMT R250, RZ, 0x7610, R250 ;  /* 0x00007610fffa7816 */ /* 0x000fe200000000fa */
[----:B------:R-:W-:Y:S01]  /*19f30*/  IMAD.MOV.U32 R96, RZ, RZ, R248 ;  /* 0x000000ffff607224 */ /* 0x000fe200078e00f8 */
[----:B------:R-:W-:Y:S01]  /*19f40*/  ISETP.GT.AND P6, PT, R242, 0x53, PT ;  /* 0x00000053f200780c */ /* 0x000fe20003fc4270 */
[----:B------:R-:W-:-:S03]  /*19f50*/  IMAD.MOV.U32 R97, RZ, RZ, R216 ;  /* 0x000000ffff617224 */ /* 0x000fc600078e00d8 */
[----:B------:R-:W3:Y:S05]  /*19f60*/  @P0 LDG.E.U16 R250, desc[UR6][R104.64] ;  /* 0x0000000668fa0981 */ /* 0x000eea000c1e1500 */
[----:B------:R-:W3:Y:S01]  /*19f70*/  @P4 LDG.E.U16 R245, desc[UR6][R98.64] ;  /* 0x0000000662f54981 */ /* 0x000ee2000c1e1500 */
[----:B------:R-:W-:Y:S02]  /*19f80*/  IMAD.MOV.U32 R68, RZ, RZ, R217 ;  /* 0x000000ffff447224 */ /* 0x000fe400078e00d9 */
[----:B------:R-:W-:-:S05]  /*19f90*/  IMAD.MOV.U32 R69, RZ, RZ, R226 ;  /* 0x000000ffff457224 */ /* 0x000fca00078e00e2 */
[----:B------:R-:W3:Y:S04]  /*19fa0*/  @P6 LDG.E.U16 R158, desc[UR6][R68.64] ;  /* 0x00000006449e6981 */ /* 0x000ee8000c1e1500 */
[----:B--2---:R-:W2:Y:S01]  /*19fb0*/  @P4 LDG.E.U16 R0, desc[UR6][R96.64] ;  /* 0x0000000660004981 */ /* 0x004ea2000c1e1500 */
[----:B------:R-:W-:Y:S02]  /*19fc0*/  IMAD.MOV.U32 R170, RZ, RZ, R215 ;  /* 0x000000ffffaa7224 */ /* 0x000fe400078e00d7 */
[----:B------:R-:W-:Y:S01]  /*19fd0*/  IMAD.MOV.U32 R27, RZ, RZ, R199 ;  /* 0x000000ffff1b7224 */ /* 0x000fe200078e00c7 */
[----:B------:R-:W4:Y:S01]  /*19fe0*/  LDL.LU R215, [R1+0xb00] ;  /* 0x000b000001d77983 */ /* 0x000f220000300800 */
[----:B------:R-:W-:Y:S02]  /*19ff0*/  IMAD.MOV.U32 R26, RZ, RZ, R213 ;  /* 0x000000ffff1a7224 */ /* 0x000fe400078e00d5 */
[----:B------:R-:W-:Y:S01]  /*1a000*/  IMAD.MOV.U32 R67, RZ, RZ, R205 ;  /* 0x000000ffff437224 */ /* 0x000fe200078e00cd */
        /* <DEDUP_REMOVED lines=8> */
[----:B---3--:R1:W-:Y:S04]  /*1a090*/  @P4 STL [R1+0x544], R245 ;  /* 0x000544f501004387 */ /* 0x0083e80000100800 */
[----:B-1----:R-:W3:Y:S04]  /*1a0a0*/  LDL.LU R245, [R1+0xa64] ;  /* 0x000a640001f57983 */ /* 0x002ee80000300800 */
[----:B------:R1:W-:Y:S01]  /*1a0b0*/  STL [R1+0xef4], R106 ;  /* 0x000ef46a01007387 */ /* 0x0003e20000100800 */
[----:B------:R-:W-:-:S05]  /*1a0c0*/  IMAD.MOV.U32 R66, RZ, RZ, R227 ;  /* 0x000000ffff427224 */ /* 0x000fca00078e00e3 */
[----:B------:R-:W3:Y:S04]  /*1a0d0*/  @P6 LDG.E.U16 R159, desc[UR6][R66.64] ;  /* 0x00000006429f6981 */ /* 0x000ee8000c1e1500 */
[----:B-1----:R-:W3:Y:S04]  /*1a0e0*/  LDL.LU R106, [R1+0x498] ;  /* 0x00049800016a7983 */ /* 0x002ee80000300800 */
[----:B------:R-:W-:Y:S04]  /*1a0f0*/  STL [R1+0xef0], R107 ;  /* 0x000ef06b01007387 */ /* 0x000fe80000100800 */
[----:B------:R1:W-:Y:S04]  /*1a100*/  STL [R1+0x480], R250 ;  /* 0x000480fa01007387 */ /* 0x0003e80000100800 */
[----:B-1----:R-:W4:Y:S04]  /*1a110*/  LDL.LU R250, [R1+0xf84] ;  /* 0x000f840001fa7983 */ /* 0x002f280000300800 */
[----:B------:R1:W-:Y:S04]  /*1a120*/  STL [R1+0xefc], R104 ;  /* 0x000efc6801007387 */ /* 0x0003e80000100800 */
[----:B-1----:R-:W4:Y:S04]  /*1a130*/  LDL.LU R104, [R1+0x4c4] ;  /* 0x0004c40001687983 */ /* 0x002f280000300800 */
[----:B------:R1:W-:Y:S04]  /*1a140*/  STL [R1+0xef8], R105 ;  /* 0x000ef86901007387 */ /* 0x0003e80000100800 */
[----:B-1----:R-:W4:Y:S04]  /*1a150*/  LDL.LU R105, [R1+0x4c0] ;  /* 0x0004c00001697983 */ /* 0x002f280000300800 */
[----:B--2---:R1:W-:Y:S04]  /*1a160*/  STL [R1+0x540], R0 ;  /* 0x0005400001007387 */ /* 0x0043e80000100800 */
[----:B-1----:R-:W2:Y:S04]  /*1a170*/  LDL.LU R0, [R1+0xf80] ;  /* 0x000f800001007983 */ /* 0x002ea80000300800 */
[----:B------:R-:W2:Y:S04]  /*1a180*/  LDL.LU R227, [R1+0xa94] ;  /* 0x000a940001e37983 */ /* 0x000ea80000300800 */
[----:B------:R-:W2:Y:S04]  /*1a190*/  LDL.LU R226, [R1+0xb10] ;  /* 0x000b100001e27983 */ /* 0x000ea80000300800 */
[----:B------:R1:W-:Y:S04]  /*1a1a0*/  STL [R1+0xf04], R96 ;  /* 0x000f046001007387 */ /* 0x0003e80000100800 */
[----:B-1----:R-:W2:Y:S04]  /*1a1b0*/  LDL.LU R96, [R1+0x4ec] ;  /* 0x0004ec0001607983 */ /* 0x002ea80000300800 */
[----:B------:R1:W-:Y:S04]  /*1a1c0*/  STL [R1+0xf00], R97 ;  /* 0x000f006101007387 */ /* 0x0003e80000100800 */
[----:B-1----:R-:W2:Y:S04]  /*1a1d0*/  LDL.LU R97, [R1+0x4e8] ;  /* 0x0004e80001617983 */ /* 0x002ea80000300800 */
[----:B------:R-:W-:Y:S04]  /*1a1e0*/  STL [R1+0xf10], R158 ;  /* 0x000f109e01007387 */ /* 0x000fe80000100800 */
[----:B------:R1:W-:Y:S04]  /*1a1f0*/  STL [R1+0xf0c], R68 ;  /* 0x000f0c4401007387 */ /* 0x0003e80000100800 */
[----:B-1----:R-:W2:Y:S04]  /*1a200*/  LDL.LU R68, [R1+0x514] ;  /* 0x0005140001447983 */ /* 0x002ea80000300800 */
[----:B------:R1:W-:Y:S04]  /*1a210*/  STL [R1+0xf08], R69 ;  /* 0x000f084501007387 */ /* 0x0003e80000100800 */
[----:B-1----:R-:W2:Y:S01]  /*1a220*/  LDL.LU R69, [R1+0x510] ;  /* 0x0005100001457983 */ /* 0x002ea20000300800 */
[----:B------:R-:W-:Y:S01]  /*1a230*/  ISETP.GT.AND P3, PT, R242, 0x5a, PT ;  /* 0x0000005af200780c */ /* 0x000fe20003f64270 */
[----:B---3--:R-:W-:-:S02]  /*1a240*/  IMAD.MOV.U32 R94, RZ, RZ, R245 ;  /* 0x000000ffff5e7224 */ /* 0x008fc400078e00f5 */
[----:B----4-:R-:W-:Y:S02]  /*1a250*/  IMAD.MOV.U32 R95, RZ, RZ, R246 ;  /* 0x000000ffff5f7224 */ /* 0x010fe400078e00f6 */
[----:B------:R-:W-:Y:S02]  /*1a260*/  IMAD.MOV.U32 R92, RZ, RZ, R247 ;  /* 0x000000ffff5c7224 */ /* 0x000fe400078e00f7 */
[----:B------:R-:W-:Y:S01]  /*1a270*/  IMAD.MOV.U32 R93, RZ, RZ, R248 ;  /* 0x000000ffff5d7224 */ /* 0x000fe200078e00f8 */
[----:B------:R-:W-:Y:S01]  /*1a280*/  STL [R1+0xf1c], R159 ;  /* 0x000f1c9f01007387 */ /* 0x000fe20000100800 */
[----:B------:R-:W-:-:S03]  /*1a290*/  IMAD.MOV.U32 R89, RZ, RZ, R217 ;  /* 0x000000ffff597224 */ /* 0x000fc600078e00d9 */
[----:B------:R-:W-:Y:S01]  /*1a2a0*/  STL [R1+0xf18], R66 ;  /* 0x000f184201007387 */ /* 0x000fe20000100800 */
[----:B------:R-:W-:-:S03]  /*1a2b0*/  IMAD.MOV.U32 R88, RZ, RZ, R216 ;  /* 0x000000ffff587224 */ /* 0x000fc600078e00d8 */
[----:B------:R1:W-:Y:S04]  /*1a2c0*/  STL [R1+0xf14], R67 ;  /* 0x000f144301007387 */ /* 0x0003e80000100800 */
[----:B------:R-:W3:Y:S04]  /*1a2d0*/  LDL.LU R248, [R1+0xb08] ;  /* 0x000b080001f87983 */ /* 0x000ee80000300800 */
        /* <DEDUP_REMOVED lines=15> */
[----:B--2---:R-:W2:Y:S04]  /*1a3d0*/  @P3 LDG.E.U16 R68, desc[UR6][R94.64] ;  /* 0x000000065e443981 */ /* 0x004ea8000c1e1500 */
[----:B------:R-:W2:Y:S01]  /*1a3e0*/  @P3 LDG.E.U16 R69, desc[UR6][R92.64] ;  /* 0x000000065c453981 */ /* 0x000ea2000c1e1500 */
[----:B------:R-:W-:-:S02]  /*1a3f0*/  IMAD.MOV.U32 R91, RZ, RZ, R227 ;  /* 0x000000ffff5b7224 */ /* 0x000fc400078e00e3 */
[----:B------:R-:W-:Y:S02]  /*1a400*/  IMAD.MOV.U32 R172, RZ, RZ, R208 ;  /* 0x000000ffffac7224 */ /* 0x000fe400078e00d0 */
[----:B------:R-:W-:Y:S02]  /*1a410*/  IMAD.MOV.U32 R171, RZ, RZ, R200 ;  /* 0x000000ffffab7224 */ /* 0x000fe400078e00c8 */
[----:B------:R-:W-:Y:S02]  /*1a420*/  IMAD.MOV.U32 R28, RZ, RZ, R199 ;  /* 0x000000ffff1c7224 */ /* 0x000fe400078e00c7 */
[----:B------:R-:W-:Y:S02]  /*1a430*/  IMAD.MOV.U32 R58, RZ, RZ, R205 ;  /* 0x000000ffff3a7224 */ /* 0x000fe400078e00cd */
[----:B------:R-:W-:Y:S02]  /*1a440*/  IMAD.MOV.U32 R90, RZ, RZ, R226 ;  /* 0x000000ffff5a7224 */ /* 0x000fe400078e00e2 */
[----:B------:R-:W-:-:S02]  /*1a450*/  IMAD.MOV.U32 R29, RZ, RZ, R215 ;  /* 0x000000ffff1d7224 */ /* 0x000fc400078e00d7 */
[----:B---3--:R-:W-:Y:S02]  /*1a460*/  IMAD.MOV.U32 R61, RZ, RZ, R248 ;  /* 0x000000ffff3d7224 */ /* 0x008fe400078e00f8 */
[----:B----4-:R-:W-:Y:S02]  /*1a470*/  IMAD.MOV.U32 R60, RZ, RZ, R247 ;  /* 0x000000ffff3c7224 */ /* 0x010fe400078e00f7 */
[----:B------:R-:W-:Y:S02]  /*1a480*/  IMAD.MOV.U32 R215, RZ, RZ, R246 ;  /* 0x000000ffffd77224 */ /* 0x000fe400078e00f6 */
[----:B------:R-:W-:Y:S01]  /*1a490*/  IMAD.MOV.U32 R214, RZ, RZ, R245 ;  /* 0x000000ffffd67224 */ /* 0x000fe200078e00f5 */
[----:B--2---:R-:W-:Y:S04]  /*1a4a0*/  STL [R1+0xf28], R68 ;  /* 0x000f284401007387 */ /* 0x004fe80000100800 */
[----:B------:R-:W-:Y:S04]  /*1a4b0*/  STL [R1+0xf24], R94 ;  /* 0x000f245e01007387 */ /* 0x000fe80000100800 */
[----:B------:R-:W-:Y:S04]  /*1a4c0*/  STL [R1+0xf20], R95 ;  /* 0x000f205f01007387 */ /* 0x000fe80000100800 */
[----:B------:R2:W-:Y:S04]  /*1a4d0*/  STL [R1+0xf34], R69 ;  /* 0x000f344501007387 */ /* 0x0005e80000100800 */
[----:B------:R-:W-:Y:S04]  /*1a4e0*/  STL [R1+0xf30], R92 ;  /* 0x000f305c01007387 */ /* 0x000fe80000100800 */
[----:B------:R-:W-:Y:S04]  /*1a4f0*/  STL [R1+0xf2c], R93 ;  /* 0x000f2c5d01007387 */ /* 0x000fe80000100800 */
[----:B------:R-:W-:Y:S04]  /*1a500*/  STL [R1+0xf4c], R91 ;  /* 0x000f4c5b01007387 */ /* 0x000fe80000100800 */
[----:B------:R-:W3:Y:S04]  /*1a510*/  LDL.LU R208, [R1+0xa98] ;  /* 0x000a980001d07983 */ /* 0x000ee80000300800 */
[----:B------:R-:W4:Y:S04]  /*1a520*/  LDL.LU R201, [R1+0xbb4] ;  /* 0x000bb40001c97983 */ /* 0x000f280000300800 */
[----:B------:R-:W2:Y:S04]  /*1a530*/  LDL.LU R207, [R1+0xa9c] ;  /* 0x000a9c0001cf7983 */ /* 0x000ea80000300800 */
        /* <DEDUP_REMOVED lines=18> */
[----:B------:R-:W4:Y:S04]  /*1a660*/  LDL.LU R147, [R1+0x52c] ;  /* 0x00052c0001937983 */ /* 0x000f280000300800 */
[----:B------:R-:W4:Y:S04]  /*1a670*/  LDL.LU R146, [R1+0x528] ;  /* 0x0005280001927983 */ /* 0x000f280000300800 */
[----:B------:R-:W4:Y:S04]  /*1a680*/  LDL.LU R156, [R1+0x474] ;  /* 0x00047400019c7983 */ /* 0x000f280000300800 */
[----:B------:R-:W4:Y:S04]  /*1a690*/  LDL.LU R102, [R1+0x470] ;  /* 0x0004700001667983 */ /* 0x000f280000300800 */
[----:B------:R-:W4:Y:S01]  /*1a6a0*/  LDL.LU R209, [R1+0xaac] ;  /* 0x000aac0001d17983 */ /* 0x000f220000300800 */
[----:B---3--:R-:W-:-:S03]  /*1a6b0*/  IMAD.MOV.U32 R169, RZ, RZ, R208 ;  /* 0x000000ffffa97224 */ /* 0x008fc600078e00d0 */
[----:B------:R-:W3:Y:S04]  /*1a6c0*/  LDL.LU R208, [R1+0xb2c] ;  /* 0x000b2c0001d07983 */ /* 0x000ee80000300800 */
[----:B------:R-:W3:Y:S01]  /*1a6d0*/  LDL.LU R186, [R1+0xab0] ;  /* 0x000ab00001ba7983 */ /* 0x000ee20000300800 */
[----:B--2---:R-:W-:-:S03]  /*1a6e0*/  IMAD.MOV.U32 R167, RZ, RZ, R207 ;  /* 0x000000ffffa77224 */ /* 0x004fc600078e00cf */
[----:B------:R-:W2:Y:S01]  /*1a6f0*/  LDL.LU R207, [R1+0xb30] ;  /* 0x000b300001cf7983 */ /* 0x000ea20000300800 */
[----:B----4-:R-:W-:-:S03]  /*1a700*/  IMAD.MOV.U32 R30, RZ, RZ, R205 ;  /* 0x000000ffff1e7224 */ /* 0x010fc600078e00cd */
[----:B------:R-:W4:Y:S01]  /*1a710*/  LDL.LU R205, [R1+0xab4] ;  /* 0x000ab40001cd7983 */ /* 0x000f220000300800 */
[----:B------:R-:W-:-:S03]  /*1a720*/  IMAD.MOV.U32 R32, RZ, RZ, R245 ;  /* 0x000000ffff207224 */ /* 0x000fc600078e00f5 */
[----:B------:R-:W2:Y:S01]  /*1a730*/  LDL.LU R245, [R1+0xb34] ;  /* 0x000b340001f57983 */ /* 0x000ea20000300800 */
[----:B------:R-:W-:-:S03]  /*1a740*/  IMAD.MOV.U32 R36, RZ, RZ, R202 ;  /* 0x000000ffff247224 */ /* 0x000fc600078e00ca */
[----:B------:R-:W3:Y:S04]  /*1a750*/  LDL.LU R189, [R1+0xab8] ;  /* 0x000ab80001bd7983 */ /* 0x000ee80000300800 */
[----:B------:R-:W3:Y:S01]  /*1a760*/  LDL.LU R202, [R1+0xb38] ;  /* 0x000b380001ca7983 */ /* 0x000ee20000300800 */
[----:B------:R-:W-:-:S03]  /*1a770*/  IMAD.MOV.U32 R168, RZ, RZ, R201 ;  /* 0x000000ffffa87224 */ /* 0x000fc600078e00c9 */
[----:B------:R-:W3:Y:S01]  /*1a780*/  LDL.LU R3, [R1+0xabc] ;  /* 0x000abc0001037983 */ /* 0x000ee20000300800 */
[----:B------:R-:W-:-:S03]  /*1a790*/  IMAD.MOV.U32 R166, RZ, RZ, R200 ;  /* 0x000000ffffa67224 */ /* 0x000fc600078e00c8 */
[----:B------:R-:W3:Y:S04]  /*1a7a0*/  LDL.LU R2, [R1+0xb3c] ;  /* 0x000b3c0001027983 */ /* 0x000ee80000300800 */
[----:B------:R-:W3:Y:S01]  /*1a7b0*/  LDL.LU R5, [R1+0xac0] ;  /* 0x000ac00001057983 */ /* 0x000ee20000300800 */
[----:B------:R-:W-:-:S03]  /*1a7c0*/  IMAD.MOV.U32 R31, RZ, RZ, R199 ;  /* 0x000000ffff1f7224 */ /* 0x000fc600078e00c7 */
[----:B------:R-:W3:Y:S04]  /*1a7d0*/  LDL.LU R4, [R1+0xb40] ;  /* 0x000b400001047983 */ /* 0x000ee80000300800 */
[----:B------:R-:W3:Y:S01]  /*1a7e0*/  LDL.LU R201, [R1+0xac4] ;  /* 0x000ac40001c97983 */ /* 0x000ee20000300800 */
[----:B------:R-:W-:-:S03]  /*1a7f0*/  IMAD.MOV.U32 R35, RZ, RZ, R197 ;  /* 0x000000ffff237224 */ /* 0x000fc600078e00c5 */
[----:B------:R-:W3:Y:S04]  /*1a800*/  LDL.LU R200, [R1+0xb44] ;  /* 0x000b440001c87983 */ /* 0x000ee80000300800 */
[----:B------:R-:W3:Y:S04]  /*1a810*/  LDL.LU R198, [R1+0xac8] ;  /* 0x000ac80001c67983 */ /* 0x000ee80000300800 */
[----:B------:R-:W3:Y:S01]  /*1a820*/  LDL.LU R199, [R1+0xb48] ;  /* 0x000b480001c77983 */ /* 0x000ee20000300800 */
[----:B------:R-:W-:-:S03]  /*1a830*/  IMAD.MOV.U32 R34, RZ, RZ, R190 ;  /* 0x000000ffff227224 */ /* 0x000fc600078e00be */
        /* <DEDUP_REMOVED lines=10> */
[----:B------:R-:W3:Y:S04]  /*1a8e0*/  LDL.LU R227, [R1+0xad4] ;  /* 0x000ad40001e37983 */ /* 0x000ee80000300800 */
        /* <DEDUP_REMOVED lines=9> */
[----:B------:R-:W3:Y:S01]  /*1a980*/  LDL.LU R42, [R1+0x4b0] ;  /* 0x0004b000012a7983 */ /* 0x000ee20000300800 */
[----:B--2---:R-:W-:-:S03]  /*1a990*/  IMAD.MOV.U32 R204, RZ, RZ, R245 ;  /* 0x000000ffffcc7224 */ /* 0x004fc600078e00f5 */
[----:B------:R-:W2:Y:S01]  /*1a9a0*/  LDL.LU R245, [R1+0xb50] ;  /* 0x000b500001f57983 */ /* 0x000ea20000300800 */
[----:B-1----:R-:W-:-:S03]  /*1a9b0*/  IMAD.MOV.U32 R67, RZ, RZ, R0 ;  /* 0x000000ffff437224 */ /* 0x002fc600078e0000 */
[----:B------:R-:W3:Y:S01]  /*1a9c0*/  LDL.LU R0, [R1+0xf7c] ;  /* 0x000f7c0001007983 */ /* 0x000ee20000300800 */
[----:B------:R-:W-:Y:S02]  /*1a9d0*/  IMAD.MOV.U32 R69, RZ, RZ, R250 ;  /* 0x000000ffff457224 */ /* 0x000fe400078e00fa */
[----:B--2---:R-:W-:-:S05]  /*1a9e0*/  IMAD.MOV.U32 R66, RZ, RZ, R245 ;  /* 0x000000ffff427224 */ /* 0x004fca00078e00f5 */
[----:B------:R1:W-:Y:S04]  /*1a9f0*/  STL.64 [R1+0x38], R66 ;  /* 0x0000384201007387 */ /* 0x0003e80000100a00 */
[----:B------:R-:W2:Y:S01]  /*1aa00*/  LDL.LU R250, [R1+0xf78] ;  /* 0x000f780001fa7983 */ /* 0x000ea20000300800 */
[----:B---3--:R-:W-:-:S03]  /*1aa10*/  IMAD.MOV.U32 R68, RZ, RZ, R0 ;  /* 0x000000ffff447224 */ /* 0x008fc600078e0000 */
[----:B------:R-:W3:Y:S04]  /*1aa20*/  LDL.LU R0, [R1+0xf74] ;  /* 0x000f740001007983 */ /* 0x000ee80000300800 */
[----:B------:R0:W-:Y:S01]  /*1aa30*/  STL.64 [R1+0x40], R68 ;  /* 0x0000404401007387 */ /* 0x0001e20000100a00 */
[----:B--2---:R-:W-:-:S03]  /*1aa40*/  IMAD.MOV.U32 R195, RZ, RZ, R250 ;  /* 0x000000ffffc37224 */ /* 0x004fc600078e00fa */
[----:B------:R-:W2:Y:S01]  /*1aa50*/  LDL.LU R250, [R1+0xf70] ;  /* 0x000f700001fa7983 */ /* 0x000ea20000300800 */
[----:B---3--:R-:W-:-:S03]  /*1aa60*/  IMAD.MOV.U32 R194, RZ, RZ, R0 ;  /* 0x000000ffffc27224 */ /* 0x008fc600078e0000 */
[----:B------:R-:W3:Y:S01]  /*1aa70*/  LDL.LU R0, [R1+0xf6c] ;  /* 0x000f6c0001007983 */ /* 0x000ee20000300800 */
[----:B------:R-:W-:Y:S02]  /*1aa80*/  IMAD.MOV.U32 R196, RZ, RZ, R197 ;  /* 0x000000ffffc47224 */ /* 0x000fe400078e00c5 */
[----:B--2---:R-:W-:Y:S02]  /*1aa90*/  IMAD.MOV.U32 R211, RZ, RZ, R250 ;  /* 0x000000ffffd37224 */ /* 0x004fe400078e00fa */
[----:B------:R-:W2:Y:S01]  /*1aaa0*/  LDL.LU R250, [R1+0xf68] ;  /* 0x000f680001fa7983 */ /* 0x000ea20000300800 */
[----:B---3--:R-:W-:-:S03]  /*1aab0*/  IMAD.MOV.U32 R210, RZ, RZ, R0 ;  /* 0x000000ffffd27224 */ /* 0x008fc600078e0000 */
[----:B------:R-:W3:Y:S01]  /*1aac0*/  LDL.LU R0, [R1+0xf64] ;  /* 0x000f640001007983 */ /* 0x000ee20000300800 */
[----:B------:R-:W-:Y:S02]  /*1aad0*/  IMAD.MOV.U32 R197, RZ, RZ, R188 ;  /* 0x000000ffffc57224 */ /* 0x000fe400078e00bc */
[----:B------:R-:W-:Y:S02]  /*1aae0*/  IMAD.MOV.U32 R206, RZ, RZ, R207 ;  /* 0x000000ffffce7224 */ /* 0x000fe400078e00cf */
[----:B------:R-:W-:Y:S02]  /*1aaf0*/  IMAD.MOV.U32 R188, RZ, RZ, R248 ;  /* 0x000000ffffbc7224 */ /* 0x000fe400078e00f8 */
[----:B------:R-:W-:Y:S01]  /*1ab00*/  IMAD.MOV.U32 R207, RZ, RZ, R186 ;  /* 0x000000ffffcf7224 */ /* 0x000fe200078e00ba */
[----:B------:R-:W4:Y:S01]  /*1ab10*/  LDL.LU R248, [R1+0xc5c] ;  /* 0x000c5c0001f87983 */ /* 0x000f220000300800 */
[----:B------:R-:W-:Y:S02]  /*1ab20*/  IMAD.MOV.U32 R187, RZ, RZ, R247 ;  /* 0x000000ffffbb7224 */ /* 0x000fe400078e00f7 */
[----:B------:R-:W-:Y:S01]  /*1ab30*/  IMAD.MOV.U32 R191, RZ, RZ, R190 ;  /* 0x000000ffffbf7224 */ /* 0x000fe200078e00be */
[----:B------:R-:W4:Y:S01]  /*1ab40*/  LDL.LU R247, [R1+0xc6c] ;  /* 0x000c6c0001f77983 */ /* 0x000f220000300800 */
[----:B------:R-:W-:-:S02]  /*1ab50*/  IMAD.MOV.U32 R186, RZ, RZ, R246 ;  /* 0x000000ffffba7224 */ /* 0x000fc400078e00f6 */
[----:B------:R-:W-:Y:S01]  /*1ab60*/  IMAD.MOV.U32 R190, RZ, RZ, R227 ;  /* 0x000000ffffbe7224 */ /* 0x000fe200078e00e3 */
[----:B------:R-:W4:Y:S04]  /*1ab70*/  LDL.LU R246, [R1+0xc60] ;  /* 0x000c600001f67983 */ /* 0x000f280000300800 */
[----:B------:R-:W4:Y:S01]  /*1ab80*/  LDL.LU R245, [R1+0xc70] ;  /* 0x000c700001f57983 */ /* 0x000f220000300800 */
[----:B------:R-:W-:Y:S02]  /*1ab90*/  IMAD.MOV.U32 R203, RZ, RZ, R189 ;  /* 0x000000ffffcb7224 */ /* 0x000fe400078e00bd */
[----:B------:R-:W-:Y:S02]  /*1aba0*/  IMAD.MOV.U32 R189, RZ, RZ, R226 ;  /* 0x000000ffffbd7224 */ /* 0x000fe400078e00e2 */
[----:B--2---:R-:W-:-:S02]  /*1abb0*/  IMAD.MOV.U32 R227, RZ, RZ, R250 ;  /* 0x000000ffffe37224 */ /* 0x004fc400078e00fa */
[----:B------:R-:W2:Y:S01]  /*1abc0*/  LDL.LU R250, [R1+0xf60] ;  /* 0x000f600001fa7983 */ /* 0x000ea20000300800 */
[----:B---3--:R-:W-:-:S03]  /*1abd0*/  IMAD.MOV.U32 R226, RZ, RZ, R0 ;  /* 0x000000ffffe27224 */ /* 0x008fc600078e0000 */
[----:B------:R-:W3:Y:S04]  /*1abe0*/  LDL.LU R0, [R1+0xf5c] ;  /* 0x000f5c0001007983 */ /* 0x000ee80000300800 */
[----:B------:R-:W3:Y:S01]  /*1abf0*/  LDL.LU R243, [R1+0xc68] ;  /* 0x000c680001f37983 */ /* 0x000ee20000300800 */
[----:B----4-:R-:W-:Y:S02]  /*1ac00*/  IMAD.MOV.U32 R249, RZ, RZ, R248 ;  /* 0x000000fffff97224 */ /* 0x010fe400078e00f8 */
[----:B------:R-:W-:Y:S02]  /*1ac10*/  IMAD.MOV.U32 R248, RZ, RZ, R247 ;  /* 0x000000fffff87224 */ /* 0x000fe400078e00f7 */
[----:B------:R-:W-:Y:S02]  /*1ac20*/  IMAD.MOV.U32 R247, RZ, RZ, R246 ;  /* 0x000000fffff77224 */ /* 0x000fe400078e00f6 */
[----:B------:R-:W-:Y:S01]  /*1ac30*/  IMAD.MOV.U32 R246, RZ, RZ, R245 ;  /* 0x000000fffff67224 */ /* 0x000fe200078e00f5 */
[----:B------:R-:W-:-:S13]  /*1ac40*/  ISETP.GT.AND P0, PT, R242, 0x62, PT ;  /* 0x00000062f200780c */ /* 0x000fda0003f04270 */
[----:B------:R-:W4:Y:S04]  /*1ac50*/  @P0 LDG.E.U16 R96, desc[UR6][R90.64] ;  /* 0x000000065a600981 */ /* 0x000f28000c1e1500 */
[----:B------:R-:W3:Y:S01]  /*1ac60*/  @P0 LDG.E.U16 R97, desc[UR6][R88.64] ;  /* 0x0000000658610981 */ /* 0x000ee2000c1e1500 */
[----:B------:R-:W-:-:S13]  /*1ac70*/  ISETP.GT.AND P0, PT, R242, 0x7a, PT ;  /* 0x0000007af200780c */ /* 0x000fda0003f04270 */
[----:B------:R-:W3:Y:S04]  /*1ac80*/  @P0 LDG.E.U16 R107, desc[UR6][R78.64] ;  /* 0x000000064e6b0981 */ /* 0x000ee8000c1e1500 */
[----:B------:R-:W3:Y:S01]  /*1ac90*/  @P0 LDG.E.U16 R99, desc[UR6][R76.64] ;  /* 0x000000064c630981 */ /* 0x000ee2000c1e1500 */
[C---:B------:R-:W-:Y:S02]  /*1aca0*/  ISETP.GT.AND P0, PT, R242.reuse, 0x6b, PT ;  /* 0x0000006bf200780c */ /* 0x040fe40003f04270 */
[C---:B------:R-:W-:Y:S02]  /*1acb0*/  ISETP.GT.AND P4, PT, R242.reuse, 0x6a, PT ;  /* 0x0000006af200780c */ /* 0x040fe40003f84270 */
[----:B------:R-:W-:-:S09]  /*1acc0*/  ISETP.GT.AND P3, PT, R242, 0x72, PT ;  /* 0x00000072f200780c */ /* 0x000fd20003f64270 */
[----:B------:R-:W3:Y:S04]  /*1acd0*/  @P0 LDG.E.U16 R131, desc[UR6][R56.64] ;  /* 0x0000000638830981 */ /* 0x000ee8000c1e1500 */
[----:B------:R-:W3:Y:S01]  /*1ace0*/  @P0 LDG.E.U16 R130, desc[UR6][R54.64] ;  /* 0x0000000636820981 */ /* 0x000ee2000c1e1500 */
[----:B------:R-:W-:-:S03]  /*1acf0*/  ISETP.GT.AND P0, PT, R242, 0x7b, PT ;  /* 0x0000007bf200780c */ /* 0x000fc60003f04270 */
[----:B------:R-:W3:Y:S04]  /*1ad00*/  @P4 LDG.E.U16 R104, desc[UR6][R86.64] ;  /* 0x0000000656684981 */ /* 0x000ee8000c1e1500 */
[----:B------:R-:W3:Y:S01]  /*1ad10*/  @P4 LDG.E.U16 R105, desc[UR6][R84.64] ;  /* 0x0000000654694981 */ /* 0x000ee2000c1e1500 */
[----:B------:R-:W-:-:S03]  /*1ad20*/  ISETP.GT.AND P4, PT, R242, 0x54, PT ;  /* 0x00000054f200780c */ /* 0x000fc60003f84270 */
[----:B------:R-:W3:Y:S04]  /*1ad30*/  @P3 LDG.E.U16 R103, desc[UR6][R82.64] ;  /* 0x0000000652673981 */ /* 0x000ee8000c1e1500 */
[----:B------:R-:W3:Y:S04]  /*1ad40*/  @P0 LDG.E.U16 R156, desc[UR6][R48.64] ;  /* 0x00000006309c0981 */ /* 0x000ee8000c1e1500 */
[----:B------:R-:W3:Y:S01]  /*1ad50*/  @P0 LDG.E.U16 R102, desc[UR6][R46.64] ;  /* 0x000000062e660981 */ /* 0x000ee2000c1e1500 */
[----:B------:R-:W-:-:S03]  /*1ad60*/  ISETP.GT.AND P0, PT, R242, 0x6c, PT ;  /* 0x0000006cf200780c */ /* 0x000fc60003f04270 */
[----:B------:R-:W3:Y:S01]  /*1ad70*/  @P3 LDG.E.U16 R106, desc[UR6][R80.64] ;  /* 0x00000006506a3981 */ /* 0x000ee2000c1e1500 */
[----:B------:R-:W-:-:S03]  /*1ad80*/  ISETP.GT.AND P3, PT, R242, 0x63, PT ;  /* 0x00000063f200780c */ /* 0x000fc60003f64270 */
[----:B------:R-:W3:Y:S04]  /*1ad90*/  @P4 LDG.E.U16 R11, desc[UR6][R36.64] ;  /* 0x00000006240b4981 */ /* 0x000ee8000c1e1500 */
[----:B------:R-:W3:Y:S01]  /*1ada0*/  @P4 LDG.E.U16 R10, desc[UR6][R34.64] ;  /* 0x00000006220a4981 */ /* 0x000ee2000c1e1500 */
[----:B------:R-:W-:-:S03]  /*1adb0*/  ISETP.GT.AND P4, PT, R242, 0x73, PT ;  /* 0x00000073f200780c */ /* 0x000fc60003f84270 */
[----:B------:R-:W3:Y:S04]  /*1adc0*/  @P0 LDG.E.U16 R43, desc[UR6][R24.64] ;  /* 0x00000006182b0981 */ /* 0x000ee8000c1e1500 */
[----:B------:R-:W3:Y:S01]  /*1add0*/  @P0 LDG.E.U16 R42, desc[UR6][R22.64] ;  /* 0x00000006162a0981 */ /* 0x000ee2000c1e1500 */
[----:B--2---:R-:W-:-:S03]  /*1ade0*/  IMAD.MOV.U32 R245, RZ, RZ, R250 ;  /* 0x000000fffff57224 */ /* 0x004fc600078e00fa */
[----:B------:R-:W2:Y:S04]  /*1adf0*/  @P3 LDG.E.U16 R101, desc[UR6][R60.64] ;  /* 0x000000063c653981 */ /* 0x000ea8000c1e1500 */
[----:B------:R-:W2:Y:S01]  /*1ae00*/  LDL.LU R250, [R1+0xf58] ;  /* 0x000f580001fa7983 */ /* 0x000ea20000300800 */
[----:B------:R-:W-:-:S03]  /*1ae10*/  ISETP.GT.AND P0, PT, R242, 0x5d, PT ;  /* 0x0000005df200780c */ /* 0x000fc60003f04270 */
[----:B------:R-:W4:Y:S01]  /*1ae20*/  @P3 LDG.E.U16 R100, desc[UR6][R58.64] ;  /* 0x000000063a643981 */ /* 0x000f22000c1e1500 */
[----:B------:R-:W-:Y:S02]  /*1ae30*/  ISETP.GT.AND P3, PT, R242, 0x55, PT ;  /* 0x00000055f200780c */ /* 0x000fe40003f64270 */
[----:B------:R-:W-:Y:S01]  /*1ae40*/  PRMT R137, RZ, 0x7610, R137 ;  /* 0x00007610ff897816 */ /* 0x000fe20000000089 */
[----:B------:R-:W4:Y:S01]  /*1ae50*/  @P4 LDG.E.U16 R75, desc[UR6][R52.64] ;  /* 0x00000006344b4981 */ /* 0x000f22000c1e1500 */
[----:B------:R-:W-:-:S03]  /*1ae60*/  PRMT R112, RZ, 0x7610, R112 ;  /* 0x00007610ff707816 */ /* 0x000fc60000000070 */
[----:B------:R-:W4:Y:S01]  /*1ae70*/  @P4 LDG.E.U16 R157, desc[UR6][R50.64] ;  /* 0x00000006329d4981 */ /* 0x000f22000c1e1500 */
[----:B------:R-:W-:-:S03]  /*1ae80*/  ISETP.GT.AND P4, PT, R242, 0x64, PT ;  /* 0x00000064f200780c */ /* 0x000fc60003f84270 */
[----:B------:R-:W4:Y:S04]  /*1ae90*/  @P0 LDG.E.U16 R137, desc[UR6][R166.64] ;  /* 0x00000006a6890981 */ /* 0x000f28000c1e1500 */
[----:B------:R-:W4:Y:S01]  /*1aea0*/  @P0 LDG.E.U16 R112, desc[UR6][R168.64] ;  /* 0x00000006a8700981 */ /* 0x000f22000c1e1500 */
[----:B------:R-:W-:-:S03]  /*1aeb0*/  ISETP.GT.AND P0, PT, R242, 0x75, PT ;  /* 0x00000075f200780c */ /* 0x000fc60003f04270 */
[----:B------:R-:W4:Y:S04]  /*1aec0*/  @P3 LDG.E.U16 R147, desc[UR6][R4.64] ;  /* 0x0000000604933981 */ /* 0x000f28000c1e1500 */
[----:B------:R-:W4:Y:S01]  /*1aed0*/  @P3 LDG.E.U16 R146, desc[UR6][R2.64] ;  /* 0x0000000602923981 */ /* 0x000f22000c1e1500 */
[----:B------:R-:W-:Y:S02]  /*1aee0*/  ISETP.GT.AND P3, PT, R242, 0x74, PT ;  /* 0x00000074f200780c */ /* 0x000fe40003f64270 */
[----:B------:R-:W-:Y:S01]  /*1aef0*/  PRMT R132, RZ, 0x7610, R132 ;  /* 0x00007610ff847816 */ /* 0x000fe20000000084 */
[----:B------:R-:W4:Y:S01]  /*1af00*/  @P4 LDG.E.U16 R12, desc[UR6][R28.64] ;  /* 0x000000061c0c4981 */ /* 0x000f22000c1e1500 */
[----:B------:R-:W-:Y:S02]  /*1af10*/  PRMT R111, RZ, 0x7610, R111 ;  /* 0x00007610ff6f7816 */ /* 0x000fe4000000006f */
[----:B------:R-:W-:Y:S01]  /*1af20*/  PRMT R109, RZ, 0x7610, R109 ;  /* 0x00007610ff6d7816 */ /* 0x000fe2000000006d */
[----:B------:R-:W4:Y:S01]  /*1af30*/  @P4 LDG.E.U16 R163, desc[UR6][R26.64] ;  /* 0x000000061aa34981 */ /* 0x000f22000c1e1500 */
[----:B------:R-:W-:-:S03]  /*1af40*/  PRMT R45, RZ, 0x7610, R45 ;  /* 0x00007610ff2d7816 */ /* 0x000fc6000000002d */
[----:B------:R-:W4:Y:S01]  /*1af50*/  @P0 LDG.E.U16 R132, desc[UR6][R178.64] ;  /* 0x00000006b2840981 */ /* 0x000f22000c1e1500 */
[----:B------:R-:W-:-:S03]  /*1af60*/  ISETP.GT.AND P4, PT, R242, 0x7c, PT ;  /* 0x0000007cf200780c */ /* 0x000fc60003f84270 */
[----:B------:R-:W4:Y:S01]  /*1af70*/  @P0 LDG.E.U16 R111, desc[UR6][R180.64] ;  /* 0x00000006b46f0981 */ /* 0x000f22000c1e1500 */
[----:B------:R-:W-:-:S03]  /*1af80*/  ISETP.GT.AND P0, PT, R242, 0x47, PT ;  /* 0x00000047f200780c */ /* 0x000fc60003f04270 */
[----:B------:R-:W4:Y:S04]  /*1af90*/  @P3 LDG.E.U16 R109, desc[UR6][R20.64] ;  /* 0x00000006146d3981 */ /* 0x000f28000c1e1500 */
[----:B------:R-:W4:Y:S01]  /*1afa0*/  @P3 LDG.E.U16 R45, desc[UR6][R18.64] ;  /* 0x00000006122d3981 */ /* 0x000f22000c1e1500 */
[----:B------:R-:W-:Y:S02]  /*1afb0*/  ISETP.GT.AND P3, PT, R242, 0x6d, PT ;  /* 0x0000006df200780c */ /* 0x000fe40003f64270 */
[----:B0-----:R-:W-:Y:S02]  /*1afc0*/  PRMT R150, RZ, 0x7610, R150 ;  /* 0x00007610ff967816 */ /* 0x001fe40000000096 */
[----:B------:R-:W-:Y:S02]  /*1afd0*/  PRMT R151, RZ, 0x7610, R151 ;  /* 0x00007610ff977816 */ /* 0x000fe40000000097 */
[----:B------:R-:W-:-:S02]  /*1afe0*/  PRMT R44, RZ, 0x7610, R44 ;  /* 0x00007610ff2c7816 */ /* 0x000fc4000000002c */
[----:B------:R-:W-:Y:S01]  /*1aff0*/  PRMT R74, RZ, 0x7610, R74 ;  /* 0x00007610ff4a7816 */ /* 0x000fe2000000004a */
[----:B------:R-:W4:Y:S01]  /*1b000*/  @P0 LDG.E.U16 R150, desc[UR6][R190.64] ;  /* 0x00000006be960981 */ /* 0x000f22000c1e1500 */
[----:B------:R-:W-:Y:S02]  /*1b010*/  PRMT R135, RZ, 0x7610, R135 ;  /* 0x00007610ff877816 */ /* 0x000fe40000000087 */
[----:B------:R-:W-:Y:S01]  /*1b020*/  PRMT R134, RZ, 0x7610, R134 ;  /* 0x00007610ff867816 */ /* 0x000fe20000000086 */
        /* <DEDUP_REMOVED lines=9> */
[----:B------:R-:W1:Y:S01]  /*1b0c0*/  S2R R244, SR_TID.X ;  /* 0x0000000000f47919 */ /* 0x000e620000002100 */
[----:B------:R-:W-:Y:S02]  /*1b0d0*/  PRMT R119, RZ, 0x7610, R119 ;  /* 0x00007610ff777816 */ /* 0x000fe40000000077 */
[----:B------:R-:W-:-:S02]  /*1b0e0*/  PRMT R110, RZ, 0x7610, R110 ;  /* 0x00007610ff6e7816 */ /* 0x000fc4000000006e */
[----:B------:R-:W-:Y:S01]  /*1b0f0*/  PRMT R108, RZ, 0x7610, R108 ;  /* 0x00007610ff6c7816 */ /* 0x000fe2000000006c */
[----:B------:R-:W4:Y:S01]  /*1b100*/  @P0 LDG.E.U16 R118, desc[UR6][R202.64] ;  /* 0x00000006ca760981 */ /* 0x000f22000c1e1500 */
[----:B------:R-:W-:Y:S02]  /*1b110*/  PRMT R148, RZ, 0x7610, R148 ;  /* 0x00007610ff947816 */ /* 0x000fe40000000094 */
[----:B------:R-:W-:Y:S01]  /*1b120*/  PRMT R149, RZ, 0x7610, R149 ;  /* 0x00007610ff957816 */ /* 0x000fe20000000095 */
[----:B------:R-:W4:Y:S01]  /*1b130*/  @P0 LDG.E.U16 R119, desc[UR6][R204.64] ;  /* 0x00000006cc770981 */ /* 0x000f22000c1e1500 */
[C---:B------:R-:W-:Y:S02]  /*1b140*/  ISETP.GT.AND P0, PT, R242.reuse, 0x5f, PT ;  /* 0x0000005ff200780c */ /* 0x040fe40003f04270 */
[----:B------:R-:W-:Y:S01]  /*1b150*/  LOP3.LUT R199, R199, R198, RZ, 0x3c, !PT ;  /* 0x000000c6c7c77212 */ /* 0x000fe200078e3cff */
[----:B------:R-:W4:Y:S04]  /*1b160*/  @P4 LDG.E.U16 R110, desc[UR6][R182.64] ;  /* 0x00000006b66e4981 */ /* 0x000f28000c1e1500 */
[----:B------:R-:W4:Y:S01]  /*1b170*/  @P4 LDG.E.U16 R108, desc[UR6][R184.64] ;  /* 0x00000006b86c4981 */ /* 0x000f22000c1e1500 */
[----:B------:R-:W-:-:S03]  /*1b180*/  ISETP.GT.AND P4, PT, R242, 0x4f, PT ;  /* 0x0000004ff200780c */ /* 0x000fc60003f84270 */
[----:B------:R-:W4:Y:S04]  /*1b190*/  @P3 LDG.E.U16 R148, desc[UR6][R68.64] ;  /* 0x0000000644943981 */ /* 0x000f28000c1e1500 */
[----:B------:R1:W4:Y:S01]  /*1b1a0*/  @P3 LDG.E.U16 R149, desc[UR6][R66.64] ;  /* 0x0000000642953981 */ /* 0x000322000c1e1500 */
[----:B------:R-:W-:Y:S02]  /*1b1b0*/  ISETP.GT.AND P3, PT, R242, 0x4e, PT ;  /* 0x0000004ef200780c */ /* 0x000fe40003f64270 */
[----:B------:R-:W-:Y:S02]  /*1b1c0*/  LOP3.LUT R198, R199, R198, RZ, 0x3c, !PT ;  /* 0x000000c6c7c67212 */ /* 0x000fe400078e3cff */
[----:B------:R-:W-:Y:S02]  /*1b1d0*/  PRMT R6, RZ, 0x7610, R6 ;  /* 0x00007610ff067816 */ /* 0x000fe40000000006 */
[----:B------:R-:W-:-:S02]  /*1b1e0*/  PRMT R7, RZ, 0x7610, R7 ;  /* 0x00007610ff077816 */ /* 0x000fc40000000007 */
[----:B------:R-:W-:Y:S02]  /*1b1f0*/  PRMT R116, RZ, 0x7610, R116 ;  /* 0x00007610ff747816 */ /* 0x000fe40000000074 */
[----:B------:R-:W-:Y:S01]  /*1b200*/  PRMT R117, RZ, 0x7610, R117 ;  /* 0x00007610ff757816 */ /* 0x000fe20000000075 */
[----:B------:R-:W4:Y:S01]  /*1b210*/  @P0 LDG.E.U16 R6, desc[UR6][R214.64] ;  /* 0x00000006d6060981 */ /* 0x000f22000c1e1500 */
[----:B------:R-:W-:Y:S02]  /*1b220*/  PRMT R152, RZ, 0x7610, R152 ;  /* 0x00007610ff987816 */ /* 0x000fe40000000098 */
[----:B------:R-:W-:Y:S01]  /*1b230*/  PRMT R153, RZ, 0x7610, R153 ;  /* 0x00007610ff997816 */ /* 0x000fe20000000099 */
[----:B------:R-:W4:Y:S01]  /*1b240*/  @P0 LDG.E.U16 R7, desc[UR6][R216.64] ;  /* 0x00000006d8070981 */ /* 0x000f22000c1e1500 */
[----:B------:R-:W-:Y:S02]  /*1b250*/  LOP3.LUT R199, R199, R198, RZ, 0x3c, !PT ;  /* 0x000000c6c7c77212 */ /* 0x000fe400078e3cff */
[----:B------:R-:W-:Y:S01]  /*1b260*/  ISETP.GT.AND P0, PT, R242, 0x6e, PT ;  /* 0x0000006ef200780c */ /* 0x000fe20003f04270 */
[----:B------:R-:W4:Y:S01]  /*1b270*/  @P3 LDG.E.U16 R116, desc[UR6][R194.64] ;  /* 0x00000006c2743981 */ /* 0x000f22000c1e1500 */
[----:B------:R-:W-:-:S02]  /*1b280*/  LOP3.LUT R213, R213, R212, RZ, 0x3c, !PT ;  /* 0x000000d4d5d57212 */ /* 0x000fc400078e3cff */
[C---:B------:R-:W-:Y:S01]  /*1b290*/  ISETP.GT.AND P6, PT, R242.reuse, 0x5b, PT ;  /* 0x0000005bf200780c */ /* 0x040fe20003fc4270 */
[----:B------:R-:W4:Y:S01]  /*1b2a0*/  @P3 LDG.E.U16 R117, desc[UR6][R196.64] ;  /* 0x00000006c4753981 */ /* 0x000f22000c1e1500 */
[----:B------:R-:W-:-:S03]  /*1b2b0*/  ISETP.GT.AND P3, PT, R242, 0x57, PT ;  /* 0x00000057f200780c */ /* 0x000fc60003f64270 */
[----:B------:R-:W4:Y:S04]  /*1b2c0*/  @P4 LDG.E.U16 R152, desc[UR6][R198.64] ;  /* 0x00000006c6984981 */ /* 0x000f28000c1e1500 */
[----:B------:R-:W4:Y:S01]  /*1b2d0*/  @P4 LDG.E.U16 R153, desc[UR6][R200.64] ;  /* 0x00000006c8994981 */ /* 0x000f22000c1e1500 */
[----:B------:R-:W-:Y:S02]  /*1b2e0*/  ISETP.GT.AND P4, PT, R242, 0x5e, PT ;  /* 0x0000005ef200780c */ /* 0x000fe40003f84270 */
[----:B------:R-:W-:Y:S01]  /*1b2f0*/  LOP3.LUT R212, R213, R212, RZ, 0x3c, !PT ;  /* 0x000000d4d5d47212 */ /* 0x000fe200078e3cff */
[----:B------:R-:W4:Y:S01]  /*1b300*/  @P6 LDG.E.U16 R73, desc[UR6][R64.64] ;  /* 0x0000000640496981 */ /* 0x000f22000c1e1500 */
[----:B------:R-:W-:Y:S02]  /*1b310*/  PRMT R124, RZ, 0x7610, R124 ;  /* 0x00007610ff7c7816 */ /* 0x000fe4000000007c */
[----:B------:R-:W-:Y:S01]  /*1b320*/  PRMT R125, RZ, 0x7610, R125 ;  /* 0x00007610ff7d7816 */ /* 0x000fe2000000007d */
[----:B------:R-:W4:Y:S01]  /*1b330*/  @P6 LDG.E.U16 R72, desc[UR6][R62.64] ;  /* 0x000000063e486981 */ /* 0x000f22000c1e1500 */
[----:B------:R-:W-:-:S02]  /*1b340*/  PRMT R154, RZ, 0x7610, R154 ;  /* 0x00007610ff9a7816 */ /* 0x000fc4000000009a */
[----:B------:R-:W-:Y:S01]  /*1b350*/  PRMT R155, RZ, 0x7610, R155 ;  /* 0x00007610ff9b7816 */ /* 0x000fe2000000009b */
[----:B------:R-:W4:Y:S01]  /*1b360*/  @P0 LDG.E.U16 R124, desc[UR6][R226.64] ;  /* 0x00000006e27c0981 */ /* 0x000f22000c1e1500 */
[----:B------:R-:W-:Y:S02]  /*1b370*/  PRMT R120, RZ, 0x7610, R120 ;  /* 0x00007610ff787816 */ /* 0x000fe40000000078 */
[----:B------:R-:W-:Y:S01]  /*1b380*/  PRMT R121, RZ, 0x7610, R121 ;  /* 0x00007610ff797816 */ /* 0x000fe20000000079 */
[----:B------:R-:W4:Y:S01]  /*1b390*/  @P0 LDG.E.U16 R125, desc[UR6][R228.64] ;  /* 0x00000006e47d0981 */ /* 0x000f22000c1e1500 */
[----:B------:R-:W-:Y:S02]  /*1b3a0*/  LOP3.LUT R213, R213, R212, RZ, 0x3c, !PT ;  /* 0x000000d4d5d57212 */ /* 0x000fe400078e3cff */
[----:B-1----:R-:W-:Y:S01]  /*1b3b0*/  LOP3.LUT R66, R244, 0x7f, RZ, 0xc0, !PT ;  /* 0x0000007ff4427812 */ /* 0x002fe200078ec0ff */
[----:B---3--:R-:W-:Y:S01]  /*1b3c0*/  IMAD.MOV.U32 R244, RZ, RZ, R0 ;  /* 0x000000fffff47224 */ /* 0x008fe200078e0000 */
[----:B------:R-:W3:Y:S01]  /*1b3d0*/  @P3 LDG.E.U16 R154, desc[UR6][R206.64] ;  /* 0x00000006ce9a3981 */ /* 0x000ee2000c1e1500 */
[----:B------:R-:W-:-:S02]  /*1b3e0*/  ISETP.GT.AND P0, PT, R242, 0x77, PT ;  /* 0x00000077f200780c */ /* 0x000fc40003f04270 */
[C---:B------:R-:W-:Y:S01]  /*1b3f0*/  ISETP.GT.AND P6, PT, R242.reuse, 0x5c, PT ;  /* 0x0000005cf200780c */ /* 0x040fe20003fc4270 */
[----:B------:R-:W3:Y:S01]  /*1b400*/  @P3 LDG.E.U16 R155, desc[UR6][R208.64] ;  /* 0x00000006d09b3981 */ /* 0x000ee2000c1e1500 */
[----:B------:R-:W-:-:S03]  /*1b410*/  ISETP.GT.AND P3, PT, R242, 0x66, PT ;  /* 0x00000066f200780c */ /* 0x000fc60003f64270 */
[----:B------:R-:W3:Y:S04]  /*1b420*/  @P4 LDG.E.U16 R120, desc[UR6][R210.64] ;  /* 0x00000006d2784981 */ /* 0x000ee8000c1e1500 */
[----:B------:R-:W3:Y:S01]  /*1b430*/  @P4 LDG.E.U16 R121, desc[UR6][R212.64] ;  /* 0x00000006d4794981 */ /* 0x000ee2000c1e1500 */
[----:B------:R-:W-:-:S03]  /*1b440*/  ISETP.GT.AND P4, PT, R242, 0x67, PT ;  /* 0x00000067f200780c */ /* 0x000fc60003f84270 */
[----:B------:R-:W3:Y:S01]  /*1b450*/  LDL.LU R0, [R1+0xf54] ;  /* 0x000f540001007983 */ /* 0x000ee20000300800 */
[----:B------:R-:W-:Y:S02]  /*1b460*/  PRMT R40, RZ, 0x7610, R40 ;  /* 0x00007610ff287816 */ /* 0x000fe40000000028 */
[----:B------:R-:W-:Y:S01]  /*1b470*/  PRMT R41, RZ, 0x7610, R41 ;  /* 0x00007610ff297816 */ /* 0x000fe20000000029 */
[----:B------:R-:W4:Y:S01]  /*1b480*/  LDL.LU R94, [R1+0x74c] ;  /* 0x00074c00015e7983 */ /* 0x000f220000300800 */
[----:B------:R-:W-:Y:S02]  /*1b490*/  PRMT R122, RZ, 0x7610, R122 ;  /* 0x00007610ff7a7816 */ /* 0x000fe4000000007a */
[----:B------:R-:W-:Y:S01]  /*1b4a0*/  PRMT R123, RZ, 0x7610, R123 ;  /* 0x00007610ff7b7816 */ /* 0x000fe2000000007b */
[----:B------:R-:W4:Y:S01]  /*1b4b0*/  @P0 LDG.E.U16 R40, desc[UR6][R238.64] ;  /* 0x00000006ee280981 */ /* 0x000f22000c1e1500 */
[----:B------:R-:W-:Y:S02]  /*1b4c0*/  PRMT R8, RZ, 0x7610, R8 ;  /* 0x00007610ff087816 */ /* 0x000fe40000000008 */
[----:B------:R-:W-:Y:S01]  /*1b4d0*/  PRMT R9, RZ, 0x7610, R9 ;  /* 0x00007610ff097816 */ /* 0x000fe20000000009 */
[----:B------:R-:W4:Y:S01]  /*1b4e0*/  @P0 LDG.E.U16 R41, desc[UR6][R240.64] ;  /* 0x00000006f0290981 */ /* 0x000f22000c1e1500 */
[----:B------:R-:W-:-:S03]  /*1b4f0*/  ISETP.GE.AND P0, PT, R66, R242, PT ;  /* 0x000000f24200720c */ /* 0x000fc60003f06270 */
[----:B------:R-:W4:Y:S04]  /*1b500*/  LDL.LU R68, [R1+0x748] ;  /* 0x0007480001447983 */ /* 0x000f280000300800 */
[----:B------:R-:W4:Y:S04]  /*1b510*/  @P6 LDG.E.U16 R162, desc[UR6][R32.64] ;  /* 0x0000000620a26981 */ /* 0x000f28000c1e1500 */
[----:B------:R-:W4:Y:S01]  /*1b520*/  @P6 LDG.E.U16 R13, desc[UR6][R30.64] ;  /* 0x000000061e0d6981 */ /* 0x000f22000c1e1500 */
[----:B------:R-:W-:-:S03]  /*1b530*/  ISETP.GT.AND P6, PT, R242, 0x65, PT ;  /* 0x00000065f200780c */ /* 0x000fc60003fc4270 */
[----:B------:R-:W4:Y:S04]  /*1b540*/  @P3 LDG.E.U16 R122, desc[UR6][R218.64] ;  /* 0x00000006da7a3981 */ /* 0x000f28000c1e1500 */
[----:B------:R-:W4:Y:S01]  /*1b550*/  @P3 LDG.E.U16 R123, desc[UR6][R220.64] ;  /* 0x00000006dc7b3981 */ /* 0x000f22000c1e1500 */
[----:B------:R-:W-:-:S03]  /*1b560*/  ISETP.GT.AND P3, PT, R242, 0x6f, PT ;  /* 0x0000006ff200780c */ /* 0x000fc60003f64270 */
[----:B------:R-:W4:Y:S04]  /*1b570*/  @P4 LDG.E.U16 R8, desc[UR6][R222.64] ;  /* 0x00000006de084981 */ /* 0x000f28000c1e1500 */
[----:B------:R-:W4:Y:S01]  /*1b580*/  @P4 LDG.E.U16 R9, desc[UR6][R224.64] ;  /* 0x00000006e0094981 */ /* 0x000f22000c1e1500 */
[----:B------:R-:W-:-:S03]  /*1b590*/  ISETP.GT.AND P4, PT, R242, 0x76, PT ;  /* 0x00000076f200780c */ /* 0x000fc60003f84270 */
[----:B------:R-:W4:Y:S04]  /*1b5a0*/  LDL.LU R67, [R1+0x714] ;  /* 0x0007140001437983 */ /* 0x000f280000300800 */
[----:B------:R-:W4:Y:S04]  /*1b5b0*/  LDL.LU R66, [R1+0x710] ;  /* 0x0007100001427983 */ /* 0x000f280000300800 */
[----:B------:R-:W4:Y:S04]  /*1b5c0*/  LDL.LU R159, [R1+0x6dc] ;  /* 0x0006dc00019f7983 */ /* 0x000f280000300800 */
[----:B------:R-:W4:Y:S04]  /*1b5d0*/  LDL.LU R158, [R1+0x6d8] ;  /* 0x0006d800019e7983 */ /* 0x000f280000300800 */
[----:B------:R-:W4:Y:S01]  /*1b5e0*/  LDL.LU R98, [R1+0x6a4] ;  /* 0x0006a40001627983 */ /* 0x000f220000300800 */
[----:B------:R-:W-:-:S03]  /*1b5f0*/  PRMT R113, RZ, 0x7610, R113 ;  /* 0x00007610ff717816 */ /* 0x000fc60000000071 */
[----:B------:R-:W4:Y:S01]  /*1b600*/  LDL.LU R251, [R1+0x6a0] ;  /* 0x0006a00001fb7983 */ /* 0x000f220000300800 */
[----:B------:R-:W-:-:S03]  /*1b610*/  PRMT R136, RZ, 0x7610, R136 ;  /* 0x00007610ff887816 */ /* 0x000fc60000000088 */
[----:B------:R-:W4:Y:S01]  /*1b620*/  LDL.LU R252, [R1+0x674] ;  /* 0x0006740001fc7983 */ /* 0x000f220000300800 */
[----:B------:R-:W-:Y:S02]  /*1b630*/  PRMT R38, RZ, 0x7610, R38 ;  /* 0x00007610ff267816 */ /* 0x000fe40000000026 */
[----:B------:R-:W-:Y:S01]  /*1b640*/  PRMT R39, RZ, 0x7610, R39 ;  /* 0x00007610ff277816 */ /* 0x000fe20000000027 */
[----:B------:R-:W4:Y:S01]  /*1b650*/  LDL.LU R128, [R1+0x670] ;  /* 0x0006700001807983 */ /* 0x000f220000300800 */
[----:B------:R-:W-:Y:S02]  /*1b660*/  PRMT R71, RZ, 0x7610, R71 ;  /* 0x00007610ff477816 */ /* 0x000fe40000000047 */
[----:B------:R-:W-:Y:S01]  /*1b670*/  PRMT R126, RZ, 0x7610, R126 ;  /* 0x00007610ff7e7816 */ /* 0x000fe2000000007e */
[----:B------:R-:W4:Y:S04]  /*1b680*/  LDL.LU R129, [R1+0x644] ;  /* 0x0006440001817983 */ /* 0x000f280000300800 */
[----:B------:R-:W4:Y:S04]  /*1b690*/  LDL.LU R139, [R1+0x640] ;  /* 0x00064000018b7983 */ /* 0x000f280000300800 */
[----:B------:R-:W4:Y:S04]  /*1b6a0*/  LDL.LU R138, [R1+0x614] ;  /* 0x00061400018a7983 */ /* 0x000f280000300800 */
[----:B------:R-:W4:Y:S04]  /*1b6b0*/  LDL.LU R141, [R1+0x610] ;  /* 0x00061000018d7983 */ /* 0x000f280000300800 */
[----:B------:R-:W4:Y:S04]  /*1b6c0*/  LDL.LU R140, [R1+0x5e4] ;  /* 0x0005e400018c7983 */ /* 0x000f280000300800 */
        /* <DEDUP_REMOVED lines=9> */
[----:B------:R-:W-:Y:S01]  /*1b760*/  ISETP.GT.AND P4, PT, R242, 0x7f, PT ;  /* 0x0000007ff200780c */ /* 0x000fe20003f84270 */
[----:B--2---:R-:W-:Y:S02]  /*1b770*/  IMAD.MOV.U32 R242, RZ, RZ, R250 ;  /* 0x000000fffff27224 */ /* 0x004fe400078e00fa */
[----:B------:R-:W2:Y:S04]  /*1b780*/  LDL.LU R142, [R1+0x5b4] ;  /* 0x0005b400018e7983 */ /* 0x000ea80000300800 */
[----:B------:R-:W2:Y:S04]  /*1b790*/  LDL.LU R164, [R1+0x5b0] ;  /* 0x0005b00001a47983 */ /* 0x000ea80000300800 */
[----:B------:R-:W2:Y:S04]  /*1b7a0*/  LDL.LU R145, [R1+0x584] ;  /* 0x0005840001917983 */ /* 0x000ea80000300800 */
[----:B------:R-:W4:Y:S01]  /*1b7b0*/  LDL.LU R250, [R1+0xf50] ;  /* 0x000f500001fa7983 */ /* 0x000f220000300800 */
[----:B------:R-:W-:-:S02]  /*1b7c0*/  PRMT R114, RZ, 0x7610, R114 ;  /* 0x00007610ff727816 */ /* 0x000fc40000000072 */
[----:B------:R-:W-:Y:S02]  /*1b7d0*/  PRMT R115, RZ, 0x7610, R115 ;  /* 0x00007610ff737816 */ /* 0x000fe40000000073 */
[----:B------:R-:W-:Y:S02]  /*1b7e0*/  PRMT R127, RZ, 0x7610, R127 ;  /* 0x00007610ff7f7816 */ /* 0x000fe4000000007f */
[----:B------:R-:W-:Y:S01]  /*1b7f0*/  PRMT R133, RZ, 0x7610, R133 ;  /* 0x00007610ff857816 */ /* 0x000fe20000000085 */
[----:B------:R-:W2:Y:S01]  /*1b800*/  @P6 LDG.E.U16 R114, desc[UR6][R186.64] ;  /* 0x00000006ba726981 */ /* 0x000ea2000c1e1500 */
[----:B------:R-:W-:-:S03]  /*1b810*/  PRMT R70, RZ, 0x7610, R70 ;  /* 0x00007610ff467816 */ /* 0x000fc60000000046 */
[----:B------:R-:W2:Y:S04]  /*1b820*/  @P6 LDG.E.U16 R115, desc[UR6][R188.64] ;  /* 0x00000006bc736981 */ /* 0x000ea8000c1e1500 */
[----:B------:R-:W2:Y:S04]  /*1b830*/  @P3 LDG.E.U16 R127, desc[UR6][R242.64] ;  /* 0x00000006f27f3981 */ /* 0x000ea8000c1e1500 */
[----:B------:R-:W2:Y:S04]  /*1b840*/  @P3 LDG.E.U16 R133, desc[UR6][R244.64] ;  /* 0x00000006f4853981 */ /* 0x000ea8000c1e1500 */
[----:B------:R-:W2:Y:S01]  /*1b850*/  @P4 LDG.E.U16 R70, desc[UR6][R246.64] ;  /* 0x00000006f6464981 */ /* 0x000ea2000c1e1500 */
[----:B------:R-:W-:-:S03]  /*1b860*/  IMAD.MOV.U32 R144, RZ, RZ, R161 ;  /* 0x000000ffff907224 */ /* 0x000fc600078e00a1 */
[----:B------:R-:W2:Y:S01]  /*1b870*/  LDL.LU R161, [R1+0x580] ;  /* 0x0005800001a17983 */ /* 0x000ea20000300800 */
[----:B---3--:R-:W-:-:S06]  /*1b880*/  PRMT R0, RZ, 0x7610, R0 ;  /* 0x00007610ff007816 */ /* 0x008fcc0000000000 */
[----:B------:R-:W3:Y:S01]  /*1b890*/  @P4 LDG.E.U16 R0, desc[UR6][R248.64] ;  /* 0x00000006f8004981 */ /* 0x000ee2000c1e1500 */
[----:B------:R-:W-:Y:S06]  /*1b8a0*/  BAR.SYNC.DEFER_BLOCKING 0x0 ;  /* 0x0000000000007b1d */ /* 0x000fec0000010000 */
[----:B----4-:R0:W-:Y:S04]  /*1b8b0*/  STS.U16 [R250+UR4+0x30c00], R251 ;  /* 0x030c00fbfa007988 */ /* 0x0101e80008000404 */
[----:B------:R1:W-:Y:S04]  /*1b8c0*/  STS.U16 [R250+UR4+0x21000], R252 ;  /* 0x021000fcfa007988 */ /* 0x0003e80008000404 */
[----:B--2---:R2:W-:Y:S04]  /*1b8d0*/  STS.U16 [R250+UR4+0x32000], R164 ;  /* 0x032000a4fa007988 */ /* 0x0045e80008000404 */
[----:B0-----:R-:W4:Y:S04]  /*1b8e0*/  LDL.LU R251, [R1+0x520] ;  /* 0x0005200001fb7983 */ /* 0x001f280000300800 */
[----:B-1----:R-:W3:Y:S04]  /*1b8f0*/  LDL.LU R252, [R1+0x4fc] ;  /* 0x0004fc0001fc7983 */ /* 0x002ee80000300800 */
[----:B--2---:R-:W2:Y:S04]  /*1b900*/  LDL.LU R164, [R1+0x4f8] ;  /* 0x0004f80001a47983 */ /* 0x004ea80000300800 */
[----:B------:R0:W-:Y:S04]  /*1b910*/  STS.U16 [R250+UR4+0x31000], R128 ;  /* 0x03100080fa007988 */ /* 0x0001e80008000404 */
[----:B------:R1:W-:Y:S04]  /*1b920*/  STS.U16 [R250+UR4+0x20400], R67 ;  /* 0x02040043fa007988 */ /* 0x0003e80008000404 */
[----:B------:R1:W-:Y:S04]  /*1b930*/  STS.U16 [R250+UR4+0x21400], R129 ;  /* 0x02140081fa007988 */ /* 0x0003e80008000404 */
[----:B0-----:R-:W2:Y:S04]  /*1b940*/  LDL.LU R128, [R1+0x4d0] ;  /* 0x0004d00001807983 */ /* 0x001ea80000300800 */
[----:B-1----:R-:W2:Y:S04]  /*1b950*/  LDL.LU R67, [R1+0x4ac] ;  /* 0x0004ac0001437983 */ /* 0x002ea80000300800 */
[----:B------:R-:W2:Y:S04]  /*1b960*/  LDL.LU R129, [R1+0x4a8] ;  /* 0x0004a80001817983 */ /* 0x000ea80000300800 */
[----:B------:R-:W2:Y:S04]  /*1b970*/  LDL.LU R93, [R1+0x48c] ;  /* 0x00048c00015d7983 */ /* 0x000ea80000300800 */
[----:B------:R-:W2:Y:S04]  /*1b980*/  LDL.LU R92, [R1+0x488] ;  /* 0x00048800015c7983 */ /* 0x000ea80000300800 */
[----:B------:R-:W2:Y:S04]  /*1b990*/  LDL.LU R69, [R1+0x744] ;  /* 0x0007440001457983 */ /* 0x000ea80000300800 */
[----:B------:R0:W-:Y:S04]  /*1b9a0*/  STS.U16 [R250+UR4+0x20000], R94 ;  /* 0x0200005efa007988 */ /* 0x0001e80008000404 */
[----:B------:R-:W2:Y:S04]  /*1b9b0*/  LDL.LU R95, [R1+0x740] ;  /* 0x00074000015f7983 */ /* 0x000ea80000300800 */
[----:B------:R1:W-:Y:S04]  /*1b9c0*/  STS.U16 [R250+UR4+0x30000], R68 ;  /* 0x03000044fa007988 */ /* 0x0003e80008000404 */
[----:B0-----:R-:W2:Y:S04]  /*1b9d0*/  LDL.LU R94, [R1+0x70c] ;  /* 0x00070c00015e7983 */ /* 0x001ea80000300800 */
[----:B------:R0:W-:Y:S04]  /*1b9e0*/  STS.U16 [R250+UR4+0x30400], R66 ;  /* 0x03040042fa007988 */ /* 0x0001e80008000404 */
[----:B-1----:R-:W2:Y:S04]  /*1b9f0*/  LDL.LU R68, [R1+0x708] ;  /* 0x0007080001447983 */ /* 0x002ea80000300800 */
        /* <DEDUP_REMOVED lines=11> */
[----:B-1----:R-:W2:Y:S01]  /*1bab0*/  LDL.LU R138, [R1+0x668] ;  /* 0x00066800018a7983 */ /* 0x002ea20000300800 */
[----:B------:R-:W-:-:S03]  /*1bac0*/  IMAD.MOV.U32 R91, RZ, RZ, R144 ;  /* 0x000000ffff5b7224 */ /* 0x000fc600078e0090 */
        /* <DEDUP_REMOVED lines=10> */
[----:B------:R-:W2:Y:S04]  /*1bb70*/  LDL.LU R144, [R1+0x5d8] ;  /* 0x0005d80001907983 */ /* 0x000ea80000300800 */
[----:B------:R0:W-:Y:S04]  /*1bb80*/  STS.U16 [R250+UR4+0x22800], R160 ;  /* 0x022800a0fa007988 */ /* 0x0001e80008000404 */
[----:B-1----:R-:W2:Y:S04]  /*1bb90*/  LDL.LU R161, [R1+0x5ac] ;  /* 0x0005ac0001a17983 */ /* 0x002ea80000300800 */
[----:B------:R1:W-:Y:S04]  /*1bba0*/  STS.U16 [R250+UR4+0x32800], R165 ;  /* 0x032800a5fa007988 */ /* 0x0003e80008000404 */
[----:B0-----:R-:W2:Y:S04]  /*1bbb0*/  LDL.LU R160, [R1+0x5a8] ;  /* 0x0005a80001a07983 */ /* 0x001ea80000300800 */
[----:B------:R0:W-:Y:S04]  /*1bbc0*/  STS.U16 [R250+UR4+0x22c00], R91 ;  /* 0x022c005bfa007988 */ /* 0x0001e80008000404 */
[----:B-1----:R-:W2:Y:S04]  /*1bbd0*/  LDL.LU R165, [R1+0x57c] ;  /* 0x00057c0001a57983 */ /* 0x002ea80000300800 */
[----:B0-----:R-:W5:Y:S04]  /*1bbe0*/  LDL.LU R91, [R1+0xf4c] ;  /* 0x000f4c00015b7983 */ /* 0x001f680000300800 */
[----:B----4-:R0:W-:Y:S04]  /*1bbf0*/  STS.U16 [R250+UR4+0x32c00], R251 ;  /* 0x032c00fbfa007988 */ /* 0x0101e80008000404 */
[----:B---3--:R1:W-:Y:S04]  /*1bc00*/  STS.U16 [R250+UR4+0x23000], R252 ;  /* 0x023000fcfa007988 */ /* 0x0083e80008000404 */
[----:B--2---:R2:W-:Y:S04]  /*1bc10*/  STS.U16 [R250+UR4+0x33000], R164 ;  /* 0x033000a4fa007988 */ /* 0x0045e80008000404 */
[----:B0-----:R-:W3:Y:S04]  /*1bc20*/  LDL.LU R251, [R1+0xf48] ;  /* 0x000f480001fb7983 */ /* 0x001ee80000300800 */
[----:B-1----:R-:W4:Y:S04]  /*1bc30*/  LDL.LU R252, [R1+0xf44] ;  /* 0x000f440001fc7983 */ /* 0x002f280000300800 */
[----:B--2---:R-:W2:Y:S04]  /*1bc40*/  LDL.LU R164, [R1+0xf40] ;  /* 0x000f400001a47983 */ /* 0x004ea80000300800 */
[----:B------:R-:W-:Y:S04]  /*1bc50*/  STS.U16 [R250+UR4+0x33400], R128 ;  /* 0x03340080fa007988 */ /* 0x000fe80008000404 */
[----:B------:R-:W-:Y:S04]  /*1bc60*/  STS.U16 [R250+UR4+0x33800], R129 ;  /* 0x03380081fa007988 */ /* 0x000fe80008000404 */
[----:B------:R0:W-:Y:S04]  /*1bc70*/  STS.U16 [R250+UR4+0x23800], R67 ;  /* 0x02380043fa007988 */ /* 0x0001e80008000404 */
[----:B------:R-:W-:Y:S01]  /*1bc80*/  STS.U16 [R250+UR4+0x23c00], R93 ;  /* 0x023c005dfa007988 */ /* 0x000fe20008000404 */
[----:B0-----:R-:W-:-:S03]  /*1bc90*/  LOP3.LUT R67, R250, 0x10, RZ, 0x3c, !PT ;  /* 0x00000010fa437812 */ /* 0x001fc600078e3cff */
[----:B------:R-:W-:Y:S04]  /*1bca0*/  STS.U16 [R250+UR4+0x33c00], R92 ;  /* 0x033c005cfa007988 */ /* 0x000fe80008000404 */
[----:B--2---:R0:W-:Y:S04]  /*1bcb0*/  STS.U16 [R250+UR4+0x23400], R164 ;  /* 0x023400a4fa007988 */ /* 0x0041e80008000404 */
[----:B0-----:R-:W2:Y:S04]  /*1bcc0*/  LDL.LU R164, [R1+0x578] ;  /* 0x0005780001a47983 */ /* 0x001ea80000300800 */
[----:B------:R-:W3:Y:S04]  /*1bcd0*/  LDL.LU R128, [R1+0xf3c] ;  /* 0x000f3c0001807983 */ /* 0x000ee80000300800 */
[----:B------:R-:W3:Y:S04]  /*1bce0*/  LDL.LU R129, [R1+0xf38] ;  /* 0x000f380001817983 */ /* 0x000ee80000300800 */
[----:B------:R0:W-:Y:S04]  /*1bcf0*/  STS.U16 [R67+UR4+0x20080], R69 ;  /* 0x0200804543007988 */ /* 0x0001e80008000404 */
[----:B------:R-:W-:Y:S04]  /*1bd00*/  STS.U16 [R67+UR4+0x30080], R95 ;  /* 0x0300805f43007988 */ /* 0x000fe80008000404 */
[----:B------:R-:W-:Y:S04]  /*1bd10*/  STS.U16 [R67+UR4+0x20480], R94 ;  /* 0x0204805e43007988 */ /* 0x000fe80008000404 */
[----:B------:R1:W-:Y:S04]  /*1bd20*/  STS.U16 [R67+UR4+0x30480], R68 ;  /* 0x0304804443007988 */ /* 0x0003e80008000404 */
[----:B------:R-:W-:Y:S04]  /*1bd30*/  STS.U16 [R67+UR4+0x20880], R66 ;  /* 0x0208804243007988 */ /* 0x000fe80008000404 */
[----:B0-----:R-:W4:Y:S04]  /*1bd40*/  LDL.LU R69, [R1+0x4f4] ;  /* 0x0004f40001457983 */ /* 0x001f280000300800 */
[----:B------:R-:W-:Y:S04]  /*1bd50*/  STS.U16 [R67+UR4+0x30880], R159 ;  /* 0x0308809f43007988 */ /* 0x000fe80008000404 */
[----:B------:R-:W4:Y:S04]  /*1bd60*/  LDL.LU R92, [R1+0x4f0] ;  /* 0x0004f000015c7983 */ /* 0x000f280000300800 */
[----:B------:R-:W-:Y:S04]  /*1bd70*/  STS.U16 [R67+UR4+0x20c80], R158 ;  /* 0x020c809e43007988 */ /* 0x000fe80008000404 */
[----:B------:R-:W4:Y:S04]  /*1bd80*/  LDL.LU R93, [R1+0x4cc] ;  /* 0x0004cc00015d7983 */ /* 0x000f280000300800 */
[----:B------:R0:W-:Y:S04]  /*1bd90*/  STS.U16 [R67+UR4+0x30c80], R98 ;  /* 0x030c806243007988 */ /* 0x0001e80008000404 */
[----:B-1----:R-:W4:Y:S04]  /*1bda0*/  LDL.LU R68, [R1+0x4c8] ;  /* 0x0004c80001447983 */ /* 0x002f280000300800 */
[----:B0-----:R-:W4:Y:S04]  /*1bdb0*/  LDL.LU R98, [R1+0x4a4] ;  /* 0x0004a40001627983 */ /* 0x001f280000300800 */
[----:B------:R-:W4:Y:S04]  /*1bdc0*/  LDL.LU R94, [R1+0x4a0] ;  /* 0x0004a000015e7983 */ /* 0x000f280000300800 */
[----:B------:R-:W4:Y:S04]  /*1bdd0*/  LDL.LU R95, [R1+0x484] ;  /* 0x00048400015f7983 */ /* 0x000f280000300800 */
[----:B------:R-:W4:Y:S04]  /*1bde0*/  LDL.LU R66, [R1+0x480] ;  /* 0x0004800001427983 */ /* 0x000f280000300800 */
[----:B------:R-:W4:Y:S04]  /*1bdf0*/  LDL.LU R159, [R1+0x73c] ;  /* 0x00073c00019f7983 */ /* 0x000f280000300800 */
[----:B------:R-:W4:Y:S04]  /*1be00*/  LDL.LU R158, [R1+0x738] ;  /* 0x00073800019e7983 */ /* 0x000f280000300800 */
[----:B------:R0:W-:Y:S04]  /*1be10*/  STS.U16 [R67+UR4+0x21080], R139 ;  /* 0x0210808b43007988 */ /* 0x0001e80008000404 */
[----:B------:R1:W-:Y:S04]  /*1be20*/  STS.U16 [R67+UR4+0x31080], R138 ;  /* 0x0310808a43007988 */ /* 0x0003e80008000404 */
[----:B------:R1:W-:Y:S04]  /*1be30*/  STS.U16 [R67+UR4+0x21480], R141 ;  /* 0x0214808d43007988 */ /* 0x0003e80008000404 */
[----:B0-----:R-:W4:Y:S04]  /*1be40*/  LDL.LU R139, [R1+0x704] ;  /* 0x00070400018b7983 */ /* 0x001f280000300800 */
[----:B-1----:R-:W4:Y:S04]  /*1be50*/  LDL.LU R138, [R1+0x700] ;  /* 0x00070000018a7983 */ /* 0x002f280000300800 */
[----:B------:R0:W-:Y:S04]  /*1be60*/  STS.U16 [R67+UR4+0x31480], R140 ;  /* 0x0314808c43007988 */ /* 0x0001e80008000404 */
[----:B------:R-:W4:Y:S04]  /*1be70*/  LDL.LU R141, [R1+0x6cc] ;  /* 0x0006cc00018d7983 */ /* 0x000f280000300800 */
        /* <DEDUP_REMOVED lines=14> */
[----:B-1----:R-:W4:Y:S04]  /*1bf60*/  LDL.LU R165, [R1+0x604] ;  /* 0x0006040001a57983 */ /* 0x002f280000300800 */
[----:B--2---:R0:W-:Y:S04]  /*1bf70*/  STS.U16 [R67+UR4+0x32480], R164 ;  /* 0x032480a443007988 */ /* 0x0041e80008000404 */
[----:B---3--:R1:W-:Y:S04]  /*1bf80*/  STS.U16 [R67+UR4+0x22880], R129 ;  /* 0x0228808143007988 */ /* 0x0083e80008000404 */
[----:B0-----:R-:W2:Y:S04]  /*1bf90*/  LDL.LU R164, [R1+0x600] ;  /* 0x0006000001a47983 */ /* 0x001ea80000300800 */
[----:B------:R0:W-:Y:S04]  /*1bfa0*/  STS.U16 [R67+UR4+0x32880], R128 ;  /* 0x0328808043007988 */ /* 0x0001e80008000404 */
[----:B-1----:R-:W3:Y:S04]  /*1bfb0*/  LDL.LU R129, [R1+0x5d4] ;  /* 0x0005d40001817983 */ /* 0x002ee80000300800 */
[----:B----4-:R1:W-:Y:S04]  /*1bfc0*/  STS.U16 [R67+UR4+0x22c80], R252 ;  /* 0x022c80fc43007988 */ /* 0x0103e80008000404 */
[----:B0-----:R-:W4:Y:S04]  /*1bfd0*/  LDL.LU R128, [R1+0x5d0] ;  /* 0x0005d00001807983 */ /* 0x001f280000300800 */
[----:B------:R0:W-:Y:S04]  /*1bfe0*/  STS.U16 [R67+UR4+0x32c80], R251 ;  /* 0x032c80fb43007988 */ /* 0x0001e80008000404 */
[----:B-1----:R-:W4:Y:S04]  /*1bff0*/  LDL.LU R252, [R1+0x5a4] ;  /* 0x0005a40001fc7983 */ /* 0x002f280000300800 */
[----:B0-----:R-:W4:Y:S04]  /*1c000*/  LDL.LU R251, [R1+0x5a0] ;  /* 0x0005a00001fb7983 */ /* 0x001f280000300800 */
[----:B------:R0:W-:Y:S04]  /*1c010*/  STS.U16 [R67+UR4+0x23080], R69 ;  /* 0x0230804543007988 */ /* 0x0001e80008000404 */
[----:B------:R1:W-:Y:S04]  /*1c020*/  STS.U16 [R67+UR4+0x33080], R92 ;  /* 0x0330805c43007988 */ /* 0x0003e80008000404 */
[----:B------:R-:W-:Y:S04]  /*1c030*/  STS.U16 [R67+UR4+0x23480], R93 ;  /* 0x0234805d43007988 */ /* 0x000fe80008000404 */
[----:B------:R-:W-:Y:S04]  /*1c040*/  STS.U16 [R67+UR4+0x33480], R68 ;  /* 0x0334804443007988 */ /* 0x000fe80008000404 */
[----:B------:R1:W-:Y:S04]  /*1c050*/  STS.U16 [R67+UR4+0x23880], R98 ;  /* 0x0238806243007988 */ /* 0x0003e80008000404 */
[----:B0-----:R-:W4:Y:S04]  /*1c060*/  LDL.LU R69, [R1+0xf34] ;  /* 0x000f340001457983 */ /* 0x001f280000300800 */
[----:B-1----:R-:W5:Y:S01]  /*1c070*/  LDL.LU R92, [R1+0xf30] ;  /* 0x000f3000015c7983 */ /* 0x002f620000300800 */
[----:B------:R-:W-:-:S03]  /*1c080*/  LOP3.LUT R98, R250, 0x20, RZ, 0x3c, !PT ;  /* 0x00000020fa627812 */ /* 0x000fc600078e3cff */
[----:B------:R-:W5:Y:S04]  /*1c090*/  LDL.LU R93, [R1+0xf2c] ;  /* 0x000f2c00015d7983 */ /* 0x000f680000300800 */
[----:B------:R0:W-:Y:S04]  /*1c0a0*/  STS.U16 [R67+UR4+0x33880], R94 ;  /* 0x0338805e43007988 */ /* 0x0001e80008000404 */
[----:B------:R-:W4:Y:S04]  /*1c0b0*/  LDL.LU R68, [R1+0xf28] ;  /* 0x000f280001447983 */ /* 0x000f280000300800 */
[----:B------:R1:W-:Y:S04]  /*1c0c0*/  STS.U16 [R67+UR4+0x23c80], R95 ;  /* 0x023c805f43007988 */ /* 0x0003e80008000404 */
[----:B0-----:R-:W5:Y:S04]  /*1c0d0*/  LDL.LU R94, [R1+0xf24] ;  /* 0x000f2400015e7983 */ /* 0x001f680000300800 */
[----:B------:R-:W-:Y:S04]  /*1c0e0*/  STS.U16 [R67+UR4+0x33c80], R66 ;  /* 0x033c804243007988 */ /* 0x000fe80008000404 */
[----:B-1----:R-:W5:Y:S04]  /*1c0f0*/  LDL.LU R95, [R1+0xf20] ;  /* 0x000f2000015f7983 */ /* 0x002f680000300800 */
[----:B------:R0:W-:Y:S04]  /*1c100*/  STS.U16 [R98+UR4+0x20100], R159 ;  /* 0x0201009f62007988 */ /* 0x0001e80008000404 */
[----:B------:R1:W-:Y:S04]  /*1c110*/  STS.U16 [R98+UR4+0x30100], R158 ;  /* 0x0301009e62007988 */ /* 0x0003e80008000404 */
[----:B0-----:R-:W4:Y:S04]  /*1c120*/  LDL.LU R159, [R1+0x574] ;  /* 0x00057400019f7983 */ /* 0x001f280000300800 */
[----:B------:R-:W4:Y:S04]  /*1c130*/  LDL.LU R66, [R1+0x570] ;  /* 0x0005700001427983 */ /* 0x000f280000300800 */
[----:B------:R-:W4:Y:S04]  /*1c140*/  LDL.LU R67, [R1+0x544] ;  /* 0x0005440001437983 */ /* 0x000f280000300800 */
[----:B-1----:R-:W4:Y:S04]  /*1c150*/  LDL.LU R158, [R1+0x540] ;  /* 0x00054000019e7983 */ /* 0x002f280000300800 */
        /* <DEDUP_REMOVED lines=10> */
[----:B0-----:R-:W4:Y:S04]  /*1c200*/  LDL.LU R161, [R1+0x734] ;  /* 0x0007340001a17983 */ /* 0x001f280000300800 */
[----:B------:R0:W-:Y:S04]  /*1c210*/  STS.U16 [R98+UR4+0x21900], R165 ;  /* 0x021900a562007988 */ /* 0x0001e80008000404 */
[----:B-1----:R-:W4:Y:S04]  /*1c220*/  LDL.LU R160, [R1+0x730] ;  /* 0x0007300001a07983 */ /* 0x002f280000300800 */
[----:B0-----:R-:W4:Y:S04]  /*1c230*/  LDL.LU R165, [R1+0x6fc] ;  /* 0x0006fc0001a57983 */ /* 0x001f280000300800 */
[----:B--2---:R0:W-:Y:S04]  /*1c240*/  STS.U16 [R98+UR4+0x31900], R164 ;  /* 0x031900a462007988 */ /* 0x0041e80008000404 */
[----:B---3--:R-:W-:Y:S04]  /*1c250*/  STS.U16 [R98+UR4+0x21d00], R129 ;  /* 0x021d008162007988 */ /* 0x008fe80008000404 */
[----:B0-----:R-:W2:Y:S04]  /*1c260*/  LDL.LU R164, [R1+0x6f8] ;  /* 0x0006f80001a47983 */ /* 0x001ea80000300800 */
[----:B----4-:R-:W-:Y:S04]  /*1c270*/  STS.U16 [R98+UR4+0x31d00], R128 ;  /* 0x031d008062007988 */ /* 0x010fe80008000404 */
[----:B------:R0:W-:Y:S04]  /*1c280*/  STS.U16 [R98+UR4+0x22100], R252 ;  /* 0x022100fc62007988 */ /* 0x0001e80008000404 */
[----:B------:R1:W-:Y:S04]  /*1c290*/  STS.U16 [R98+UR4+0x32100], R251 ;  /* 0x032100fb62007988 */ /* 0x0003e80008000404 */
[----:B0-----:R-:W3:Y:S04]  /*1c2a0*/  LDL.LU R252, [R1+0x6c4] ;  /* 0x0006c40001fc7983 */ /* 0x001ee80000300800 */
[----:B-1----:R-:W4:Y:S04]  /*1c2b0*/  LDL.LU R251, [R1+0x6c0] ;  /* 0x0006c00001fb7983 */ /* 0x002f280000300800 */
        /* <DEDUP_REMOVED lines=14> */
[----:B------:R0:W-:Y:S04]  /*1c3a0*/  STS.U16 [R98+UR4+0x32900], R158 ;  /* 0x0329009e62007988 */ /* 0x0001e80008000404 */
[----:B-1----:R-:W5:Y:S04]  /*1c3b0*/  LDL.LU R66, [R1+0xf18] ;  /* 0x000f180001427983 */ /* 0x002f680000300800 */
[----:B------:R1:W-:Y:S04]  /*1c3c0*/  STS.U16 [R98+UR4+0x22d00], R68 ;  /* 0x022d004462007988 */ /* 0x0003e80008000404 */
[----:B------:R-:W5:Y:S04]  /*1c3d0*/  LDL.LU R67, [R1+0xf14] ;  /* 0x000f140001437983 */ /* 0x000f680000300800 */
[----:B------:R1:W-:Y:S04]  /*1c3e0*/  STS.U16 [R98+UR4+0x32d00], R69 ;  /* 0x032d004562007988 */ /* 0x0003e80008000404 */
[----:B0-----:R-:W4:Y:S04]  /*1c3f0*/  LDL.LU R158, [R1+0xf10] ;  /* 0x000f1000019e7983 */ /* 0x001f280000300800 */
[----:B------:R0:W-:Y:S04]  /*1c400*/  STS.U16 [R98+UR4+0x23100], R96 ;  /* 0x0231006062007988 */ /* 0x0001e80008000404 */
[----:B-1----:R-:W5:Y:S04]  /*1c410*/  LDL.LU R68, [R1+0xf0c] ;  /* 0x000f0c0001447983 */ /* 0x002f680000300800 */
[----:B------:R1:W-:Y:S04]  /*1c420*/  STS.U16 [R98+UR4+0x33100], R97 ;  /* 0x0331006162007988 */ /* 0x0003e80008000404 */
[----:B------:R-:W5:Y:S04]  /*1c430*/  LDL.LU R69, [R1+0xf08] ;  /* 0x000f080001457983 */ /* 0x000f680000300800 */
[----:B------:R1:W-:Y:S04]  /*1c440*/  STS.U16 [R98+UR4+0x23500], R104 ;  /* 0x0235006862007988 */ /* 0x0003e80008000404 */
[----:B0-----:R-:W5:Y:S04]  /*1c450*/  LDL.LU R96, [R1+0xf04] ;  /* 0x000f040001607983 */ /* 0x001f680000300800 */
[----:B------:R0:W-:Y:S04]  /*1c460*/  STS.U16 [R98+UR4+0x33500], R105 ;  /* 0x0335006962007988 */ /* 0x0001e80008000404 */
[----:B-1----:R-:W5:Y:S04]  /*1c470*/  LDL.LU R97, [R1+0xf00] ;  /* 0x000f000001617983 */ /* 0x002f680000300800 */
[----:B------:R1:W-:Y:S04]  /*1c480*/  STS.U16 [R98+UR4+0x23900], R103 ;  /* 0x0239006762007988 */ /* 0x0003e80008000404 */
[----:B------:R-:W5:Y:S04]  /*1c490*/  LDL.LU R104, [R1+0xefc] ;  /* 0x000efc0001687983 */ /* 0x000f680000300800 */
[----:B0-----:R-:W5:Y:S01]  /*1c4a0*/  LDL.LU R105, [R1+0xef8] ;  /* 0x000ef80001697983 */ /* 0x001f620000300800 */
[----:B-1----:R-:W-:-:S03]  /*1c4b0*/  LOP3.LUT R103, R250, 0x30, RZ, 0x3c, !PT ;  /* 0x00000030fa677812 */ /* 0x002fc600078e3cff */
[----:B------:R0:W-:Y:S04]  /*1c4c0*/  STS.U16 [R98+UR4+0x33900], R106 ;  /* 0x0339006a62007988 */ /* 0x0001e80008000404 */
[----:B------:R1:W-:Y:S04]  /*1c4d0*/  STS.U16 [R98+UR4+0x23d00], R107 ;  /* 0x023d006b62007988 */ /* 0x0003e80008000404 */
[----:B------:R1:W-:Y:S04]  /*1c4e0*/  STS.U16 [R98+UR4+0x33d00], R99 ;  /* 0x033d006362007988 */ /* 0x0003e80008000404 */
[----:B0-----:R-:W5:Y:S04]  /*1c4f0*/  LDL.LU R106, [R1+0xef4] ;  /* 0x000ef400016a7983 */ /* 0x001f680000300800 */
[----:B-1----:R-:W5:Y:S04]  /*1c500*/  LDL.LU R107, [R1+0xef0] ;  /* 0x000ef000016b7983 */ /* 0x002f680000300800 */
[----:B------:R-:W5:Y:S04]  /*1c510*/  LDL.LU R98, [R1+0xeec] ;  /* 0x000eec0001627983 */ /* 0x000f680000300800 */
[----:B------:R-:W5:Y:S04]  /*1c520*/  LDL.LU R99, [R1+0xee8] ;  /* 0x000ee80001637983 */ /* 0x000f680000300800 */
[----:B------:R0:W-:Y:S04]  /*1c530*/  STS.U16 [R103+UR4+0x20180], R161 ;  /* 0x020180a167007988 */ /* 0x0001e80008000404 */
[----:B------:R1:W-:Y:S04]  /*1c540*/  STS.U16 [R103+UR4+0x30180], R160 ;  /* 0x030180a067007988 */ /* 0x0003e80008000404 */
[----:B------:R1:W-:Y:S04]  /*1c550*/  STS.U16 [R103+UR4+0x20580], R165 ;  /* 0x020580a567007988 */ /* 0x0003e80008000404 */
[----:B0-----:R-:W4:Y:S04]  /*1c560*/  LDL.LU R161, [R1+0xee4] ;  /* 0x000ee40001a17983 */ /* 0x001f280000300800 */
[----:B-1----:R-:W4:Y:S04]  /*1c570*/  LDL.LU R160, [R1+0xee0] ;  /* 0x000ee00001a07983 */ /* 0x002f280000300800 */
[----:B------:R-:W4:Y:S04]  /*1c580*/  LDL.LU R165, [R1+0xedc] ;  /* 0x000edc0001a57983 */ /* 0x000f280000300800 */
[----:B--2---:R0:W-:Y:S04]  /*1c590*/  STS.U16 [R103+UR4+0x30580], R164 ;  /* 0x030580a467007988 */ /* 0x0041e80008000404 */
[----:B0-----:R-:W2:Y:S04]  /*1c5a0*/  LDL.LU R164, [R1+0xed8] ;  /* 0x000ed80001a47983 */ /* 0x001ea80000300800 */
[----:B---3--:R0:W-:Y:S04]  /*1c5b0*/  STS.U16 [R103+UR4+0x20980], R252 ;  /* 0x020980fc67007988 */ /* 0x0081e80008000404 */
[----:B----4-:R1:W-:Y:S04]  /*1c5c0*/  STS.U16 [R103+UR4+0x30980], R251 ;  /* 0x030980fb67007988 */ /* 0x0103e80008000404 */
[----:B0-----:R-:W3:Y:S04]  /*1c5d0*/  LDL.LU R252, [R1+0xed4] ;  /* 0x000ed40001fc7983 */ /* 0x001ee80000300800 */
        /* <DEDUP_REMOVED lines=17> */
[----:B------:R-:W2:Y:S04]  /*1c6f0*/  LDL.LU R143, [R1+0x684] ;  /* 0x00068400018f7983 */ /* 0x000ea80000300800 */
[----:B------:R-:W2:Y:S04]  /*1c700*/  LDL.LU R142, [R1+0x680] ;  /* 0x00068000018e7983 */ /* 0x000ea80000300800 */
[----:B------:R-:W2:Y:S04]  /*1c710*/  LDL.LU R145, [R1+0x654] ;  /* 0x0006540001917983 */ /* 0x000ea80000300800 */
[----:B------:R-:W2:Y:S04]  /*1c720*/  LDL.LU R144, [R1+0x650] ;  /* 0x0006500001907983 */ /* 0x000ea80000300800 */
[----:B----4-:R0:W-:Y:S04]  /*1c730*/  STS.U16 [R103+UR4+0x22180], R251 ;  /* 0x022180fb67007988 */ /* 0x0101e80008000404 */
[----:B---3--:R1:W-:Y:S04]  /*1c740*/  STS.U16 [R103+UR4+0x32180], R252 ;  /* 0x032180fc67007988 */ /* 0x0083e80008000404 */
[----:B--2---:R2:W-:Y:S04]  /*1c750*/  STS.U16 [R103+UR4+0x22580], R164 ;  /* 0x022580a467007988 */ /* 0x0045e80008000404 */
[----:B0-----:R-:W3:Y:S04]  /*1c760*/  LDL.LU R251, [R1+0x624] ;  /* 0x0006240001fb7983 */ /* 0x001ee80000300800 */
[----:B-1----:R-:W4:Y:S04]  /*1c770*/  LDL.LU R252, [R1+0x620] ;  /* 0x0006200001fc7983 */ /* 0x002f280000300800 */
[----:B------:R0:W-:Y:S04]  /*1c780*/  STS.U16 [R103+UR4+0x32580], R165 ;  /* 0x032580a567007988 */ /* 0x0001e80008000404 */
[----:B--2---:R-:W2:Y:S04]  /*1c790*/  LDL.LU R164, [R1+0x5f4] ;  /* 0x0005f40001a47983 */ /* 0x004ea80000300800 */
[----:B0-----:R-:W2:Y:S04]  /*1c7a0*/  LDL.LU R165, [R1+0x5f0] ;  /* 0x0005f00001a57983 */ /* 0x001ea80000300800 */
[----:B------:R0:W-:Y:S04]  /*1c7b0*/  STS.U16 [R103+UR4+0x22980], R158 ;  /* 0x0229809e67007988 */ /* 0x0001e80008000404 */
[----:B------:R1:W-:Y:S04]  /*1c7c0*/  STS.U16 [R103+UR4+0x32980], R159 ;  /* 0x0329809f67007988 */ /* 0x0003e80008000404 */
[----:B------:R1:W-:Y:S04]  /*1c7d0*/  STS.U16 [R103+UR4+0x22d80], R73 ;  /* 0x022d804967007988 */ /* 0x0003e80008000404 */
[----:B0-----:R-:W2:Y:S04]  /*1c7e0*/  LDL.LU R158, [R1+0xecc] ;  /* 0x000ecc00019e7983 */ /* 0x001ea80000300800 */
        /* <DEDUP_REMOVED lines=10> */
[----:B------:R0:W-:Y:S04]  /*1c890*/  STS.U16 [R103+UR4+0x23980], R75 ;  /* 0x0239804b67007988 */ /* 0x0001e80008000404 */
[----:B-1----:R-:W2:Y:S04]  /*1c8a0*/  LDL.LU R131, [R1+0x5c4] ;  /* 0x0005c40001837983 */ /* 0x002ea80000300800 */
[----:B------:R1:W-:Y:S04]  /*1c8b0*/  STS.U16 [R103+UR4+0x33980], R157 ;  /* 0x0339809d67007988 */ /* 0x0003e80008000404 */
[----:B0-----:R-:W2:Y:S01]  /*1c8c0*/  LDL.LU R130, [R1+0x5c0] ;  /* 0x0005c00001827983 */ /* 0x001ea20000300800 */
[----:B------:R-:W-:-:S03]  /*1c8d0*/  LOP3.LUT R75, R250, 0x40, RZ, 0x3c, !PT ;  /* 0x00000040fa4b7812 */ /* 0x000fc600078e3cff */
[----:B------:R0:W-:Y:S04]  /*1c8e0*/  STS.U16 [R103+UR4+0x23d80], R156 ;  /* 0x023d809c67007988 */ /* 0x0001e80008000404 */
[----:B-1----:R-:W2:Y:S04]  /*1c8f0*/  LDL.LU R157, [R1+0x594] ;  /* 0x00059400019d7983 */ /* 0x002ea80000300800 */
[----:B0-----:R-:W2:Y:S04]  /*1c900*/  LDL.LU R156, [R1+0x590] ;  /* 0x00059000019c7983 */ /* 0x001ea80000300800 */
[----:B------:R0:W-:Y:S04]  /*1c910*/  STS.U16 [R103+UR4+0x33d80], R102 ;  /* 0x033d806667007988 */ /* 0x0001e80008000404 */
[----:B------:R1:W-:Y:S04]  /*1c920*/  STS.U16 [R75+UR4+0x20200], R129 ;  /* 0x020200814b007988 */ /* 0x0003e80008000404 */
[----:B------:R0:W-:Y:S04]  /*1c930*/  STS.U16 [R75+UR4+0x30200], R128 ;  /* 0x030200804b007988 */ /* 0x0001e80008000404 */
[----:B------:R-:W-:Y:S04]  /*1c940*/  STS.U16 [R75+UR4+0x20600], R139 ;  /* 0x0206008b4b007988 */ /* 0x000fe80008000404 */
[----:B------:R-:W-:Y:S04]  /*1c950*/  STS.U16 [R75+UR4+0x30600], R138 ;  /* 0x0306008a4b007988 */ /* 0x000fe80008000404 */
[----:B------:R-:W-:Y:S04]  /*1c960*/  STS.U16 [R75+UR4+0x20a00], R141 ;  /* 0x020a008d4b007988 */ /* 0x000fe80008000404 */
[----:B------:R-:W-:Y:S04]  /*1c970*/  STS.U16 [R75+UR4+0x30a00], R140 ;  /* 0x030a008c4b007988 */ /* 0x000fe80008000404 */
[----:B------:R-:W-:Y:S04]  /*1c980*/  STS.U16 [R75+UR4+0x20e00], R143 ;  /* 0x020e008f4b007988 */ /* 0x000fe80008000404 */
[----:B0-----:R-:W2:Y:S04]  /*1c990*/  LDL.LU R103, [R1+0xeb4] ;  /* 0x000eb40001677983 */ /* 0x001ea80000300800 */
[----:B------:R-:W-:Y:S04]  /*1c9a0*/  STS.U16 [R75+UR4+0x30e00], R142 ;  /* 0x030e008e4b007988 */ /* 0x000fe80008000404 */
[----:B------:R-:W2:Y:S04]  /*1c9b0*/  LDL.LU R102, [R1+0xeb0] ;  /* 0x000eb00001667983 */ /* 0x000ea80000300800 */
[----:B------:R-:W-:Y:S04]  /*1c9c0*/  STS.U16 [R75+UR4+0x21200], R145 ;  /* 0x021200914b007988 */ /* 0x000fe80008000404 */
[----:B-1----:R-:W2:Y:S04]  /*1c9d0*/  LDL.LU R129, [R1+0xeac] ;  /* 0x000eac0001817983 */ /* 0x002ea80000300800 */
[----:B------:R-:W-:Y:S04]  /*1c9e0*/  STS.U16 [R75+UR4+0x31200], R144 ;  /* 0x031200904b007988 */ /* 0x000fe80008000404 */
[----:B------:R-:W2:Y:S04]  /*1c9f0*/  LDL.LU R128, [R1+0xea8] ;  /* 0x000ea80001807983 */ /* 0x000ea80000300800 */
[----:B---3--:R0:W-:Y:S04]  /*1ca00*/  STS.U16 [R75+UR4+0x21600], R251 ;  /* 0x021600fb4b007988 */ /* 0x0081e80008000404 */
[----:B----4-:R1:W-:Y:S04]  /*1ca10*/  STS.U16 [R75+UR4+0x31600], R252 ;  /* 0x031600fc4b007988 */ /* 0x0103e80008000404 */
[----:B0-----:R-:W3:Y:S04]  /*1ca20*/  LDL.LU R251, [R1+0x724] ;  /* 0x0007240001fb7983 */ /* 0x001ee80000300800 */
[----:B--2---:R0:W-:Y:S04]  /*1ca30*/  STS.U16 [R75+UR4+0x21a00], R164 ;  /* 0x021a00a44b007988 */ /* 0x0041e80008000404 */
[----:B-1----:R-:W2:Y:S04]  /*1ca40*/  LDL.LU R252, [R1+0x720] ;  /* 0x0007200001fc7983 */ /* 0x002ea80000300800 */
[----:B------:R1:W-:Y:S04]  /*1ca50*/  STS.U16 [R75+UR4+0x31a00], R165 ;  /* 0x031a00a54b007988 */ /* 0x0003e80008000404 */
[----:B0-----:R-:W4:Y:S04]  /*1ca60*/  LDL.LU R164, [R1+0x6ec] ;  /* 0x0006ec0001a47983 */ /* 0x001f280000300800 */
        /* <DEDUP_REMOVED lines=11> */
[----:B0-----:R-:W4:Y:S04]  /*1cb20*/  LDL.LU R131, [R1+0xea4] ;  /* 0x000ea40001837983 */ /* 0x001f280000300800 */
[----:B------:R0:W-:Y:S04]  /*1cb30*/  STS.U16 [R75+UR4+0x22200], R157 ;  /* 0x0222009d4b007988 */ /* 0x0001e80008000404 */
[----:B-1----:R-:W4:Y:S04]  /*1cb40*/  LDL.LU R130, [R1+0xea0] ;  /* 0x000ea00001827983 */ /* 0x002f280000300800 */
[----:B------:R1:W-:Y:S04]  /*1cb50*/  STS.U16 [R75+UR4+0x32200], R156 ;  /* 0x0322009c4b007988 */ /* 0x0003e80008000404 */
[----:B------:R1:W-:Y:S04]  /*1cb60*/  STS.U16 [R75+UR4+0x22600], R159 ;  /* 0x0226009f4b007988 */ /* 0x0003e80008000404 */
[----:B0-----:R-:W4:Y:S04]  /*1cb70*/  LDL.LU R157, [R1+0xe9c] ;  /* 0x000e9c00019d7983 */ /* 0x001f280000300800 */
[----:B------:R0:W-:Y:S04]  /*1cb80*/  STS.U16 [R75+UR4+0x32600], R158 ;  /* 0x0326009e4b007988 */ /* 0x0001e80008000404 */
        /* <DEDUP_REMOVED lines=19> */
[----:B------:R-:W4:Y:S01]  /*1ccc0*/  LDL.LU R42, [R1+0xe70] ;  /* 0x000e7000012a7983 */ /* 0x000f220000300800 */
[----:B0-----:R-:W-:-:S03]  /*1ccd0*/  LOP3.LUT R109, R250, 0x50, RZ, 0x3c, !PT ;  /* 0x00000050fa6d7812 */ /* 0x001fc600078e3cff */
[----:B------:R0:W-:Y:S04]  /*1cce0*/  STS.U16 [R75+UR4+0x33a00], R45 ;  /* 0x033a002d4b007988 */ /* 0x0001e80008000404 */
[----:B------:R1:W-:Y:S04]  /*1ccf0*/  STS.U16 [R75+UR4+0x23e00], R44 ;  /* 0x023e002c4b007988 */ /* 0x0003e80008000404 */
[----:B------:R1:W-:Y:S04]  /*1cd00*/  STS.U16 [R75+UR4+0x33e00], R74 ;  /* 0x033e004a4b007988 */ /* 0x0003e80008000404 */
[----:B0-----:R-:W4:Y:S04]  /*1cd10*/  LDL.LU R45, [R1+0xe6c] ;  /* 0x000e6c00012d7983 */ /* 0x001f280000300800 */
[----:B-1----:R-:W4:Y:S04]  /*1cd20*/  LDL.LU R44, [R1+0xe68] ;  /* 0x000e6800012c7983 */ /* 0x002f280000300800 */
[----:B------:R-:W4:Y:S04]  /*1cd30*/  LDL.LU R75, [R1+0xe64] ;  /* 0x000e6400014b7983 */ /* 0x000f280000300800 */
[----:B------:R-:W4:Y:S04]  /*1cd40*/  LDL.LU R74, [R1+0xe60] ;  /* 0x000e6000014a7983 */ /* 0x000f280000300800 */
[----:B---3--:R0:W-:Y:S04]  /*1cd50*/  STS.U16 [R109+UR4+0x20280], R251 ;  /* 0x020280fb6d007988 */ /* 0x0081e80008000404 */
[----:B--2---:R1:W-:Y:S04]  /*1cd60*/  STS.U16 [R109+UR4+0x30280], R252 ;  /* 0x030280fc6d007988 */ /* 0x0043e80008000404 */
[----:B0-----:R-:W2:Y:S04]  /*1cd70*/  LDL.LU R251, [R1+0xe5c] ;  /* 0x000e5c0001fb7983 */ /* 0x001ea80000300800 */
[----:B----4-:R0:W-:Y:S04]  /*1cd80*/  STS.U16 [R109+UR4+0x20680], R164 ;  /* 0x020680a46d007988 */ /* 0x0101e80008000404 */
[----:B-1----:R-:W3:Y:S04]  /*1cd90*/  LDL.LU R252, [R1+0xe58] ;  /* 0x000e580001fc7983 */ /* 0x002ee80000300800 */
[----:B------:R1:W-:Y:S04]  /*1cda0*/  STS.U16 [R109+UR4+0x30680], R165 ;  /* 0x030680a56d007988 */ /* 0x0003e80008000404 */
[----:B0-----:R-:W4:Y:S04]  /*1cdb0*/  LDL.LU R164, [R1+0xe54] ;  /* 0x000e540001a47983 */ /* 0x001f280000300800 */
[----:B-1----:R-:W2:Y:S04]  /*1cdc0*/  LDL.LU R165, [R1+0xe50] ;  /* 0x000e500001a57983 */ /* 0x002ea80000300800 */
        /* <DEDUP_REMOVED lines=8> */
[----:B--2---:R0:W-:Y:S04]  /*1ce50*/  STS.U16 [R109+UR4+0x21a80], R165 ;  /* 0x021a80a56d007988 */ /* 0x0041e80008000404 */
[----:B----4-:R1:W-:Y:S04]  /*1ce60*/  STS.U16 [R109+UR4+0x31a80], R164 ;  /* 0x031a80a46d007988 */ /* 0x0103e80008000404 */
[----:B---3--:R2:W-:Y:S04]  /*1ce70*/  STS.U16 [R109+UR4+0x21e80], R252 ;  /* 0x021e80fc6d007988 */ /* 0x0085e80008000404 */
[----:B0-----:R-:W3:Y:S04]  /*1ce80*/  LDL.LU R165, [R1+0xe4c] ;  /* 0x000e4c0001a57983 */ /* 0x001ee80000300800 */
[----:B-1----:R-:W4:Y:S04]  /*1ce90*/  LDL.LU R164, [R1+0xe48] ;  /* 0x000e480001a47983 */ /* 0x002f280000300800 */
[----:B--2---:R-:W2:Y:S04]  /*1cea0*/  LDL.LU R252, [R1+0xe44] ;  /* 0x000e440001fc7983 */ /* 0x004ea80000300800 */
[----:B------:R0:W-:Y:S04]  /*1ceb0*/  STS.U16 [R109+UR4+0x31e80], R251 ;  /* 0x031e80fb6d007988 */ /* 0x0001e80008000404 */
[----:B------:R1:W-:Y:S04]  /*1cec0*/  STS.U16 [R109+UR4+0x22280], R163 ;  /* 0x022280a36d007988 */ /* 0x0003e80008000404 */
[----:B------:R1:W-:Y:S04]  /*1ced0*/  STS.U16 [R109+UR4+0x32280], R162 ;  /* 0x032280a26d007988 */ /* 0x0003e80008000404 */
[----:B0-----:R-:W2:Y:S04]  /*1cee0*/  LDL.LU R251, [R1+0xe40] ;  /* 0x000e400001fb7983 */ /* 0x001ea80000300800 */
[----:B-1----:R-:W2:Y:S04]  /*1cef0*/  LDL.LU R163, [R1+0xe3c] ;  /* 0x000e3c0001a37983 */ /* 0x002ea80000300800 */
[----:B------:R-:W2:Y:S04]  /*1cf00*/  LDL.LU R162, [R1+0xe38] ;  /* 0x000e380001a27983 */ /* 0x000ea80000300800 */
[----:B------:R0:W-:Y:S04]  /*1cf10*/  STS.U16 [R109+UR4+0x22680], R160 ;  /* 0x022680a06d007988 */ /* 0x0001e80008000404 */
[----:B------:R1:W-:Y:S04]  /*1cf20*/  STS.U16 [R109+UR4+0x32680], R161 ;  /* 0x032680a16d007988 */ /* 0x0003e80008000404 */
[----:B0-----:R-:W2:Y:S04]  /*1cf30*/  LDL.LU R160, [R1+0xe34] ;  /* 0x000e340001a07983 */ /* 0x001ea80000300800 */
[----:B-1----:R-:W2:Y:S04]  /*1cf40*/  LDL.LU R161, [R1+0xe30] ;  /* 0x000e300001a17983 */ /* 0x002ea80000300800 */
[----:B------:R-:W-:Y:S04]  /*1cf50*/  STS.U16 [R109+UR4+0x22a80], R147 ;  /* 0x022a80936d007988 */ /* 0x000fe80008000404 */
[----:B------:R-:W-:Y:S04]  /*1cf60*/  STS.U16 [R109+UR4+0x32a80], R146 ;  /* 0x032a80926d007988 */ /* 0x000fe80008000404 */
[----:B------:R-:W-:Y:S04]  /*1cf70*/  STS.U16 [R109+UR4+0x22e80], R137 ;  /* 0x022e80896d007988 */ /* 0x000fe80008000404 */
[----:B------:R0:W-:Y:S04]  /*1cf80*/  STS.U16 [R109+UR4+0x32e80], R112 ;  /* 0x032e80706d007988 */ /* 0x0001e80008000404 */
[----:B------:R1:W-:Y:S04]  /*1cf90*/  STS.U16 [R109+UR4+0x23280], R113 ;  /* 0x023280716d007988 */ /* 0x0003e80008000404 */
[----:B------:R-:W-:Y:S04]  /*1cfa0*/  STS.U16 [R109+UR4+0x33280], R136 ;  /* 0x033280886d007988 */ /* 0x000fe80008000404 */
[----:B0-----:R-:W3:Y:S04]  /*1cfb0*/  LDL R112, [R1+0x7f4] ;  /* 0x0007f40001707983 */ /* 0x001ee80000100800 */
[----:B-1----:R-:W4:Y:S04]  /*1cfc0*/  LDL R113, [R1+0x7f0] ;  /* 0x0007f00001717983 */ /* 0x002f280000100800 */
[----:B------:R-:W-:Y:S04]  /*1cfd0*/  STS.U16 [R109+UR4+0x23680], R135 ;  /* 0x023680876d007988 */ /* 0x000fe80008000404 */
[----:B------:R-:W-:Y:S04]  /*1cfe0*/  STS.U16 [R109+UR4+0x33680], R134 ;  /* 0x033680866d007988 */ /* 0x000fe80008000404 */
[----:B------:R-:W-:Y:S04]  /*1cff0*/  STS.U16 [R109+UR4+0x23a80], R132 ;  /* 0x023a80846d007988 */ /* 0x000fe80008000404 */
[----:B------:R0:W-:Y:S04]  /*1d000*/  STS.U16 [R109+UR4+0x33a80], R111 ;  /* 0x033a806f6d007988 */ /* 0x0001e80008000404 */
[----:B------:R1:W-:Y:S04]  /*1d010*/  STS.U16 [R109+UR4+0x23e80], R110 ;  /* 0x023e806e6d007988 */ /* 0x0003e80008000404 */
[----:B0-----:R-:W4:Y:S04]  /*1d020*/  LDL R111, [R1+0x810] ;  /* 0x00081000016f7983 */ /* 0x001f280000100800 */
[----:B-1----:R-:W4:Y:S04]  /*1d030*/  LDL R110, [R1+0x814] ;  /* 0x00081400016e7983 */ /* 0x002f280000100800 */
[----:B------:R0:W-:Y:S04]  /*1d040*/  STS.U16 [R109+UR4+0x33e80], R108 ;  /* 0x033e806c6d007988 */ /* 0x0001e80008000404 */
[----:B0-----:R-:W4:Y:S04]  /*1d050*/  LDL R109, [R1+0x830] ;  /* 0x00083000016d7983 */ /* 0x001f280000100800 */
[----:B------:R-:W4:Y:S01]  /*1d060*/  LDL R108, [R1+0x834] ;  /* 0x00083400016c7983 */ /* 0x000f220000100800 */
[----:B------:R-:W-:-:S02]  /*1d070*/  LOP3.LUT R132, R250, 0x60, RZ, 0x3c, !PT ;  /* 0x00000060fa847812 */ /* 0x000fc400078e3cff */
[----:B------:R-:W-:Y:S02]  /*1d080*/  PRMT R72, RZ, 0x7610, R72 ;  /* 0x00007610ff487816 */ /* 0x000fe40000000048 */
[----:B------:R-:W-:Y:S02]  /*1d090*/  PRMT R73, RZ, 0x7610, R73 ;  /* 0x00007610ff497816 */ /* 0x000fe40000000049 */
[----:B------:R-:W-:Y:S01]  /*1d0a0*/  PRMT R100, RZ, 0x7610, R100 ;  /* 0x00007610ff647816 */ /* 0x000fe20000000064 */
[----:B--2---:R0:W-:Y:S04]  /*1d0b0*/  STS.U16 [R132+UR4+0x20300], R161 ;  /* 0x020300a184007988 */ /* 0x0041e80008000404 */
[----:B------:R1:W-:Y:S04]  /*1d0c0*/  STS.U16 [R132+UR4+0x30300], R160 ;  /* 0x030300a084007988 */ /* 0x0003e80008000404 */
[----:B------:R-:W-:Y:S04]  /*1d0d0*/  STS.U16 [R132+UR4+0x20700], R162 ;  /* 0x020700a284007988 */ /* 0x000fe80008000404 */
[----:B0-----:R-:W2:Y:S04]  /*1d0e0*/  LDL.LU R161, [R1+0xe2c] ;  /* 0x000e2c0001a17983 */ /* 0x001ea80000300800 */
[----:B------:R-:W-:Y:S04]  /*1d0f0*/  STS.U16 [R132+UR4+0x30700], R163 ;  /* 0x030700a384007988 */ /* 0x000fe80008000404 */
[----:B-1----:R-:W2:Y:S04]  /*1d100*/  LDL.LU R160, [R1+0xe28] ;  /* 0x000e280001a07983 */ /* 0x002ea80000300800 */
[----:B------:R0:W-:Y:S04]  /*1d110*/  STS.U16 [R132+UR4+0x20b00], R251 ;  /* 0x020b00fb84007988 */ /* 0x0001e80008000404 */
[----:B------:R1:W-:Y:S01]  /*1d120*/  STS.U16 [R132+UR4+0x30b00], R252 ;  /* 0x030b00fc84007988 */ /* 0x0003e20008000404 */
[----:B---3--:R-:W-:-:S03]  /*1d130*/  @!P0 IMAD.MOV.U32 R134, RZ, RZ, R112 ;  /* 0x000000ffff868224 */ /* 0x008fc600078e0070 */
[----:B----4-:R3:W-:Y:S01]  /*1d140*/  STS.U16 [R132+UR4+0x20f00], R164 ;  /* 0x020f00a484007988 */ /* 0x0107e20008000404 */
[----:B------:R-:W-:-:S03]  /*1d150*/  @!P0 IMAD.MOV.U32 R135, RZ, RZ, R113 ;  /* 0x000000ffff878224 */ /* 0x000fc600078e0071 */
[----:B0-----:R-:W4:Y:S04]  /*1d160*/  LDL.LU R251, [R1+0xe24] ;  /* 0x000e240001fb7983 */ /* 0x001f280000300800 */
[----:B-1----:R-:W2:Y:S04]  /*1d170*/  LDL.LU R252, [R1+0xe20] ;  /* 0x000e200001fc7983 */ /* 0x002ea80000300800 */
[----:B---3--:R-:W3:Y:S04]  /*1d180*/  LDL.LU R164, [R1+0xe1c] ;  /* 0x000e1c0001a47983 */ /* 0x008ee80000300800 */
[----:B------:R0:W-:Y:S04]  /*1d190*/  STS.U16 [R132+UR4+0x30f00], R165 ;  /* 0x030f00a584007988 */ /* 0x0001e80008000404 */
[----:B------:R1:W2:Y:S04]  /*1d1a0*/  @!P0 LDG.E.U16 R72, desc[UR6][R134.64] ;  /* 0x0000000686488981 */ /* 0x0002a8000c1e1500 */
[----:B0-----:R-:W2:Y:S04]  /*1d1b0*/  LDL.LU R165, [R1+0xe18] ;  /* 0x000e180001a57983 */ /* 0x001ea80000300800 */
[----:B------:R-:W2:Y:S04]  /*1d1c0*/  LDL R113, [R1+0x850] ;  /* 0x0008500001717983 */ /* 0x000ea80000100800 */
[----:B------:R-:W2:Y:S01]  /*1d1d0*/  LDL R112, [R1+0x854] ;  /* 0x0008540001707983 */ /* 0x000ea20000100800 */
[----:B-1----:R-:W-:-:S02]  /*1d1e0*/  @!P0 IMAD.MOV.U32 R134, RZ, RZ, R110 ;  /* 0x000000ffff868224 */ /* 0x002fc400078e006e */
[----:B------:R-:W-:Y:S01]  /*1d1f0*/  @!P0 IMAD.MOV.U32 R135, RZ, RZ, R111 ;  /* 0x000000ffff878224 */ /* 0x000fe200078e006f */
[----:B------:R-:W3:Y:S04]  /*1d200*/  LDL R110, [R1+0x874] ;  /* 0x00087400016e7983 */ /* 0x000ee80000100800 */
[----:B------:R-:W3:Y:S04]  /*1d210*/  LDL R111, [R1+0x870] ;  /* 0x00087000016f7983 */ /* 0x000ee80000100800 */
[----:B------:R-:W4:Y:S04]  /*1d220*/  @!P0 LDG.E.U16 R73, desc[UR6][R134.64] ;  /* 0x0000000686498981 */ /* 0x000f28000c1e1500 */
[----:B------:R-:W4:Y:S01]  /*1d230*/  @!P0 LDG.E.U16 R100, desc[UR6][R108.64] ;  /* 0x000000066c648981 */ /* 0x000f22000c1e1500 */
[----:B------:R-:W-:-:S02]  /*1d240*/  PRMT R101, RZ, 0x7610, R101 ;  /* 0x00007610ff657816 */ /* 0x000fc40000000065 */
[----:B------:R-:W-:Y:S01]  /*1d250*/  PRMT R159, RZ, 0x7610, R159 ;  /* 0x00007610ff9f7816 */ /* 0x000fe2000000009f */
[----:B------:R-:W4:Y:S04]  /*1d260*/  LDL R137, [R1+0x890] ;  /* 0x0008900001897983 */ /* 0x000f280000100800 */
[----:B------:R-:W4:Y:S04]  /*1d270*/  LDL R135, [R1+0x8b0] ;  /* 0x0008b00001877983 */ /* 0x000f280000100800 */
[----:B------:R-:W4:Y:S04]  /*1d280*/  LDL R134, [R1+0x8b4] ;  /* 0x0008b40001867983 */ /* 0x000f280000100800 */
[----:B------:R-:W4:Y:S04]  /*1d290*/  LDL R109, [R1+0x8d0] ;  /* 0x0008d000016d7983 */ /* 0x000f280000100800 */
[----:B------:R-:W4:Y:S01]  /*1d2a0*/  LDL R108, [R1+0x8d4] ;  /* 0x0008d400016c7983 */ /* 0x000f220000100800 */
[----:B------:R-:W-:-:S02]  /*1d2b0*/  PRMT R103, RZ, 0x7610, R103 ;  /* 0x00007610ff677816 */ /* 0x000fc40000000067 */
[----:B------:R-:W-:Y:S01]  /*1d2c0*/  PRMT R128, RZ, 0x7610, R128 ;  /* 0x00007610ff807816 */ /* 0x000fe20000000080 */
[----:B------:R-:W4:Y:S01]  /*1d2d0*/  LDL R136, [R1+0x894] ;  /* 0x0008940001887983 */ /* 0x000f220000100800 */
[----:B------:R-:W-:Y:S02]  /*1d2e0*/  PRMT R129, RZ, 0x7610, R129 ;  /* 0x00007610ff817816 */ /* 0x000fe40000000081 */
[----:B------:R-:W-:Y:S01]  /*1d2f0*/  PRMT R130, RZ, 0x7610, R130 ;  /* 0x00007610ff827816 */ /* 0x000fe20000000082 */
[----:B------:R-:W4:Y:S01]  /*1d300*/  LDL R163, [R1+0x848] ;  /* 0x0008480001a37983 */ /* 0x000f220000100800 */
[----:B------:R-:W-:Y:S02]  /*1d310*/  PRMT R131, RZ, 0x7610, R131 ;  /* 0x00007610ff837816 */ /* 0x000fe40000000083 */
[----:B------:R-:W-:Y:S01]  /*1d320*/  PRMT R156, RZ, 0x7610, R156 ;  /* 0x00007610ff9c7816 */ /* 0x000fe2000000009c */
[----:B------:R-:W4:Y:S04]  /*1d330*/  LDL R162, [R1+0x84c] ;  /* 0x00084c0001a27983 */ /* 0x000f280000100800 */
[----:B--2---:R-:W2:Y:S04]  /*1d340*/  @!P0 LDG.E.U16 R101, desc[UR6][R112.64] ;  /* 0x0000000670658981 */ /* 0x004ea8000c1e1500 */
[----:B---3--:R-:W3:Y:S04]  /*1d350*/  @!P0 LDG.E.U16 R159, desc[UR6][R110.64] ;  /* 0x000000066e9f8981 */ /* 0x008ee8000c1e1500 */
[----:B------:R-:W2:Y:S04]  /*1d360*/  LDL R113, [R1+0x7f8] ;  /* 0x0007f80001717983 */ /* 0x000ea80000100800 */
[----:B------:R-:W3:Y:S04]  /*1d370*/  LDL R112, [R1+0x7fc] ;  /* 0x0007fc0001707983 */ /* 0x000ee80000100800 */
[----:B------:R-:W3:Y:S04]  /*1d380*/  LDL R111, [R1+0x818] ;  /* 0x00081800016f7983 */ /* 0x000ee80000100800 */
[----:B------:R-:W3:Y:S04]  /*1d390*/  LDL R110, [R1+0x81c] ;  /* 0x00081c00016e7983 */ /* 0x000ee80000100800 */
[----:B----4-:R0:W4:Y:S02]  /*1d3a0*/  @!P0 LDG.E.U16 R103, desc[UR6][R134.64] ;  /* 0x0000000686678981 */ /* 0x010124000c1e1500 */
[----:B0-----:R-:W-:-:S02]  /*1d3b0*/  @!P0 IMAD.MOV.U32 R134, RZ, RZ, R108 ;  /* 0x000000ffff868224 */ /* 0x001fc400078e006c */
[----:B------:R-:W-:Y:S01]  /*1d3c0*/  @!P0 IMAD.MOV.U32 R135, RZ, RZ, R109 ;  /* 0x000000ffff878224 */ /* 0x000fe200078e006d */
[----:B------:R-:W4:Y:S04]  /*1d3d0*/  LDL R108, [R1+0x83c] ;  /* 0x00083c00016c7983 */ /* 0x000f280000100800 */
[----:B------:R-:W4:Y:S04]  /*1d3e0*/  LDL R109, [R1+0x838] ;  /* 0x00083800016d7983 */ /* 0x000f280000100800 */
[----:B------:R2:W4:Y:S02]  /*1d3f0*/  @!P0 LDG.E.U16 R128, desc[UR6][R134.64] ;  /* 0x0000000686808981 */ /* 0x000524000c1e1500 */
[----:B--2---:R-:W-:-:S02]  /*1d400*/  @!P0 IMAD.MOV.U32 R135, RZ, RZ, R113 ;  /* 0x000000ffff878224 */ /* 0x004fc400078e0071 */
[----:B------:R-:W2:Y:S01]  /*1d410*/  LDL R113, [R1+0x858] ;  /* 0x0008580001717983 */ /* 0x000ea20000100800 */
[----:B---3--:R-:W-:-:S03]  /*1d420*/  @!P0 IMAD.MOV.U32 R134, RZ, RZ, R112 ;  /* 0x000000ffff868224 */ /* 0x008fc600078e0070 */
[----:B------:R-:W2:Y:S04]  /*1d430*/  LDL R112, [R1+0x85c] ;  /* 0x00085c0001707983 */ /* 0x000ea80000100800 */
[----:B------:R-:W3:Y:S04]  /*1d440*/  @!P0 LDG.E.U16 R129, desc[UR6][R134.64] ;  /* 0x0000000686818981 */ /* 0x000ee8000c1e1500 */
[----:B------:R-:W3:Y:S04]  /*1d450*/  @!P0 LDG.E.U16 R130, desc[UR6][R110.64] ;  /* 0x000000066e828981 */ /* 0x000ee8000c1e1500 */
[----:B------:R-:W3:Y:S04]  /*1d460*/  LDL R135, [R1+0x898] ;  /* 0x0008980001877983 */ /* 0x000ee80000100800 */
[----:B------:R-:W3:Y:S04]  /*1d470*/  LDL R134, [R1+0x89c] ;  /* 0x00089c0001867983 */ /* 0x000ee80000100800 */
[----:B------:R-:W3:Y:S04]  /*1d480*/  LDL R111, [R1+0x8b8] ;  /* 0x0008b800016f7983 */ /* 0x000ee80000100800 */
[----:B------:R-:W3:Y:S04]  /*1d490*/  LDL R110, [R1+0x8bc] ;  /* 0x0008bc00016e7983 */ /* 0x000ee80000100800 */
[----:B----4-:R-:W4:Y:S04]  /*1d4a0*/  @!P0 LDG.E.U16 R131, desc[UR6][R108.64] ;  /* 0x000000066c838981 */ /* 0x010f28000c1e1500 */
[----:B------:R-:W4:Y:S04]  /*1d4b0*/  LDL R109, [R1+0x7e4] ;  /* 0x0007e400016d7983 */ /* 0x000f280000100800 */
[----:B------:R-:W4:Y:S01]  /*1d4c0*/  LDL R108, [R1+0x8d8] ;  /* 0x0008d800016c7983 */ /* 0x000f220000100800 */
[----:B------:R-:W-:-:S02]  /*1d4d0*/  PRMT R157, RZ, 0x7610, R157 ;  /* 0x00007610ff9d7816 */ /* 0x000fc4000000009d */
[----:B------:R-:W-:Y:S01]  /*1d4e0*/  PRMT R158, RZ, 0x7610, R158 ;  /* 0x00007610ff9e7816 */ /* 0x000fe2000000009e */
[----:B--2---:R-:W2:Y:S04]  /*1d4f0*/  @!P0 LDG.E.U16 R156, desc[UR6][R112.64] ;  /* 0x00000006709c8981 */ /* 0x004ea8000c1e1500 */
[----:B------:R-:W2:Y:S04]  /*1d500*/  LDL R113, [R1+0x800] ;  /* 0x0008000001717983 */ /* 0x000ea80000100800 */
[----:B------:R-:W2:Y:S04]  /*1d510*/  LDL R112, [R1+0x804] ;  /* 0x0008040001707983 */ /* 0x000ea80000100800 */
[----:B---3--:R0:W3:Y:S02]  /*1d520*/  @!P0 LDG.E.U16 R157, desc[UR6][R134.64] ;  /* 0x00000006869d8981 */ /* 0x0080e4000c1e1500 */
[----:B0-----:R-:W-:-:S02]  /*1d530*/  @!P0 IMAD.MOV.U32 R134, RZ, RZ, R110 ;  /* 0x000000ffff868224 */ /* 0x001fc400078e006e */
[----:B------:R-:W-:Y:S01]  /*1d540*/  @!P0 IMAD.MOV.U32 R135, RZ, RZ, R111 ;  /* 0x000000ffff878224 */ /* 0x000fe200078e006f */
[----:B------:R-:W3:Y:S04]  /*1d550*/  LDL R110, [R1+0x824] ;  /* 0x00082400016e7983 */ /* 0x000ee80000100800 */
[----:B------:R-:W3:Y:S04]  /*1d560*/  LDL R111, [R1+0x820] ;  /* 0x00082000016f7983 */ /* 0x000ee80000100800 */
[----:B------:R4:W3:Y:S02]  /*1d570*/  @!P0 LDG.E.U16 R158, desc[UR6][R134.64] ;  /* 0x00000006869e8981 */ /* 0x0008e4000c1e1500 */
[----:B----4-:R-:W-:-:S02]  /*1d580*/  @!P0 IMAD.MOV.U32 R134, RZ, RZ, R108 ;  /* 0x000000ffff868224 */ /* 0x010fc400078e006c */
[----:B------:R-:W-:Y:S01]  /*1d590*/  @!P0 IMAD.MOV.U32 R135, RZ, RZ, R109 ;  /* 0x000000ffff878224 */ /* 0x000fe200078e006d */
[----:B------:R-:W4:Y:S04]  /*1d5a0*/  LDL R108, [R1+0x844] ;  /* 0x00084400016c7983 */ /* 0x000f280000100800 */
[----:B------:R-:W4:Y:S01]  /*1d5b0*/  LDL R109, [R1+0x840] ;  /* 0x00084000016d7983 */ /* 0x000f220000100800 */
[----:B------:R-:W-:Y:S02]  /*1d5c0*/  PRMT R11, RZ, 0x7610, R11 ;  /* 0x00007610ff0b7816 */ /* 0x000fe4000000000b */
[----:B------:R-:W-:Y:S02]  /*1d5d0*/  PRMT R102, RZ, 0x7610, R102 ;  /* 0x00007610ff667816 */ /* 0x000fe40000000066 */
[----:B------:R-:W-:-:S04]  /*1d5e0*/  PRMT R164, RZ, 0x7610, R164 ;  /* 0x00007610ffa47816 */ /* 0x000fc800000000a4 */
[----:B------:R-:W4:Y:S04]  /*1d5f0*/  @!P0 LDG.E.U16 R102, desc[UR6][R136.64] ;  /* 0x0000000688668981 */ /* 0x000f28000c1e1500 */
[----:B------:R-:W4:Y:S04]  /*1d600*/  LDL R137, [R1+0x878] ;  /* 0x0008780001897983 */ /* 0x000f280000100800 */
[----:B------:R-:W4:Y:S04]  /*1d610*/  LDL R136, [R1+0x87c] ;  /* 0x00087c0001887983 */ /* 0x000f280000100800 */
[----:B--2---:R-:W2:Y:S04]  /*1d620*/  @!P0 LDG.E.U16 R11, desc[UR6][R112.64] ;  /* 0x00000006700b8981 */ /* 0x004ea8000c1e1500 */
[----:B------:R-:W2:Y:S04]  /*1d630*/  LDL R113, [R1+0x8a0] ;  /* 0x0008a00001717983 */ /* 0x000ea80000100800 */
[----:B------:R-:W2:Y:S01]  /*1d640*/  LDL R112, [R1+0x8a4] ;  /* 0x0008a40001707983 */ /* 0x000ea20000100800 */
[----:B---3--:R-:W-:-:S03]  /*1d650*/  @!P0 IMAD.MOV.U32 R138, RZ, RZ, R110 ;  /* 0x000000ffff8a8224 */ /* 0x008fc600078e006e */
[----:B------:R-:W3:Y:S01]  /*1d660*/  LDL R110, [R1+0x8c4] ;  /* 0x0008c400016e7983 */ /* 0x000ee20000100800 */
[----:B------:R-:W-:-:S03]  /*1d670*/  @!P0 IMAD.MOV.U32 R139, RZ, RZ, R111 ;  /* 0x000000ffff8b8224 */ /* 0x000fc600078e006f */
[----:B------:R-:W3:Y:S04]  /*1d680*/  LDL R111, [R1+0x8c0] ;  /* 0x0008c000016f7983 */ /* 0x000ee80000100800 */
[----:B------:R4:W3:Y:S02]  /*1d690*/  @!P0 LDG.E.U16 R164, desc[UR6][R138.64] ;  /* 0x000000068aa48981 */ /* 0x0008e4000c1e1500 */
[----:B----4-:R-:W-:Y:S02]  /*1d6a0*/  @!P0 IMAD.MOV.U32 R138, RZ, RZ, R108 ;  /* 0x000000ffff8a8224 */ /* 0x010fe400078e006c */
[----:B------:R-:W4:Y:S01]  /*1d6b0*/  LDL R108, [R1+0x8dc] ;  /* 0x0008dc00016c7983 */ /* 0x000f220000100800 */
[----:B------:R-:W-:-:S03]  /*1d6c0*/  @!P0 IMAD.MOV.U32 R139, RZ, RZ, R109 ;  /* 0x000000ffff8b8224 */ /* 0x000fc600078e006d */
[----:B------:R-:W4:Y:S01]  /*1d6d0*/  LDL R109, [R1+0x7e8] ;  /* 0x0007e800016d7983 */ /* 0x000f220000100800 */
[----:B------:R-:W-:Y:S02]  /*1d6e0*/  PRMT R42, RZ, 0x7610, R42 ;  /* 0x00007610ff2a7816 */ /* 0x000fe4000000002a */
[----:B------:R-:W-:Y:S02]  /*1d6f0*/  PRMT R44, RZ, 0x7610, R44 ;  /* 0x00007610ff2c7816 */ /* 0x000fe4000000002c */
[----:B------:R-:W-:Y:S02]  /*1d700*/  PRMT R10, RZ, 0x7610, R10 ;  /* 0x00007610ff0a7816 */ /* 0x000fe4000000000a */
[----:B------:R-:W-:-:S04]  /*1d710*/  PRMT R43, RZ, 0x7610, R43 ;  /* 0x00007610ff2b7816 */ /* 0x000fc8000000002b */
[----:B------:R-:W4:Y:S04]  /*1d720*/  @!P0 LDG.E.U16 R10, desc[UR6][R134.64] ;  /* 0x00000006860a8981 */ /* 0x000f28000c1e1500 */
[----:B------:R-:W4:Y:S04]  /*1d730*/  @!P0 LDG.E.U16 R44, desc[UR6][R136.64] ;  /* 0x00000006882c8981 */ /* 0x000f28000c1e1500 */
[----:B------:R-:W4:Y:S04]  /*1d740*/  LDL R135, [R1+0x880] ;  /* 0x0008800001877983 */ /* 0x000f280000100800 */
[----:B------:R-:W4:Y:S04]  /*1d750*/  LDL R134, [R1+0x884] ;  /* 0x0008840001867983 */ /* 0x000f280000100800 */
[----:B------:R-:W4:Y:S04]  /*1d760*/  LDL R137, [R1+0x860] ;  /* 0x0008600001897983 */ /* 0x000f280000100800 */
[----:B------:R-:W4:Y:S04]  /*1d770*/  LDL R136, [R1+0x864] ;  /* 0x0008640001887983 */ /* 0x000f280000100800 */
[----:B--2---:R3:W2:Y:S02]  /*1d780*/  @!P0 LDG.E.U16 R42, desc[UR6][R112.64] ;  /* 0x00000006702a8981 */ /* 0x0046a4000c1e1500 */
[----:B---3--:R-:W-:-:S02]  /*1d790*/  @!P0 IMAD.MOV.U32 R112, RZ, RZ, R110 ;  /* 0x000000ffff708224 */ /* 0x008fc400078e006e */
[----:B------:R-:W-:Y:S01]  /*1d7a0*/  @!P0 IMAD.MOV.U32 R113, RZ, RZ, R111 ;  /* 0x000000ffff718224 */ /* 0x000fe200078e006f */
[----:B------:R-:W3:Y:S04]  /*1d7b0*/  LDL R110, [R1+0x80c] ;  /* 0x00080c00016e7983 */ /* 0x000ee80000100800 */
[----:B------:R-:W2:Y:S04]  /*1d7c0*/  LDL R111, [R1+0x808] ;  /* 0x00080800016f7983 */ /* 0x000ea80000100800 */
[----:B------:R4:W2:Y:S02]  /*1d7d0*/  @!P0 LDG.E.U16 R43, desc[UR6][R112.64] ;  /* 0x00000006702b8981 */ /* 0x0008a4000c1e1500 */
[----:B----4-:R-:W-:-:S02]  /*1d7e0*/  @!P0 IMAD.MOV.U32 R112, RZ, RZ, R108 ;  /* 0x000000ffff708224 */ /* 0x010fc400078e006c */
[----:B------:R-:W-:Y:S01]  /*1d7f0*/  @!P0 IMAD.MOV.U32 R113, RZ, RZ, R109 ;  /* 0x000000ffff718224 */ /* 0x000fe200078e006d */
[----:B------:R-:W4:Y:S04]  /*1d800*/  LDL R108, [R1+0x82c] ;  /* 0x00082c00016c7983 */ /* 0x000f280000100800 */
[----:B------:R-:W4:Y:S01]  /*1d810*/  LDL R109, [R1+0x828] ;  /* 0x00082800016d7983 */ /* 0x000f220000100800 */
[----:B------:R-:W-:Y:S02]  /*1d820*/  PRMT R45, RZ, 0x7610, R45 ;  /* 0x00007610ff2d7816 */ /* 0x000fe4000000002d */
[----:B------:R-:W-:Y:S01]  /*1d830*/  PRMT R12, RZ, 0x7610, R12 ;  /* 0x00007610ff0c7816 */ /* 0x000fe2000000000c */
[----:B------:R-:W4:Y:S01]  /*1d840*/  LDL.LU R141, [R1+0x920] ;  /* 0x00092000018d7983 */ /* 0x000f220000300800 */
[----:B------:R-:W-:-:S02]  /*1d850*/  PRMT R13, RZ, 0x7610, R13 ;  /* 0x00007610ff0d7816 */ /* 0x000fc4000000000d */
[----:B------:R-:W-:Y:S01]  /*1d860*/  PRMT R252, RZ, 0x7610, R252 ;  /* 0x00007610fffc7816 */ /* 0x000fe200000000fc */
[----:B------:R3:W4:Y:S01]  /*1d870*/  @!P0 LDG.E.U16 R45, desc[UR6][R112.64] ;  /* 0x00000006702d8981 */ /* 0x000722000c1e1500 */
[----:B------:R-:W-:Y:S02]  /*1d880*/  PRMT R74, RZ, 0x7610, R74 ;  /* 0x00007610ff4a7816 */ /* 0x000fe4000000004a */
[----:B------:R-:W-:Y:S01]  /*1d890*/  PRMT R75, RZ, 0x7610, R75 ;  /* 0x00007610ff4b7816 */ /* 0x000fe2000000004b */
[----:B------:R-:W4:Y:S01]  /*1d8a0*/  LDL.LU R140, [R1+0x91c] ;  /* 0x00091c00018c7983 */ /* 0x000f220000300800 */
[----:B------:R-:W-:-:S03]  /*1d8b0*/  PRMT R160, RZ, 0x7610, R160 ;  /* 0x00007610ffa07816 */ /* 0x000fc600000000a0 */
[----:B------:R-:W4:Y:S04]  /*1d8c0*/  LDL.LU R143, [R1+0x910] ;  /* 0x00091000018f7983 */ /* 0x000f280000300800 */
[----:B------:R-:W4:Y:S04]  /*1d8d0*/  LDL.LU R142, [R1+0x90c] ;  /* 0x00090c00018e7983 */ /* 0x000f280000300800 */
[----:B------:R-:W4:Y:S04]  /*1d8e0*/  LDL.LU R145, [R1+0x900] ;  /* 0x0009000001917983 */ /* 0x000f280000300800 */
[----:B------:R-:W4:Y:S04]  /*1d8f0*/  LDL.LU R144, [R1+0x8fc] ;  /* 0x0008fc0001907983 */ /* 0x000f280000300800 */
[----:B------:R-:W4:Y:S04]  /*1d900*/  LDL.LU R147, [R1+0x8f0] ;  /* 0x0008f00001937983 */ /* 0x000f280000300800 */
[----:B------:R-:W4:Y:S04]  /*1d910*/  @!P0 LDG.E.U16 R12, desc[UR6][R138.64] ;  /* 0x000000068a0c8981 */ /* 0x000f28000c1e1500 */
[----:B------:R-:W4:Y:S04]  /*1d920*/  @!P0 LDG.E.U16 R13, desc[UR6][R136.64] ;  /* 0x00000006880d8981 */ /* 0x000f28000c1e1500 */
[----:B------:R-:W4:Y:S04]  /*1d930*/  @!P0 LDG.E.U16 R252, desc[UR6][R134.64] ;  /* 0x0000000686fc8981 */ /* 0x000f28000c1e1500 */
[----:B------:R-:W4:Y:S04]  /*1d940*/  LDL.LU R146, [R1+0x8ec] ;  /* 0x0008ec0001927983 */ /* 0x000f280000300800 */
[----:B------:R-:W4:Y:S04]  /*1d950*/  LDL R139, [R1+0x8a8] ;  /* 0x0008a800018b7983 */ /* 0x000f280000100800 */
[----:B------:R-:W4:Y:S04]  /*1d960*/  LDL R138, [R1+0x8ac] ;  /* 0x0008ac00018a7983 */ /* 0x000f280000100800 */
[----:B------:R-:W4:Y:S04]  /*1d970*/  LDL R137, [R1+0x8c8] ;  /* 0x0008c80001897983 */ /* 0x000f280000100800 */
[----:B------:R-:W4:Y:S04]  /*1d980*/  LDL R136, [R1+0x8cc] ;  /* 0x0008cc0001887983 */ /* 0x000f280000100800 */
[----:B------:R-:W4:Y:S04]  /*1d990*/  LDL R135, [R1+0x7e0] ;  /* 0x0007e00001877983 */ /* 0x000f280000100800 */
[----:B------:R-:W4:Y:S04]  /*1d9a0*/  LDL R134, [R1+0x7ec] ;  /* 0x0007ec0001867983 */ /* 0x000f280000100800 */
[----:B------:R0:W4:Y:S01]  /*1d9b0*/  @!P0 LDG.E.U16 R160, desc[UR6][R162.64] ;  /* 0x00000006a2a08981 */ /* 0x000122000c1e1500 */
[----:B---3--:R-:W-:-:S03]  /*1d9c0*/  @!P0 IMAD.MOV.U32 R112, RZ, RZ, R110 ;  /* 0x000000ffff708224 */ /* 0x008fc600078e006e */
[----:B------:R-:W3:Y:S01]  /*1d9d0*/  LDL R110, [R1+0x86c] ;  /* 0x00086c00016e7983 */ /* 0x000ee20000100800 */
[----:B--2---:R-:W-:-:S03]  /*1d9e0*/  @!P0 IMAD.MOV.U32 R113, RZ, RZ, R111 ;  /* 0x000000ffff718224 */ /* 0x004fc600078e006f */
[----:B------:R-:W3:Y:S04]  /*1d9f0*/  LDL R111, [R1+0x868] ;  /* 0x00086800016f7983 */ /* 0x000ee80000100800 */
[----:B------:R-:W2:Y:S04]  /*1da00*/  @!P0 LDG.E.U16 R74, desc[UR6][R112.64] ;  /* 0x00000006704a8981 */ /* 0x000ea8000c1e1500 */
[----:B------:R-:W2:Y:S04]  /*1da10*/  LDL R113, [R1+0x888] ;  /* 0x0008880001717983 */ /* 0x000ea80000100800 */
[----:B------:R-:W2:Y:S04]  /*1da20*/  LDL R112, [R1+0x88c] ;  /* 0x00088c0001707983 */ /* 0x000ea80000100800 */
[----:B----4-:R-:W4:Y:S04]  /*1da30*/  @!P0 LDG.E.U16 R75, desc[UR6][R108.64] ;  /* 0x000000066c4b8981 */ /* 0x010f28000c1e1500 */
[----:B------:R1:W5:Y:S04]  /*1da40*/  LDL.LU.64 R108, [R1+0xe10] ;  /* 0x000e1000016c7983 */ /* 0x0003680000300a00 */
[----:B------:R-:W0:Y:S01]  /*1da50*/  LDL.LU.64 R162, [R1+0xe08] ;  /* 0x000e080001a27983 */ /* 0x000e220000300a00 */
[----:B------:R-:W-:-:S02]  /*1da60*/  PRMT R161, RZ, 0x7610, R161 ;  /* 0x00007610ffa17816 */ /* 0x000fc400000000a1 */
[----:B------:R-:W-:Y:S02]  /*1da70*/  PRMT R165, RZ, 0x7610, R165 ;  /* 0x00007610ffa57816 */ /* 0x000fe400000000a5 */
[----:B------:R-:W-:Y:S01]  /*1da80*/  PRMT R251, RZ, 0x7610, R251 ;  /* 0x00007610fffb7816 */ /* 0x000fe200000000fb */
[----:B------:R-:W-:Y:S04]  /*1da90*/  STS.U16 [R132+UR4+0x21300], R141 ;  /* 0x0213008d84007988 */ /* 0x000fe80008000404 */
[----:B------:R0:W-:Y:S04]  /*1daa0*/  STS.U16 [R132+UR4+0x31300], R140 ;  /* 0x0313008c84007988 */ /* 0x0001e80008000404 */
[----:B------:R-:W-:Y:S04]  /*1dab0*/  STS.U16 [R132+UR4+0x21700], R143 ;  /* 0x0217008f84007988 */ /* 0x000fe80008000404 */
[----:B------:R0:W-:Y:S04]  /*1dac0*/  STS.U16 [R132+UR4+0x31700], R142 ;  /* 0x0317008e84007988 */ /* 0x0001e80008000404 */
[----:B------:R-:W-:Y:S04]  /*1dad0*/  STS.U16 [R132+UR4+0x21b00], R145 ;  /* 0x021b009184007988 */ /* 0x000fe80008000404 */
[----:B------:R0:W-:Y:S04]  /*1dae0*/  STS.U16 [R132+UR4+0x31b00], R144 ;  /* 0x031b009084007988 */ /* 0x0001e80008000404 */
[----:B------:R-:W-:Y:S04]  /*1daf0*/  STS.U16 [R132+UR4+0x21f00], R147 ;  /* 0x021f009384007988 */ /* 0x000fe80008000404 */
[----:B------:R0:W-:Y:S04]  /*1db00*/  STS.U16 [R132+UR4+0x31f00], R146 ;  /* 0x031f009284007988 */ /* 0x0001e80008000404 */
[----:B------:R-:W4:Y:S04]  /*1db10*/  @!P0 LDG.E.U16 R251, desc[UR6][R136.64] ;  /* 0x0000000688fb8981 */ /* 0x000f28000c1e1500 */
[----:B------:R-:W4:Y:S04]  /*1db20*/  @!P0 LDG.E.U16 R165, desc[UR6][R134.64] ;  /* 0x0000000686a58981 */ /* 0x000f28000c1e1500 */
[----:B---3--:R-:W3:Y:S04]  /*1db30*/  @!P0 LDG.E.U16 R161, desc[UR6][R110.64] ;  /* 0x000000066ea18981 */ /* 0x008ee8000c1e1500 */
[----:B------:R1:W5:Y:S01]  /*1db40*/  LDL.LU.64 R110, [R1+0xe00] ;  /* 0x000e0000016e7983 */ /* 0x0003620000300a00 */
[----:B0-----:R-:W-:-:S02]  /*1db50*/  PRMT R162, RZ, 0x7610, R162 ;  /* 0x00007610ffa27816 */ /* 0x001fc400000000a2 */
[----:B------:R-:W-:-:S04]  /*1db60*/  PRMT R163, RZ, 0x7610, R163 ;  /* 0x00007610ffa37816 */ /* 0x000fc800000000a3 */
[----:B--2---:R-:W2:Y:S04]  /*1db70*/  @!P0 LDG.E.U16 R162, desc[UR6][R112.64] ;  /* 0x0000000670a28981 */ /* 0x004ea8000c1e1500 */
[----:B------:R-:W2:Y:S04]  /*1db80*/  @!P0 LDG.E.U16 R163, desc[UR6][R138.64] ;  /* 0x000000068aa38981 */ /* 0x000ea8000c1e1500 */
[----:B------:R1:W5:Y:S04]  /*1db90*/  LDL.LU.64 R112, [R1+0xdf8] ;  /* 0x000df80001707983 */ /* 0x0003680000300a00 */
        /* <DEDUP_REMOVED lines=17> */
[----:B0-----:R0:W5:Y:S04]  /*1dcb0*/  LDL.LU R114, [R1+0xdf0] ;  /* 0x000df00001727983 */ /* 0x0011680000300800 */
[----:B------:R0:W-:Y:S04]  /*1dcc0*/  STS.U16 [R132+UR4+0x32700], R117 ;  /* 0x0327007584007988 */ /* 0x0001e80008000404 */
[----:B-1----:R1:W5:Y:S04]  /*1dcd0*/  LDL.LU R115, [R1+0xdec] ;  /* 0x000dec0001737983 */ /* 0x0023680000300800 */
[----:B------:R0:W-:Y:S04]  /*1dce0*/  STS.U16 [R132+UR4+0x22b00], R118 ;  /* 0x022b007684007988 */ /* 0x0001e80008000404 */
[----:B------:R1:W5:Y:S04]  /*1dcf0*/  LDL.LU R116, [R1+0xde8] ;  /* 0x000de80001747983 */ /* 0x0003680000300800 */
[----:B------:R1:W-:Y:S04]  /*1dd00*/  STS.U16 [R132+UR4+0x32b00], R119 ;  /* 0x032b007784007988 */ /* 0x0003e80008000404 */
[----:B0-----:R0:W5:Y:S04]  /*1dd10*/  LDL.LU R117, [R1+0xde4] ;  /* 0x000de40001757983 */ /* 0x0011680000300800 */
[----:B------:R0:W-:Y:S04]  /*1dd20*/  STS.U16 [R132+UR4+0x22f00], R120 ;  /* 0x022f007884007988 */ /* 0x0001e80008000404 */
[----:B------:R0:W5:Y:S04]  /*1dd30*/  LDL.LU R118, [R1+0xde0] ;  /* 0x000de00001767983 */ /* 0x0001680000300800 */
[----:B------:R0:W-:Y:S04]  /*1dd40*/  STS.U16 [R132+UR4+0x32f00], R121 ;  /* 0x032f007984007988 */ /* 0x0001e80008000404 */
[----:B-1----:R1:W5:Y:S04]  /*1dd50*/  LDL.LU R119, [R1+0xddc] ;  /* 0x000ddc0001777983 */ /* 0x0023680000300800 */
        /* <DEDUP_REMOVED lines=10> */
[----:B-1----:R1:W5:Y:S01]  /*1de00*/  LDL.LU R125, [R1+0xdc4] ;  /* 0x000dc400017d7983 */ /* 0x0023620000300800 */
[----:B0-----:R-:W-:-:S03]  /*1de10*/  LOP3.LUT R71, R250, 0x70, RZ, 0x3c, !PT ;  /* 0x00000070fa477812 */ /* 0x001fc600078e3cff */
[----:B------:R0:W-:Y:S04]  /*1de20*/  STS.U16 [R132+UR4+0x33b00], R126 ;  /* 0x033b007e84007988 */ /* 0x0001e80008000404 */
[----:B------:R1:W-:Y:S04]  /*1de30*/  STS.U16 [R132+UR4+0x23f00], R127 ;  /* 0x023f007f84007988 */ /* 0x0003e80008000404 */
[----:B------:R1:W-:Y:S04]  /*1de40*/  STS.U16 [R132+UR4+0x33f00], R133 ;  /* 0x033f008584007988 */ /* 0x0003e80008000404 */
[----:B0-----:R0:W5:Y:S04]  /*1de50*/  LDL.LU R126, [R1+0xdc0] ;  /* 0x000dc000017e7983 */ /* 0x0011680000300800 */
[----:B-1----:R0:W5:Y:S04]  /*1de60*/  LDL.LU R127, [R1+0xdbc] ;  /* 0x000dbc00017f7983 */ /* 0x0021680000300800 */
[----:B------:R0:W5:Y:S04]  /*1de70*/  LDL.LU R132, [R1+0xdb8] ;  /* 0x000db80001847983 */ /* 0x0001680000300800 */
[----:B------:R0:W5:Y:S04]  /*1de80*/  LDL.LU R133, [R1+0xdb4] ;  /* 0x000db40001857983 */ /* 0x0001680000300800 */
[----:B--2---:R1:W-:Y:S04]  /*1de90*/  STS.U16 [R71+UR4+0x20380], R134 ;  /* 0x0203808647007988 */ /* 0x0043e80008000404 */
[----:B---3--:R2:W-:Y:S04]  /*1dea0*/  STS.U16 [R71+UR4+0x30380], R135 ;  /* 0x0303808747007988 */ /* 0x0085e80008000404 */
[----:B----4-:R3:W-:Y:S04]  /*1deb0*/  STS.U16 [R71+UR4+0x20780], R136 ;  /* 0x0207808847007988 */ /* 0x0107e80008000404 */
[----:B-1----:R0:W5:Y:S04]  /*1dec0*/  LDL.LU R134, [R1+0xdb0] ;  /* 0x000db00001867983 */ /* 0x0021680000300800 */
[----:B--2---:R0:W5:Y:S04]  /*1ded0*/  LDL.LU R135, [R1+0xdac] ;  /* 0x000dac0001877983 */ /* 0x0041680000300800 */
[----:B---3--:R0:W5:Y:S04]  /*1dee0*/  LDL.LU R136, [R1+0xda8] ;  /* 0x000da80001887983 */ /* 0x0081680000300800 */
[----:B------:R1:W-:Y:S04]  /*1def0*/  STS.U16 [R71+UR4+0x30780], R137 ;  /* 0x0307808947007988 */ /* 0x0003e80008000404 */
[----:B------:R2:W-:Y:S04]  /*1df00*/  STS.U16 [R71+UR4+0x20b80], R138 ;  /* 0x020b808a47007988 */ /* 0x0005e80008000404 */
[----:B------:R3:W-:Y:S04]  /*1df10*/  STS.U16 [R71+UR4+0x30b80], R139 ;  /* 0x030b808b47007988 */ /* 0x0007e80008000404 */
        /* <DEDUP_REMOVED lines=53> */
[----:B-1----:R0:W5:Y:S04]  /*1e270*/  LDL.LU R70, [R1+0xd38] ;  /* 0x000d380001467983 */ /* 0x0021680000300800 */
[----:B--2---:R0:W5:Y:S04]  /*1e280*/  LDL.LU R71, [R1+0xd34] ;  /* 0x000d340001477983 */ /* 0x0041680000300800 */
[----:B------:R-:W2:Y:S04]  /*1e290*/  LDL.LU R0, [R1+0xd30] ;  /* 0x000d300001007983 */ /* 0x000ea80000300800 */
[----:B--2---:R1:W-:Y:S04]  /*1e2a0*/  STS.U16 [R0+UR4+0x45000], R159 ;  /* 0x0450009f00007988 */ /* 0x0043e80008000404 */
[----:B------:R2:W-:Y:S04]  /*1e2b0*/  STS.U16 [R0+UR4+0x44000], R72 ;  /* 0x0440004800007988 */ /* 0x0005e80008000404 */
[----:B------:R3:W-:Y:S01]  /*1e2c0*/  STS.U16 [R0+UR4+0x44400], R73 ;  /* 0x0444004900007988 */ /* 0x0007e20008000404 */
[----:B-1----:R-:W-:-:S03]  /*1e2d0*/  LOP3.LUT R159, R0, 0x20, RZ, 0x3c, !PT ;  /* 0x00000020009f7812 */ /* 0x002fc600078e3cff */
[----:B------:R1:W-:Y:S04]  /*1e2e0*/  STS.U16 [R0+UR4+0x44800], R100 ;  /* 0x0448006400007988 */ /* 0x0003e80008000404 */
[----:B--2---:R0:W5:Y:S04]  /*1e2f0*/  LDL.LU R72, [R1+0xd2c] ;  /* 0x000d2c0001487983 */ /* 0x0041680000300800 */
[----:B---3--:R0:W5:Y:S04]  /*1e300*/  LDL.LU R73, [R1+0xd28] ;  /* 0x000d280001497983 */ /* 0x0081680000300800 */
[----:B-1----:R0:W5:Y:S04]  /*1e310*/  LDL.LU R100, [R1+0xd24] ;  /* 0x000d240001647983 */ /* 0x0021680000300800 */
[----:B------:R1:W-:Y:S04]  /*1e320*/  STS.U16 [R0+UR4+0x44c00], R101 ;  /* 0x044c006500007988 */ /* 0x0003e80008000404 */
[----:B------:R2:W-:Y:S04]  /*1e330*/  STS.U16 [R0+UR4+0x45400], R102 ;  /* 0x0454006600007988 */ /* 0x0005e80008000404 */
[----:B------:R3:W-:Y:S04]  /*1e340*/  STS.U16 [R0+UR4+0x45800], R103 ;  /* 0x0458006700007988 */ /* 0x0007e80008000404 */
[----:B-1----:R0:W5:Y:S04]  /*1e350*/  LDL.LU R101, [R1+0xd20] ;  /* 0x000d200001657983 */ /* 0x0021680000300800 */
[----:B------:R1:W-:Y:S04]  /*1e360*/  STS.U16 [R0+UR4+0x45c00], R128 ;  /* 0x045c008000007988 */ /* 0x0003e80008000404 */
[----:B--2---:R0:W5:Y:S04]  /*1e370*/  LDL.LU R102, [R1+0xd1c] ;  /* 0x000d1c0001667983 */ /* 0x0041680000300800 */
[----:B------:R2:W-:Y:S04]  /*1e380*/  STS.U16 [R159+UR4+0x44100], R129 ;  /* 0x044100819f007988 */ /* 0x0005e80008000404 */
[----:B---3--:R0:W5:Y:S04]  /*1e390*/  LDL.LU R103, [R1+0xd18] ;  /* 0x000d180001677983 */ /* 0x0081680000300800 */
        /* <DEDUP_REMOVED lines=8> */
[----:B--2---:R0:W5:Y:S01]  /*1e420*/  LDL.LU R156, [R1+0xd04] ;  /* 0x000d0400019c7983 */ /* 0x0041620000300800 */
[----:B---3--:R-:W-:-:S03]  /*1e430*/  LOP3.LUT R44, R0, 0x40, RZ, 0x3c, !PT ;  /* 0x00000040002c7812 */ /* 0x008fc600078e3cff */
[----:B------:R1:W-:Y:S04]  /*1e440*/  STS.U16 [R159+UR4+0x45500], R157 ;  /* 0x0455009d9f007988 */ /* 0x0003e80008000404 */
[----:B------:R2:W-:Y:S04]  /*1e450*/  STS.U16 [R159+UR4+0x45900], R158 ;  /* 0x0459009e9f007988 */ /* 0x0005e80008000404 */
[----:B------:R3:W-:Y:S04]  /*1e460*/  STS.U16 [R159+UR4+0x45d00], R10 ;  /* 0x045d000a9f007988 */ /* 0x0007e80008000404 */
[----:B-1----:R0:W5:Y:S04]  /*1e470*/  LDL.LU R157, [R1+0xd00] ;  /* 0x000d0000019d7983 */ /* 0x0021680000300800 */
[----:B--2---:R0:W5:Y:S04]  /*1e480*/  LDL.LU R158, [R1+0xcfc] ;  /* 0x000cfc00019e7983 */ /* 0x0041680000300800 */
[----:B---3--:R0:W5:Y:S04]  /*1e490*/  LDL.LU R159, [R1+0xcf8] ;  /* 0x000cf800019f7983 */ /* 0x0081680000300800 */
[----:B------:R0:W5:Y:S04]  /*1e4a0*/  LDL.LU R10, [R1+0xcf4] ;  /* 0x000cf400010a7983 */ /* 0x0001680000300800 */
[----:B------:R1:W-:Y:S04]  /*1e4b0*/  STS.U16 [R44+UR4+0x44200], R11 ;  /* 0x0442000b2c007988 */ /* 0x0003e80008000404 */
[----:B------:R2:W-:Y:S04]  /*1e4c0*/  STS.U16 [R44+UR4+0x44600], R164 ;  /* 0x044600a42c007988 */ /* 0x0005e80008000404 */
[----:B-1----:R0:W5:Y:S04]  /*1e4d0*/  LDL.LU R11, [R1+0xcf0] ;  /* 0x000cf000010b7983 */ /* 0x0021680000300800 */
[----:B--2---:R-:W2:Y:S04]  /*1e4e0*/  LDL R164, [R1+0x8e0] ;  /* 0x0008e00001a47983 */ /* 0x004ea80000100800 */
[----:B------:R1:W-:Y:S04]  /*1e4f0*/  STS.U16 [R44+UR4+0x44a00], R12 ;  /* 0x044a000c2c007988 */ /* 0x0003e80008000404 */
[----:B------:R3:W-:Y:S04]  /*1e500*/  STS.U16 [R44+UR4+0x44e00], R13 ;  /* 0x044e000d2c007988 */ /* 0x0007e80008000404 */
[----:B------:R4:W-:Y:S04]  /*1e510*/  STS.U16 [R44+UR4+0x45200], R252 ;  /* 0x045200fc2c007988 */ /* 0x0009e80008000404 */
[----:B-1----:R0:W5:Y:S04]  /*1e520*/  LDL.LU R12, [R1+0xcec] ;  /* 0x000cec00010c7983 */ /* 0x0021680000300800 */
[----:B---3--:R0:W5:Y:S01]  /*1e530*/  LDL.LU R13, [R1+0xce8] ;  /* 0x000ce800010d7983 */ /* 0x0081620000300800 */
[----:B----4-:R-:W-:-:S03]  /*1e540*/  LOP3.LUT R252, R0, 0x60, RZ, 0x3c, !PT ;  /* 0x0000006000fc7812 */ /* 0x010fc600078e3cff */
[----:B------:R1:W-:Y:S04]  /*1e550*/  STS.U16 [R44+UR4+0x45600], R42 ;  /* 0x0456002a2c007988 */ /* 0x0003e80008000404 */
[----:B------:R3:W-:Y:S04]  /*1e560*/  STS.U16 [R44+UR4+0x45a00], R43 ;  /* 0x045a002b2c007988 */ /* 0x0007e80008000404 */
[----:B------:R4:W-:Y:S04]  /*1e570*/  STS.U16 [R44+UR4+0x45e00], R45 ;  /* 0x045e002d2c007988 */ /* 0x0009e80008000404 */
[----:B-1----:R0:W5:Y:S04]  /*1e580*/  LDL.LU R42, [R1+0xce4] ;  /* 0x000ce400012a7983 */ /* 0x0021680000300800 */
[----:B---3--:R0:W5:Y:S04]  /*1e590*/  LDL.LU R43, [R1+0xce0] ;  /* 0x000ce000012b7983 */ /* 0x0081680000300800 */
[----:B----4-:R0:W5:Y:S04]  /*1e5a0*/  LDL.LU R44, [R1+0xcdc] ;  /* 0x000cdc00012c7983 */ /* 0x0101680000300800 */
[----:B------:R0:W5:Y:S04]  /*1e5b0*/  LDL.LU R45, [R1+0xcd8] ;  /* 0x000cd800012d7983 */ /* 0x0001680000300800 */
[----:B------:R1:W-:Y:S04]  /*1e5c0*/  STS.U16 [R252+UR4+0x44300], R74 ;  /* 0x0443004afc007988 */ /* 0x0003e80008000404 */
[----:B------:R3:W-:Y:S04]  /*1e5d0*/  STS.U16 [R252+UR4+0x44700], R75 ;  /* 0x0447004bfc007988 */ /* 0x0007e80008000404 */
[----:B------:R4:W-:Y:S04]  /*1e5e0*/  STS.U16 [R252+UR4+0x44b00], R160 ;  /* 0x044b00a0fc007988 */ /* 0x0009e80008000404 */
[----:B-1----:R0:W5:Y:S04]  /*1e5f0*/  LDL.LU R74, [R1+0xcd4] ;  /* 0x000cd400014a7983 */ /* 0x0021680000300800 */
[----:B---3--:R0:W5:Y:S04]  /*1e600*/  LDL.LU R75, [R1+0xcd0] ;  /* 0x000cd000014b7983 */ /* 0x0081680000300800 */
[----:B----4-:R0:W5:Y:S04]  /*1e610*/  LDL.LU R160, [R1+0xccc] ;  /* 0x000ccc0001a07983 */ /* 0x0101680000300800 */
[----:B------:R1:W-:Y:S04]  /*1e620*/  STS.U16 [R252+UR4+0x44f00], R161 ;  /* 0x044f00a1fc007988 */ /* 0x0003e80008000404 */
[----:B------:R3:W-:Y:S04]  /*1e630*/  STS.U16 [R252+UR4+0x45300], R162 ;  /* 0x045300a2fc007988 */ /* 0x0007e80008000404 */
[----:B------:R4:W-:Y:S04]  /*1e640*/  STS.U16 [R252+UR4+0x45700], R163 ;  /* 0x045700a3fc007988 */ /* 0x0009e80008000404 */
[----:B-1----:R0:W5:Y:S04]  /*1e650*/  LDL.LU R161, [R1+0xcc8] ;  /* 0x000cc80001a17983 */ /* 0x0021680000300800 */
[----:B---3--:R0:W5:Y:S04]  /*1e660*/  LDL.LU R162, [R1+0xcc4] ;  /* 0x000cc40001a27983 */ /* 0x0081680000300800 */
[----:B----4-:R0:W5:Y:S04]  /*1e670*/  LDL.LU R163, [R1+0xcc0] ;  /* 0x000cc00001a37983 */ /* 0x0101680000300800 */
[----:B------:R1:W-:Y:S04]  /*1e680*/  STS.U16 [R252+UR4+0x45b00], R251 ;  /* 0x045b00fbfc007988 */ /* 0x0003e80008000404 */
[----:B------:R3:W-:Y:S01]  /*1e690*/  STS.U16 [R252+UR4+0x45f00], R165 ;  /* 0x045f00a5fc007988 */ /* 0x0007e20008000404 */
[----:B------:R4:W-:Y:S06]  /*1e6a0*/  MEMBAR.ALL.CTA ;  /* 0x0000000000007992 */ /* 0x0009ec0000008000 */
[----:B----4-:R-:W4:Y:S04]  /*1e6b0*/  FENCE.VIEW.ASYNC.S ;  /* 0x00000000000073c6 */ /* 0x010f280000000000 */
[----:B-1----:R0:W5:Y:S04]  /*1e6c0*/  LDL.LU R251, [R1+0xcbc] ;  /* 0x000cbc0001fb7983 */ /* 0x0021680000300800 */
[----:B---3--:R0:W5:Y:S04]  /*1e6d0*/  LDL.LU R252, [R1+0xcb8] ;  /* 0x000cb80001fc7983 */ /* 0x0081680000300800 */
[----:B------:R0:W5:Y:S01]  /*1e6e0*/  LDL.LU R165, [R1+0xcb4] ;  /* 0x000cb40001a57983 */ /* 0x0001620000300800 */
[----:B--2---:R-:W-:-:S05]  /*1e6f0*/  LEA R164, R164, UR4, 0x3 ;  /* 0x00000004a4a47c11 */ /* 0x004fca000f8e18ff */
[----:B------:R-:W-:-:S05]  /*1e700*/  VIADD R164, R164, 0x48000 ;  /* 0x00048000a4a47836 */ /* 0x000fca0000000000 */
[----:B------:R-:W-:Y:S02]  /*1e710*/  R2UR UR76, R164 ;  /* 0x00000000a44c72ca */ /* 0x000fe400000e0000 */
[----:B------:R0:W5:Y:S01]  /*1e720*/  LDL.LU R164, [R1+0xcb0] ;  /* 0x000cb00001a47983 */ /* 0x0001620000300800 */
[----:B----4-:R-:W-:Y:S06]  /*1e730*/  BAR.SYNC.DEFER_BLOCKING 0x0 ;  /* 0x0000000000007b1d */ /* 0x010fec0000010000 */
[----:B------:R-:W-:Y:S06]  /*1e740*/  @P1 BRA `(.L_x_9) ;  /* 0x0000000400681947 */ /* 0x000fec0003800000 */
[----:B------:R1:W-:Y:S04]  /*1e750*/  STL.64 [R1+0xcc0], R4 ;  /* 0x000cc00401007387 */ /* 0x0003e80000100a00 */
[----:B-1----:R-:W2:Y:S01]  /*1e760*/  LDL R4, [R1+0xc7c] ;  /* 0x000c7c0001047983 */ /* 0x002ea20000100800 */
[----:B------:R-:W-:Y:S01]  /*1e770*/  ELECT P0, URZ, PT ;  /* 0x0000000000ff782f */ /* 0x000fe20003800000 */
[----:B------:R-:W-:Y:S01]  /*1e780*/  UMOV UR74, 0x0 ;  /* 0x00000000004a7882 */ /* 0x000fe20000000000 */
[----:B------:R-:W-:Y:S01]  /*1e790*/  UMOV UR75, 0x8108490 ;  /* 0x08108490004b7882 */ /* 0x000fe20000000000 */
[----:B------:R-:W-:Y:S01]  /*1e7a0*/  UIADD3 UR77, UPT, UPT, UR5, 0x40, URZ ;  /* 0x00000040054d7890 */ /* 0x000fe2000fffe0ff */
[----:B------:R1:W-:Y:S04]  /*1e7b0*/  STL.64 [R1+0xcb8], R2 ;  /* 0x000cb80201007387 */ /* 0x0003e80000100a00 */
[----:B------:R3:W-:Y:S05]  /*1e7c0*/  STL [R1+0xcb0], R0 ;  /* 0x000cb00001007387 */ /* 0x0007ea0000100800 */
[----:B------:R-:W-:-:S05]  /*1e7d0*/  @P0 IMAD.MOV.U32 R5, RZ, RZ, 0x40004040 ;  /* 0x40004040ff050424 */ /* 0x000fca00078e00ff */
[----:B------:R-:W-:Y:S01]  /*1e7e0*/  @P0 R2UR UR73, R5 ;  /* 0x00000000054902ca */ /* 0x000fe200000e0000 */
[----:B-1----:R-:W-:Y:S02]  /*1e7f0*/  IMAD.U32 R2, RZ, RZ, UR76 ;  /* 0x0000004cff027e24 */ /* 0x002fe4000f8e00ff */
[----:B------:R-:W-:-:S05]  /*1e800*/  IMAD.MOV.U32 R3, RZ, RZ, RZ ;  /* 0x000000ffff037224 */ /* 0x000fca00078e00ff */
[----:B---3--:R-:W-:Y:S02]  /*1e810*/  @P0 MOV R0, R2 ;  /* 0x0000000200000202 */ /* 0x008fe40000000f00 */
[----:B--2---:R-:W-:-:S13]  /*1e820*/  R2UR UR72, R4 ;  /* 0x00000000044872ca */ /* 0x004fda00000e0000 */
[----:B------:R-:W-:-:S05]  /*1e830*/  IMAD.U32 R4, RZ, RZ, UR72 ;  /* 0x00000048ff047e24 */ /* 0x000fca000f8e00ff */
[----:B------:R-:W-:Y:S02]  /*1e840*/  @P0 R2UR UR72, R4 ;  /* 0x00000000044802ca */ /* 0x000fe400000e0000 */
[----:B------:R1:W5:Y:S04]  /*1e850*/  LDL.LU.64 R4, [R1+0xcc0] ;  /* 0x000cc00001047983 */ /* 0x0003680000300a00 */
[----:B------:R1:W5:Y:S07]  /*1e860*/  LDL.LU.64 R2, [R1+0xcb8] ;  /* 0x000cb80001027983 */ /* 0x00036e0000300a00 */
[----:B------:R2:W-:Y:S02]  /*1e870*/  UTCHMMA gdesc[UR72], gdesc[UR12], tmem[UR5], tmem[UR74], idesc[UR75], UPT ;  /* 0x00ff4a0c480075ea */ /* 0x0005e4000b800005 */
[----:B--2---:R-:W-:Y:S01]  /*1e880*/  UMOV UR72, 0x0 ;  /* 0x0000000000487882 */ /* 0x004fe20000000000 */
[----:B------:R-:W-:-:S02]  /*1e890*/  UMOV UR73, 0x8108490 ;  /* 0x0810849000497882 */ /* 0x000fc40000000000 */
[----:B------:R2:W-:Y:S02]  /*1e8a0*/  UTCHMMA gdesc[UR8], gdesc[UR10], tmem[UR5], tmem[UR72], idesc[UR73], UPT ;  /* 0x00ff480a080075ea */ /* 0x0005e4000b800005 */
[----:B--2---:R-:W-:-:S09]  /*1e8b0*/  UIADD3.64 UR72, UPT, UPT, UR8, 0x80, URZ ;  /* 0x0000008008487897 */ /* 0x004fd2000fffe0ff */
[----:B------:R2:W-:Y:S02]  /*1e8c0*/  UTCHMMA gdesc[UR72], gdesc[UR14], tmem[UR5], tmem[UR74], idesc[UR75], UPT ;  /* 0x00ff4a0e480075ea */ /* 0x0005e4000b800005 */
[----:B--2---:R-:W-:Y:S01]  /*1e8d0*/  UIADD3.64 UR74, UPT, UPT, UR8, 0x100, URZ ;  /* 0x00000100084a7897 */ /* 0x004fe2000fffe0ff */
[----:B------:R-:W-:Y:S01]  /*1e8e0*/  UMOV UR72, 0x0 ;  /* 0x0000000000487882 */ /* 0x000fe20000000000 */
[----:B------:R-:W-:-:S07]  /*1e8f0*/  UMOV UR73, 0x8108490 ;  /* 0x0810849000497882 */ /* 0x000fce0000000000 */
        /* <DEDUP_REMOVED lines=21> */
[----:B--2---:R-:W-:Y:S01]  /*1ea50*/  UMOV UR72, 0x0 ;  /* 0x0000000000487882 */ /* 0x004fe20000000000 */
[----:B------:R-:W-:Y:S02]  /*1ea60*/  UMOV UR73, 0x8108490 ;  /* 0x0810849000497882 */ /* 0x000fe40000000000 */
[----:B------:R-:W-:Y:S01]  /*1ea70*/  UTCHMMA gdesc[UR26], gdesc[UR10], tmem[UR77], tmem[UR72], idesc[UR73], UPT ;  /* 0x00ff480a1a0075ea */ /* 0x000fe2000b80004d */
[----:B------:R2:W-:Y:S01]  /*1ea80*/  UTCHMMA gdesc[UR28], gdesc[UR14], tmem[UR77], tmem[UR72], idesc[UR73], UPT ;  /* 0x00ff480e1c0075ea */ /* 0x0005e2000b80004d */
[----:B------:R-:W-:Y:S01]  /*1ea90*/  UTCHMMA gdesc[UR30], gdesc[UR16], tmem[UR77], tmem[UR74], idesc[UR75], UPT ;  /* 0x00ff4a101e0075ea */ /* 0x000fe2000b80004d */
[----:B--2---:R-:W-:-:S09]  /*1eaa0*/  UIADD3 UR72, UPT, UPT, UR5, 0x40, URZ ;  /* 0x0000004005487890 */ /* 0x004fd2000fffe0ff */
[----:B------:R2:W-:Y:S02]  /*1eab0*/  UTCHMMA gdesc[UR32], gdesc[UR18], tmem[UR72], tmem[UR74], idesc[UR75], UPT ;  /* 0x00ff4a12200075ea */ /* 0x0005e4000b800048 */
[----:B--2---:R-:W-:Y:S02]  /*1eac0*/  UMOV UR72, 0x0 ;  /* 0x0000000000487882 */ /* 0x004fe40000000000 */
[----:B------:R-:W-:Y:S01]  /*1ead0*/  UTCHMMA gdesc[UR34], gdesc[UR20], tmem[UR77], tmem[UR72], idesc[UR73], UPT ;  /* 0x00ff4814220075ea */ /* 0x000fe2000b80004d */
[----:B------:R-:W-:Y:S01]  /*1eae0*/  UTCHMMA gdesc[UR36], gdesc[UR22], tmem[UR77], tmem[UR72], idesc[UR73], UPT ;  /* 0x00ff4816240075ea */ /* 0x000fe2000b80004d */
[----:B------:R2:W-:Y:S02]  /*1eaf0*/  UTCHMMA gdesc[UR38], gdesc[UR24], tmem[UR77], tmem[UR74], idesc[UR75], UPT ;  /* 0x00ff4a18260075ea */ /* 0x0005e4000b80004d */
[----:B--2---:R-:W-:-:S09]  /*1eb00*/  UIADD3 UR77, UPT, UPT, UR5, 0x80, URZ ;  /* 0x00000080054d7890 */ /* 0x004fd2000fffe0ff */
[----:B------:R2:W-:Y:S02]  /*1eb10*/  UTCHMMA gdesc[UR40], gdesc[UR12], tmem[UR77], tmem[UR74], idesc[UR75], UPT ;  /* 0x00ff4a0c280075ea */ /* 0x0005e4000b80004d */
[----:B--2---:R-:W-:-:S09]  /*1eb20*/  UIADD3 UR74, UPT, UPT, UR5, 0x80, URZ ;  /* 0x00000080054a7890 */ /* 0x004fd2000fffe0ff */
[----:B------:R2:W-:Y:S01]  /*1eb30*/  UTCHMMA gdesc[UR42], gdesc[UR10], tmem[UR74], tmem[UR72], idesc[UR73], UPT ;  /* 0x00ff480a2a0075ea */ /* 0x0005e2000b80004a */
[----:B------:R-:W-:Y:S01]  /*1eb40*/  UTCHMMA gdesc[UR44], gdesc[UR14], tmem[UR77], tmem[UR72], idesc[UR73], UPT ;  /* 0x00ff480e2c0075ea */ /* 0x000fe2000b80004d */
[----:B--2---:R-:W-:Y:S02]  /*1eb50*/  UMOV UR74, 0x0 ;  /* 0x00000000004a7882 */ /* 0x004fe40000000000 */
[----:B------:R-:W-:Y:S01]  /*1eb60*/  UTCHMMA gdesc[UR46], gdesc[UR16], tmem[UR77], tmem[UR74], idesc[UR75], UPT ;  /* 0x00ff4a102e0075ea */ /* 0x000fe2000b80004d */
[----:B------:R2:W-:Y:S01]  /*1eb70*/  UTCHMMA gdesc[UR48], gdesc[UR18], tmem[UR77], tmem[UR74], idesc[UR75], UPT ;  /* 0x00ff4a12300075ea */ /* 0x0005e2000b80004d */
[----:B------:R-:W-:Y:S01]  /*1eb80*/  UTCHMMA gdesc[UR50], gdesc[UR20], tmem[UR77], tmem[UR72], idesc[UR73], UPT ;  /* 0x00ff4814320075ea */ /* 0x000fe2000b80004d */
[----:B--2---:R-:W-:-:S09]  /*1eb90*/  UIADD3 UR74, UPT, UPT, UR5, 0x80, URZ ;  /* 0x00000080054a7890 */ /* 0x004fd2000fffe0ff */
[----:B------:R2:W-:Y:S02]  /*1eba0*/  UTCHMMA gdesc[UR52], gdesc[UR22], tmem[UR74], tmem[UR72], idesc[UR73], UPT ;  /* 0x00ff4816340075ea */ /* 0x0005e4000b80004a */
[----:B--2---:R-:W-:Y:S02]  /*1ebb0*/  UMOV UR74, 0x0 ;  /* 0x00000000004a7882 */ /* 0x004fe40000000000 */
[----:B------:R2:W-:Y:S02]  /*1ebc0*/  UTCHMMA gdesc[UR54], gdesc[UR24], tmem[UR77], tmem[UR74], idesc[UR75], UPT ;  /* 0x00ff4a18360075ea */ /* 0x0005e4000b80004d */
[----:B--2---:R-:W-:-:S09]  /*1ebd0*/  UIADD3 UR77, UPT, UPT, UR5, 0xc0, URZ ;  /* 0x000000c0054d7890 */ /* 0x004fd2000fffe0ff */
[----:B------:R-:W-:Y:S01]  /*1ebe0*/  UTCHMMA gdesc[UR56], gdesc[UR12], tmem[UR77], tmem[UR74], idesc[UR75], UPT ;  /* 0x00ff4a0c380075ea */ /* 0x000fe2000b80004d */
[----:B------:R-:W-:Y:S01]  /*1ebf0*/  UTCHMMA gdesc[UR58], gdesc[UR10], tmem[UR77], tmem[UR72], idesc[UR73], UPT ;  /* 0x00ff480a3a0075ea */ /* 0x000fe2000b80004d */
[----:B------:R2:W-:Y:S02]  /*1ec00*/  UTCHMMA gdesc[UR60], gdesc[UR14], tmem[UR77], tmem[UR72], idesc[UR73], UPT ;  /* 0x00ff480e3c0075ea */ /* 0x0005e4000b80004d */
[----:B--2---:R-:W-:-:S09]  /*1ec10*/  UIADD3 UR72, UPT, UPT, UR5, 0xc0, URZ ;  /* 0x000000c005487890 */ /* 0x004fd2000fffe0ff */
[----:B------:R2:W-:Y:S01]  /*1ec20*/  UTCHMMA gdesc[UR62], gdesc[UR16], tmem[UR72], tmem[UR74], idesc[UR75], UPT ;  /* 0x00ff4a103e0075ea */ /* 0x0005e2000b800048 */
[----:B------:R3:W-:Y:S01]  /*1ec30*/  UTCHMMA gdesc[UR64], gdesc[UR18], tmem[UR77], tmem[UR74], idesc[UR75], UPT ;  /* 0x00ff4a12400075ea */ /* 0x0007e2000b80004d */
[----:B--2---:R-:W-:Y:S01]  /*1ec40*/  UMOV UR72, 0x0 ;  /* 0x0000000000487882 */ /* 0x004fe20000000000 */
[----:B---3--:R-:W-:-:S09]  /*1ec50*/  UIADD3 UR74, UPT, UPT, UR5, 0xc0, URZ ;  /* 0x000000c0054a7890 */ /* 0x008fd2000fffe0ff */
[----:B------:R2:W-:Y:S01]  /*1ec60*/  UTCHMMA gdesc[UR66], gdesc[UR20], tmem[UR74], tmem[UR72], idesc[UR73], UPT ;  /* 0x00ff4814420075ea */ /* 0x0005e2000b80004a */
[----:B------:R3:W-:Y:S01]  /*1ec70*/  UTCHMMA gdesc[UR68], gdesc[UR22], tmem[UR77], tmem[UR72], idesc[UR73], UPT ;  /* 0x00ff4816440075ea */ /* 0x0007e2000b80004d */
[----:B--2---:R-:W-:Y:S01]  /*1ec80*/  UMOV UR74, 0x0 ;  /* 0x00000000004a7882 */ /* 0x004fe20000000000 */
[----:B---3--:R-:W-:-:S09]  /*1ec90*/  UIADD3 UR73, UPT, UPT, UR5, 0xc0, URZ ;  /* 0x000000c005497890 */ /* 0x008fd2000fffe0ff */
[----:B------:R2:W-:Y:S02]  /*1eca0*/  UTCHMMA gdesc[UR70], gdesc[UR24], tmem[UR73], tmem[UR74], idesc[UR75], UPT ;  /* 0x00ff4a18460075ea */ /* 0x0005e4000b800049 */
[----:B--2---:R-:W-:Y:S02]  /*1ecb0*/  @P0 R2UR UR75, R0 ;  /* 0x00000000004b02ca */ /* 0x004fe400000e0000 */
[----:B------:R1:W5:Y:S11]  /*1ecc0*/  LDL.LU R0, [R1+0xcb0] ;  /* 0x000cb00001007983 */ /* 0x0003760000300800 */
[----:B------:R1:W-:Y:S01]  /*1ecd0*/  UTCBAR [UR75], URZ ;  /* 0x000000ff4b0073e9 */ /* 0x0003e200080000ff */
[----:B------:R-:W-:Y:S01]  /*1ece0*/  NOP ;  /* 0x0000000000007918 */ /* 0x000fe20000000000 */
.L_x_9:
[----:B-----5:R2:W-:Y:S04]  /*1ecf0*/  STL [R1+0xcc0], R5 ;  /* 0x000cc00501007387 */ /* 0x0205e80000100800 */
[----:B--2---:R-:W2:Y:S04]  /*1ed00*/  LDL R5, [R1+0xc98] ;  /* 0x000c980001057983 */ /* 0x004ea80000100800 */
[----:B------:R3:W-:Y:S04]  /*1ed10*/  STL [R1+0xcbc], R4 ;  /* 0x000cbc0401007387 */ /* 0x0007e80000100800 */
[----:B---3--:R-:W2:Y:S04]  /*1ed20*/  LDL R4, [R1+0x430] ;  /* 0x0004300001047983 */ /* 0x008ea80000100800 */
[----:B------:R3:W-:Y:S04]  /*1ed30*/  STL [R1+0xcb8], R3 ;  /* 0x000cb80301007387 */ /* 0x0007e80000100800 */
[----:B---3--:R-:W3:Y:S04]  /*1ed40*/  LDL.LU R3, [R1+0x8e8] ;  /* 0x0008e80001037983 */ /* 0x008ee80000300800 */
[----:B------:R4:W-:Y:S04]  /*1ed50*/  STL [R1+0xcb4], R2 ;  /* 0x000cb40201007387 */ /* 0x0009e80000100800 */
[----:B----4-:R-:W4:Y:S04]  /*1ed60*/  LDL.LU R2, [R1+0x8e0] ;  /* 0x0008e00001027983 */ /* 0x010f280000300800 */
[----:B------:R0:W-:Y:S01]  /*1ed70*/  STL [R1+0xcb0], R0 ;  /* 0x000cb00001007387 */ /* 0x0001e20000100800 */
[----:B--2---:R-:W-:-:S03]  /*1ed80*/  ISETP.NE.U32.AND P3, PT, R4, R5, PT ;  /* 0x000000050400720c */ /* 0x004fc60003f65070 */
[----:B------:R2:W5:Y:S04]  /*1ed90*/  LDL.LU R5, [R1+0xcc0] ;  /* 0x000cc00001057983 */ /* 0x0005680000300800 */
[----:B------:R2:W5:Y:S04]  /*1eda0*/  LDL.LU R4, [R1+0xcbc] ;  /* 0x000cbc0001047983 */ /* 0x0005680000300800 */
[----:B---3--:R3:W-:Y:S01]  /*1edb0*/  STL [R1+0x42c], R3 ;  /* 0x00042c0301007387 */ /* 0x0087e20000100800 */
[----:B----4-:R-:W-:-:S05]  /*1edc0*/  VIADD R2, R2, 0x1 ;  /* 0x0000000102027836 */ /* 0x010fca0000000000 */
[----:B------:R-:W-:-:S04]  /*1edd0*/  ISETP.GT.AND P0, PT, R2, 0x1, PT ;  /* 0x000000010200780c */ /* 0x000fc80003f04270 */
[----:B0-----:R-:W-:Y:S02]  /*1ede0*/  SEL R0, RZ, 0x1, !P0 ;  /* 0x00000001ff007807 */ /* 0x001fe40004000000 */
[----:B------:R-:W-:Y:S02]  /*1edf0*/  SEL R2, R2, RZ, !P0 ;  /* 0x000000ff02027207 */ /* 0x000fe40004000000 */
[----:B------:R-:W-:Y:S02]  /*1ee00*/  LOP3.LUT R0, R3, R0, RZ, 0x3c, !PT ;  /* 0x0000000003007212 */ /* 0x000fe400078e3cff */
[----:B---3--:R2:W5:Y:S04]  /*1ee10*/  LDL.LU R3, [R1+0xcb8] ;  /* 0x000cb80001037983 */ /* 0x0085680000300800 */
[----:B------:R0:W-:Y:S04]  /*1ee20*/  STL [R1+0x8e0], R2 ;  /* 0x0008e00201007387 */ /* 0x0001e80000100800 */
[----:B0-----:R2:W5:Y:S04]  /*1ee30*/  LDL.LU R2, [R1+0xcb4] ;  /* 0x000cb40001027983 */ /* 0x0015680000300800 */
[----:B------:R0:W-:Y:S04]  /*1ee40*/  STL [R1+0x8e8], R0 ;  /* 0x0008e80001007387 */ /* 0x0001e80000100800 */
[----:B0-----:R2:W5:Y:S01]  /*1ee50*/  LDL.LU R0, [R1+0xcb0] ;  /* 0x000cb00001007983 */ /* 0x0015620000300800 */
[----:B------:R-:W-:Y:S05]  /*1ee60*/  @P3 BRA `(.L_x_10) ;  /* 0xfffffed400703947 */ /* 0x000fea000383ffff */
.L_x_7:
[----:B-----5:R-:W3:Y:S02]  /*1ee70*/  LDC R0, c[0x0][0x3a0] ;  /* 0x0000e800ff007b82 */ /* 0x020ee40000000800 */
[----:B---3--:R-:W-:-:S05]  /*1ee80*/  VIADD R0, R0, 0x7f ;  /* 0x0000007f00007836 */ /* 0x008fca0000000000 */
[----:B------:R-:W-:-:S13]  /*1ee90*/  ISETP.GE.AND P0, PT, R0, 0x80, PT ;  /* 0x000000800000780c */ /* 0x000fda0003f06270 */
[----:B------:R-:W-:Y:S05]  /*1eea0*/  @!P0 BRA `(.L_x_11) ;  /* 0x0000000000108947 */ /* 0x000fea0003800000 */
[----:B------:R-:W3:Y:S02]  /*1eeb0*/  LDL.LU R252, [R1+0x42c] ;  /* 0x00042c0001fc7983 */ /* 0x000ee40000300800 */
[----:B---3--:R-:W-:-:S04]  /*1eec0*/  IMAD.U32 R0, R252, -0x80000000, RZ ;  /* 0x80000000fc007824 */ /* 0x008fc800078e00ff */
[----:B------:R-:W3:Y:S02]  /*1eed0*/  SYNCS.PHASECHK.TRANS64.TRYWAIT P0, [UR76], R0 ;  /* 0x00000000ff0075a7 */ /* 0x000ee4000800114c */
[----:B---3--:R-:W-:Y:S05]  /*1eee0*/  @!P0 BRA `(.L_x_12) ;  /* 0x0000003000f88947 */ /* 0x008fea0003800000 */
.L_x_11:
[----:B------:R-:W3:Y:S04]  /*1eef0*/  LDL.LU R2, [R1+0xcac] ;  /* 0x000cac0001027983 */ /* 0x000ee80000300800 */
[----:B------:R-:W4:Y:S01]  /*1ef00*/  LDL.LU R134, [R1+0x434] ;  /* 0x0004340001867983 */ /* 0x000f220000300800 */
[----:B------:R-:W-:Y:S06]  /*1ef10*/  BAR.SYNC.DEFER_BLOCKING 0x0 ;  /* 0x0000000000007b1d */ /* 0x000fec0000010000 */
[----:B------:R-:W5:Y:S01]  /*1ef20*/  S2R R3, SR_TID.X ;  /* 0x0000000000037919 */ /* 0x000f620000002100 */
[----:B--2---:R-:W2:Y:S01]  /*1ef30*/  LDL.LU R133, [R1+0x438] ;  /* 0x0004380001857983 */ /* 0x004ea20000300800 */
[----:B------:R-:W0:Y:S02]  /*1ef40*/  @!P2 SYNCS.CCTL.IV [UR4+0x48000] ;  /* 0x04800000ff00a9b1 */ /* 0x000e240008000004 */
[----:B0-----:R-:W-:Y:S06]  /*1ef50*/  BAR.SYNC.DEFER_BLOCKING 0x0 ;  /* 0x0000000000007b1d */ /* 0x001fec0000010000 */
[----:B------:R-:W0:Y:S01]  /*1ef60*/  S2R R135, SR_TID.X ;  /* 0x0000000000877919 */ /* 0x000e220000002100 */
[----:B-----5:R-:W-:-:S04]  /*1ef70*/  LOP3.LUT R132, R3, 0x80, RZ, 0xc0, !PT ;  /* 0x0000008003847812 */ /* 0x020fc800078ec0ff */
[----:B------:R-:W-:Y:S01]  /*1ef80*/  LEA R132, R132, UR4, 0x5 ;  /* 0x0000000484847c11 */ /* 0x000fe2000f8e28ff */
[----:B------:R-:W5:Y:S01]  /*1ef90*/  @!P2 SYNCS.CCTL.IV [UR4+0x48008] ;  /* 0x04800800ff00a9b1 */ /* 0x000f620008000004 */
[----:B0-----:R-:W-:Y:S02]  /*1efa0*/  LOP3.LUT R135, R135, 0xff, RZ, 0xc0, !PT ;  /* 0x000000ff87877812 */ /* 0x001fe400078ec0ff */
[----:B---3--:R-:W-:Y:S02]  /*1efb0*/  R2UR UR8, R2 ;  /* 0x00000000020872ca */ /* 0x008fe400000e0000 */
[----:B------:R-:W-:-:S05]  /*1efc0*/  LOP3.LUT R2, R3, 0x7f, RZ, 0xc0, !PT ;  /* 0x0000007f03027812 */ /* 0x000fca00078ec0ff */
[----:B------:R-:W-:Y:S02]  /*1efd0*/  IMAD R132, R2, 0x10, R132 ;  /* 0x0000001002847824 */ /* 0x000fe400078e0284 */
[----:B------:R-:W0:Y:S04]  /*1efe0*/  LDC.64 R2, c[0x0][0x398] ;  /* 0x0000e600ff027b82 */ /* 0x000e280000000a00 */
[----:B------:R-:W3:Y:S01]  /*1eff0*/  LDTM.x128 R4, tmem[UR8] ;  /* 0x00000008000479ee */ /* 0x000ee200083c0000 */
[----:B------:R-:W-:Y:S01]  /*1f000*/  NOP ;  /* 0x0000000000007918 */ /* 0x000fe20000000000 */
[----:B---3--:R-:W-:Y:S02]  /*1f010*/  F2FP.BF16.F32.PACK_AB R68, R69, R68 ;  /* 0x000000444544723e */ /* 0x008fe400000010ff */
[----:B------:R-:W-:-:S02]  /*1f020*/  F2FP.BF16.F32.PACK_AB R69, R71, R70 ;  /* 0x000000464745723e */ /* 0x000fc400000010ff */
[----:B------:R-:W-:Y:S02]  /*1f030*/  F2FP.BF16.F32.PACK_AB R136, R5, R4 ;  /* 0x000000040588723e */ /* 0x000fe400000010ff */
[----:B------:R-:W-:Y:S02]  /*1f040*/  F2FP.BF16.F32.PACK_AB R137, R7, R6 ;  /* 0x000000060789723e */ /* 0x000fe400000010ff */
[----:B------:R-:W-:Y:S02]  /*1f050*/  F2FP.BF16.F32.PACK_AB R138, R9, R8 ;  /* 0x00000008098a723e */ /* 0x000fe400000010ff */
[----:B------:R-:W-:Y:S02]  /*1f060*/  F2FP.BF16.F32.PACK_AB R139, R11, R10 ;  /* 0x0000000a0b8b723e */ /* 0x000fe400000010ff */
[----:B------:R-:W-:Y:S02]  /*1f070*/  F2FP.BF16.F32.PACK_AB R70, R73, R72 ;  /* 0x000000484946723e */ /* 0x000fe400000010ff */
[----:B------:R-:W-:Y:S01]  /*1f080*/  F2FP.BF16.F32.PACK_AB R71, R75, R74 ;  /* 0x0000004a4b47723e */ /* 0x000fe200000010ff */
[----:B-----5:R-:W-:Y:S04]  /*1f090*/  STS.128 [R132], R136 ;  /* 0x0000008884007388 */ /* 0x020fe80000000c00 */
[----:B------:R-:W-:Y:S01]  /*1f0a0*/  STS.128 [R132+0x800], R68 ;  /* 0x0008004484007388 */ /* 0x000fe20000000c00 */
[----:B------:R-:W-:-:S02]  /*1f0b0*/  F2FP.BF16.F32.PACK_AB R10, R49, R48 ;  /* 0x00000030310a723e */ /* 0x000fc400000010ff */
[----:B------:R-:W-:Y:S01]  /*1f0c0*/  LEA R48, R135, UR4, 0x4 ;  /* 0x0000000487307c11 */ /* 0x000fe2000f8e20ff */
[----:B------:R-:W-:Y:S01]  /*1f0d0*/  BAR.SYNC.DEFER_BLOCKING 0x0 ;  /* 0x0000000000007b1d */ /* 0x000fe20000010000 */
[----:B------:R-:W-:Y:S02]  /*1f0e0*/  F2FP.BF16.F32.PACK_AB R60, R61, R60 ;  /* 0x0000003c3d3c723e */ /* 0x000fe400000010ff */
[----:B------:R-:W-:Y:S02]  /*1f0f0*/  F2FP.BF16.F32.PACK_AB R61, R63, R62 ;  /* 0x0000003e3f3d723e */ /* 0x000fe400000010ff */
[----:B------:R-:W-:Y:S02]  /*1f100*/  F2FP.BF16.F32.PACK_AB R62, R65, R64 ;  /* 0x00000040413e723e */ /* 0x000fe400000010ff */
[----:B------:R-:W-:Y:S01]  /*1f110*/  F2FP.BF16.F32.PACK_AB R63, R67, R66 ;  /* 0x00000042433f723e */ /* 0x000fe200000010ff */
[----:B------:R-:W3:Y:S04]  /*1f120*/  LDS.128 R68, [R48] ;  /* 0x0000000030447984 */ /* 0x000ee80000000c00 */
[----:B------:R-:W5:Y:S01]  /*1f130*/  LDS.128 R64, [R48+0x1000] ;  /* 0x0010000030407984 */ /* 0x000f620000000c00 */
[----:B------:R-:W-:-:S02]  /*1f140*/  F2FP.BF16.F32.PACK_AB R12, R13, R12 ;  /* 0x0000000c0d0c723e */ /* 0x000fc400000010ff */
[----:B------:R-:W-:Y:S02]  /*1f150*/  F2FP.BF16.F32.PACK_AB R76, R77, R76 ;  /* 0x0000004c4d4c723e */ /* 0x000fe400000010ff */
[----:B------:R-:W-:Y:S02]  /*1f160*/  F2FP.BF16.F32.PACK_AB R13, R15, R14 ;  /* 0x0000000e0f0d723e */ /* 0x000fe400000010ff */
[----:B------:R-:W-:Y:S02]  /*1f170*/  F2FP.BF16.F32.PACK_AB R77, R79, R78 ;  /* 0x0000004e4f4d723e */ /* 0x000fe400000010ff */
[----:B------:R-:W-:Y:S02]  /*1f180*/  F2FP.BF16.F32.PACK_AB R14, R17, R16 ;  /* 0x00000010110e723e */ /* 0x000fe400000010ff */
[----:B------:R-:W-:Y:S01]  /*1f190*/  F2FP.BF16.F32.PACK_AB R15, R19, R18 ;  /* 0x00000012130f723e */ /* 0x000fe200000010ff */
[----:B------:R-:W-:Y:S01]  /*1f1a0*/  BAR.SYNC.DEFER_BLOCKING 0x0 ;  /* 0x0000000000007b1d */ /* 0x000fe20000010000 */
[----:B------:R-:W-:-:S02]  /*1f1b0*/  F2FP.BF16.F32.PACK_AB R78, R81, R80 ;  /* 0x00000050514e723e */ /* 0x000fc400000010ff */
[----:B------:R-:W-:-:S03]  /*1f1c0*/  F2FP.BF16.F32.PACK_AB R79, R83, R82 ;  /* 0x00000052534f723e */ /* 0x000fc600000010ff */
[----:B------:R-:W3:Y:S04]  /*1f1d0*/  LDL.LU R80, [R1+0x43c] ;  /* 0x00043c0001507983 */ /* 0x000ee80000300800 */
[----:B------:R-:W-:Y:S04]  /*1f1e0*/  STS.128 [R132], R12 ;  /* 0x0000000c84007388 */ /* 0x000fe80000000c00 */
[----:B------:R-:W-:Y:S01]  /*1f1f0*/  STS.128 [R132+0x800], R76 ;  /* 0x0008004c84007388 */ /* 0x000fe20000000c00 */
[----:B------:R-:W-:Y:S02]  /*1f200*/  F2FP.BF16.F32.PACK_AB R4, R53, R52 ;  /* 0x000000343504723e */ /* 0x000fe400000010ff */
[----:B------:R-:W-:Y:S01]  /*1f210*/  F2FP.BF16.F32.PACK_AB R5, R55, R54 ;  /* 0x000000363705723e */ /* 0x000fe200000010ff */
[----:B------:R-:W-:Y:S01]  /*1f220*/  BAR.SYNC.DEFER_BLOCKING 0x0 ;  /* 0x0000000000007b1d */ /* 0x000fe20000010000 */
[----:B------:R-:W-:-:S02]  /*1f230*/  F2FP.BF16.F32.PACK_AB R6, R57, R56 ;  /* 0x000000383906723e */ /* 0x000fc400000010ff */
[----:B------:R-:W-:Y:S02]  /*1f240*/  F2FP.BF16.F32.PACK_AB R7, R59, R58 ;  /* 0x0000003a3b07723e */ /* 0x000fe400000010ff */
[----:B------:R-:W-:Y:S01]  /*1f250*/  F2FP.BF16.F32.PACK_AB R20, R21, R20 ;  /* 0x000000141514723e */ /* 0x000fe200000010ff */
[----:B------:R-:W1:Y:S04]  /*1f260*/  LDS.128 R56, [R48] ;  /* 0x0000000030387984 */ /* 0x000e680000000c00 */
[----:B------:R-:W0:Y:S01]  /*1f270*/  LDS.128 R52, [R48+0x1000] ;  /* 0x0010000030347984 */ /* 0x000e220000000c00 */
[----:B------:R-:W-:Y:S02]  /*1f280*/  F2FP.BF16.F32.PACK_AB R84, R85, R84 ;  /* 0x000000545554723e */ /* 0x000fe400000010ff */
[----:B------:R-:W-:-:S02]  /*1f290*/  F2FP.BF16.F32.PACK_AB R21, R23, R22 ;  /* 0x000000161715723e */ /* 0x000fc400000010ff */
[----:B------:R-:W-:Y:S02]  /*1f2a0*/  F2FP.BF16.F32.PACK_AB R85, R87, R86 ;  /* 0x000000565755723e */ /* 0x000fe400000010ff */
[----:B------:R-:W-:Y:S02]  /*1f2b0*/  F2FP.BF16.F32.PACK_AB R22, R25, R24 ;  /* 0x000000181916723e */ /* 0x000fe400000010ff */
[----:B------:R-:W-:Y:S01]  /*1f2c0*/  F2FP.BF16.F32.PACK_AB R23, R27, R26 ;  /* 0x0000001a1b17723e */ /* 0x000fe200000010ff */
[----:B------:R-:W-:Y:S01]  /*1f2d0*/  BAR.SYNC.DEFER_BLOCKING 0x0 ;  /* 0x0000000000007b1d */ /* 0x000fe20000010000 */
[----:B------:R-:W-:Y:S02]  /*1f2e0*/  F2FP.BF16.F32.PACK_AB R86, R89, R88 ;  /* 0x000000585956723e */ /* 0x000fe400000010ff */
[----:B------:R-:W-:-:S03]  /*1f2f0*/  F2FP.BF16.F32.PACK_AB R87, R91, R90 ;  /* 0x0000005a5b57723e */ /* 0x000fc600000010ff */
[----:B------:R-:W-:Y:S04]  /*1f300*/  STS.128 [R132], R20 ;  /* 0x0000001484007388 */ /* 0x000fe80000000c00 */
[----:B------:R-:W-:Y:S01]  /*1f310*/  STS.128 [R132+0x800], R84 ;  /* 0x0008005484007388 */ /* 0x000fe20000000c00 */
[----:B------:R-:W-:Y:S02]  /*1f320*/  F2FP.BF16.F32.PACK_AB R16, R29, R28 ;  /* 0x0000001c1d10723e */ /* 0x000fe400000010ff */
[----:B------:R-:W-:Y:S01]  /*1f330*/  F2FP.BF16.F32.PACK_AB R17, R31, R30 ;  /* 0x0000001e1f11723e */ /* 0x000fe200000010ff */
[----:B------:R-:W-:Y:S01]  /*1f340*/  BAR.SYNC.DEFER_BLOCKING 0x0 ;  /* 0x0000000000007b1d */ /* 0x000fe20000010000 */
[----:B------:R-:W-:Y:S02]  /*1f350*/  F2FP.BF16.F32.PACK_AB R18, R33, R32 ;  /* 0x000000202112723e */ /* 0x000fe400000010ff */
[----:B------:R-:W-:-:S02]  /*1f360*/  F2FP.BF16.F32.PACK_AB R19, R35, R34 ;  /* 0x000000222313723e */ /* 0x000fc400000010ff */
[----:B------:R-:W-:Y:S01]  /*1f370*/  F2FP.BF16.F32.PACK_AB R92, R93, R92 ;  /* 0x0000005c5d5c723e */ /* 0x000fe200000010ff */
[----:B------:R-:W1:Y:S04]  /*1f380*/  LDS.128 R32, [R48] ;  /* 0x0000000030207984 */ /* 0x000e680000000c00 */
[----:B------:R-:W1:Y:S01]  /*1f390*/  LDS.128 R28, [R48+0x1000] ;  /* 0x00100000301c7984 */ /* 0x000e620000000c00 */
[----:B------:R-:W-:Y:S01]  /*1f3a0*/  BAR.SYNC.DEFER_BLOCKING 0x0 ;  /* 0x0000000000007b1d */ /* 0x000fe20000010000 */
[----:B------:R-:W-:Y:S02]  /*1f3b0*/  F2FP.BF16.F32.PACK_AB R93, R95, R94 ;  /* 0x0000005e5f5d723e */ /* 0x000fe400000010ff */
[----:B------:R-:W-:Y:S02]  /*1f3c0*/  F2FP.BF16.F32.PACK_AB R94, R97, R96 ;  /* 0x00000060615e723e */ /* 0x000fe400000010ff */
[----:B------:R-:W-:Y:S01]  /*1f3d0*/  F2FP.BF16.F32.PACK_AB R95, R99, R98 ;  /* 0x00000062635f723e */ /* 0x000fe200000010ff */
[----:B------:R-:W-:Y:S04]  /*1f3e0*/  STS.128 [R132], R16 ;  /* 0x0000001084007388 */ /* 0x000fe80000000c00 */
[----:B------:R-:W-:Y:S01]  /*1f3f0*/  STS.128 [R132+0x800], R92 ;  /* 0x0008005c84007388 */ /* 0x000fe20000000c00 */
[----:B------:R-:W-:Y:S01]  /*1f400*/  BAR.SYNC.DEFER_BLOCKING 0x0 ;  /* 0x0000000000007b1d */ /* 0x000fe20000010000 */
[----:B----4-:R-:W-:-:S02]  /*1f410*/  VIADD R26, R134, 0x1 ;  /* 0x00000001861a7836 */ /* 0x010fc40000000000 */
[----:B------:R-:W-:-:S03]  /*1f420*/  VIADD R24, R134, 0x2 ;  /* 0x0000000286187836 */ /* 0x000fc60000000000 */
[-C--:B0-----:R-:W-:Y:S02]  /*1f430*/  ISETP.GE.AND P0, PT, R26, R3.reuse, PT ;  /* 0x000000031a00720c */ /* 0x081fe40003f06270 */
[----:B------:R-:W-:Y:S02]  /*1f440*/  ISETP.GE.AND P3, PT, R24, R3, PT ;  /* 0x000000031800720c */ /* 0x000fe40003f66270 */
[----:B------:R-:W0:Y:S04]  /*1f450*/  LDS.128 R24, [R48] ;  /* 0x0000000030187984 */ /* 0x000e280000000c00 */
[----:B------:R-:W4:Y:S01]  /*1f460*/  LDS.128 R20, [R48+0x1000] ;  /* 0x0010000030147984 */ /* 0x000f220000000c00 */
[----:B------:R-:W-:Y:S02]  /*1f470*/  F2FP.BF16.F32.PACK_AB R36, R37, R36 ;  /* 0x000000242524723e */ /* 0x000fe400000010ff */
[----:B------:R-:W-:-:S02]  /*1f480*/  F2FP.BF16.F32.PACK_AB R100, R101, R100 ;  /* 0x000000646564723e */ /* 0x000fc400000010ff */
[----:B------:R-:W-:Y:S02]  /*1f490*/  F2FP.BF16.F32.PACK_AB R37, R39, R38 ;  /* 0x000000262725723e */ /* 0x000fe400000010ff */
[----:B------:R-:W-:Y:S02]  /*1f4a0*/  F2FP.BF16.F32.PACK_AB R101, R103, R102 ;  /* 0x000000666765723e */ /* 0x000fe400000010ff */
[----:B------:R-:W-:Y:S02]  /*1f4b0*/  F2FP.BF16.F32.PACK_AB R38, R41, R40 ;  /* 0x000000282926723e */ /* 0x000fe400000010ff */
[----:B------:R-:W-:Y:S01]  /*1f4c0*/  F2FP.BF16.F32.PACK_AB R39, R43, R42 ;  /* 0x0000002a2b27723e */ /* 0x000fe200000010ff */
[----:B------:R-:W-:Y:S01]  /*1f4d0*/  BAR.SYNC.DEFER_BLOCKING 0x0 ;  /* 0x0000000000007b1d */ /* 0x000fe20000010000 */
[----:B------:R-:W-:Y:S02]  /*1f4e0*/  F2FP.BF16.F32.PACK_AB R102, R105, R104 ;  /* 0x000000686966723e */ /* 0x000fe400000010ff */
[----:B------:R-:W-:-:S02]  /*1f4f0*/  F2FP.BF16.F32.PACK_AB R103, R107, R106 ;  /* 0x0000006a6b67723e */ /* 0x000fc400000010ff */
[----:B------:R-:W-:-:S03]  /*1f500*/  F2FP.BF16.F32.PACK_AB R108, R109, R108 ;  /* 0x0000006c6d6c723e */ /* 0x000fc600000010ff */
[----:B------:R-:W2:Y:S01]  /*1f510*/  LDC R40, c[0x0][0x3b4] ;  /* 0x0000ed00ff287b82 */ /* 0x000ea20000000800 */
[----:B------:R-:W-:Y:S04]  /*1f520*/  STS.128 [R132], R36 ;  /* 0x0000002484007388 */ /* 0x000fe80000000c00 */
[----:B------:R-:W-:Y:S03]  /*1f530*/  STS.128 [R132+0x800], R100 ;  /* 0x0008006484007388 */ /* 0x000fe60000000c00 */
[----:B------:R-:W-:Y:S01]  /*1f540*/  BAR.SYNC.DEFER_BLOCKING 0x0 ;  /* 0x0000000000007b1d */ /* 0x000fe20000010000 */
[----:B------:R-:W-:Y:S02]  /*1f550*/  F2FP.BF16.F32.PACK_AB R109, R111, R110 ;  /* 0x0000006e6f6d723e */ /* 0x000fe400000010ff */
[----:B------:R-:W-:-:S03]  /*1f560*/  F2FP.BF16.F32.PACK_AB R8, R45, R44 ;  /* 0x0000002c2d08723e */ /* 0x000fc600000010ff */
[----:B------:R-:W0:Y:S04]  /*1f570*/  LDS.128 R16, [R48] ;  /* 0x0000000030107984 */ /* 0x000e280000000c00 */
[----:B------:R-:W0:Y:S01]  /*1f580*/  LDS.128 R12, [R48+0x1000] ;  /* 0x00100000300c7984 */ /* 0x000e220000000c00 */
[----:B------:R-:W-:Y:S02]  /*1f590*/  F2FP.BF16.F32.PACK_AB R9, R47, R46 ;  /* 0x0000002e2f09723e */ /* 0x000fe400000010ff */
[----:B------:R-:W-:Y:S01]  /*1f5a0*/  F2FP.BF16.F32.PACK_AB R11, R51, R50 ;  /* 0x00000032330b723e */ /* 0x000fe200000010ff */
[----:B------:R-:W-:Y:S01]  /*1f5b0*/  BAR.SYNC.DEFER_BLOCKING 0x0 ;  /* 0x0000000000007b1d */ /* 0x000fe20000010000 */
[----:B------:R-:W-:Y:S02]  /*1f5c0*/  F2FP.BF16.F32.PACK_AB R110, R113, R112 ;  /* 0x00000070716e723e */ /* 0x000fe400000010ff */
[----:B------:R-:W-:Y:S01]  /*1f5d0*/  F2FP.BF16.F32.PACK_AB R111, R115, R114 ;  /* 0x00000072736f723e */ /* 0x000fe200000010ff */
[----:B--2---:R-:W-:Y:S01]  /*1f5e0*/  IMAD R45, R133, R40, RZ ;  /* 0x00000028852d7224 */ /* 0x004fe200078e02ff */
[----:B------:R-:W-:-:S03]  /*1f5f0*/  F2FP.BF16.F32.PACK_AB R116, R117, R116 ;  /* 0x000000747574723e */ /* 0x000fc600000010ff */
[----:B------:R-:W2:Y:S01]  /*1f600*/  LDC.64 R50, c[0x0][0x390] ;  /* 0x0000e400ff327b82 */ /* 0x000ea20000000a00 */
[----:B------:R-:W-:Y:S04]  /*1f610*/  STS.128 [R132], R8 ;  /* 0x0000000884007388 */ /* 0x000fe80000000c00 */
[----:B------:R-:W-:Y:S03]  /*1f620*/  STS.128 [R132+0x800], R108 ;  /* 0x0008006c84007388 */ /* 0x000fe60000000c00 */
[----:B------:R-:W-:Y:S01]  /*1f630*/  BAR.SYNC.DEFER_BLOCKING 0x0 ;  /* 0x0000000000007b1d */ /* 0x000fe20000010000 */
[----:B------:R-:W-:Y:S01]  /*1f640*/  IMAD R49, R40, 0x100, R45 ;  /* 0x0000010028317824 */ /* 0x000fe200078e022d */
[----:B------:R-:W-:-:S02]  /*1f650*/  F2FP.BF16.F32.PACK_AB R117, R119, R118 ;  /* 0x000000767775723e */ /* 0x000fc400000010ff */
[----:B------:R-:W-:Y:S02]  /*1f660*/  F2FP.BF16.F32.PACK_AB R118, R121, R120 ;  /* 0x000000787976723e */ /* 0x000fe400000010ff */
[----:B------:R-:W0:Y:S04]  /*1f670*/  LDS.128 R40, [R48] ;  /* 0x0000000030287984 */ /* 0x000e280000000c00 */
[----:B------:R-:W0:Y:S01]  /*1f680*/  LDS.128 R36, [R48+0x1000] ;  /* 0x0010000030247984 */ /* 0x000e220000000c00 */
[----:B------:R-:W-:Y:S01]  /*1f690*/  BAR.SYNC.DEFER_BLOCKING 0x0 ;  /* 0x0000000000007b1d */ /* 0x000fe20000010000 */
[----:B------:R-:W-:-:S05]  /*1f6a0*/  F2FP.BF16.F32.PACK_AB R119, R123, R122 ;  /* 0x0000007a7b77723e */ /* 0x000fca00000010ff */
[----:B------:R-:W-:Y:S04]  /*1f6b0*/  STS.128 [R132], R4 ;  /* 0x0000000484007388 */ /* 0x000fe80000000c00 */
[----:B------:R-:W-:Y:S01]  /*1f6c0*/  STS.128 [R132+0x800], R116 ;  /* 0x0008007484007388 */ /* 0x000fe20000000c00 */
[----:B------:R-:W-:Y:S01]  /*1f6d0*/  BAR.SYNC.DEFER_BLOCKING 0x0 ;  /* 0x0000000000007b1d */ /* 0x000fe20000010000 */
[----:B------:R-:W-:-:S05]  /*1f6e0*/  VIADD R0, R134, 0x3f ;  /* 0x0000003f86007836 */ /* 0x000fca0000000000 */
[-C--:B------:R-:W-:Y:S01]  /*1f6f0*/  ISETP.GE.AND P1, PT, R0, R3.reuse, PT ;  /* 0x000000030000720c */ /* 0x080fe20003f26270 */
[----:B------:R-:W-:Y:S01]  /*1f700*/  VIADD R0, R134, 0x3 ;  /* 0x0000000386007836 */ /* 0x000fe20000000000 */
[----:B------:R-:W0:Y:S04]  /*1f710*/  LDS.128 R8, [R48] ;  /* 0x0000000030087984 */ /* 0x000e280000000c00 */
[----:B------:R-:W0:Y:S01]  /*1f720*/  LDS.128 R4, [R48+0x1000] ;  /* 0x0010000030047984 */ /* 0x000e220000000c00 */
[----:B------:R-:W-:Y:S01]  /*1f730*/  BAR.SYNC.DEFER_BLOCKING 0x0 ;  /* 0x0000000000007b1d */ /* 0x000fe20000010000 */
[----:B------:R-:W-:Y:S02]  /*1f740*/  ISETP.GE.AND P2, PT, R0, R3, PT ;  /* 0x000000030000720c */ /* 0x000fe40003f46270 */
[----:B------:R-:W-:-:S05]  /*1f750*/  F2FP.BF16.F32.PACK_AB R124, R125, R124 ;  /* 0x0000007c7d7c723e */ /* 0x000fca00000010ff */
[----:B------:R-:W0:Y:S01]  /*1f760*/  LDC R0, c[0x0][0x3b8] ;  /* 0x0000ee00ff007b82 */ /* 0x000e220000000800 */
[----:B------:R-:W-:Y:S02]  /*1f770*/  F2FP.BF16.F32.PACK_AB R125, R127, R126 ;  /* 0x0000007e7f7d723e */ /* 0x000fe400000010ff */
[----:B------:R-:W-:Y:S02]  /*1f780*/  F2FP.BF16.F32.PACK_AB R126, R129, R128 ;  /* 0x00000080817e723e */ /* 0x000fe400000010ff */
[----:B------:R-:W-:Y:S02]  /*1f790*/  F2FP.BF16.F32.PACK_AB R127, R131, R130 ;  /* 0x00000082837f723e */ /* 0x000fe400000010ff */
[-C--:B--2---:R-:W-:Y:S02]  /*1f7a0*/  LEA R46, P4, R45, R50.reuse, 0x1 ;  /* 0x000000322d2e7211 */ /* 0x084fe400078808ff */
[----:B------:R-:W-:Y:S02]  /*1f7b0*/  LEA R44, P6, R49, R50, 0x1 ;  /* 0x00000032312c7211 */ /* 0x000fe400078c08ff */
[-C--:B------:R-:W-:Y:S01]  /*1f7c0*/  LEA.HI.X.SX32 R47, R45, R51.reuse, 0x1, P4 ;  /* 0x000000332d2f7211 */ /* 0x080fe200020f0eff */
[----:B------:R2:W-:Y:S04]  /*1f7d0*/  STS.128 [R132], R60 ;  /* 0x0000003c84007388 */ /* 0x0005e80000000c00 */
[----:B------:R-:W-:Y:S01]  /*1f7e0*/  STS.128 [R132+0x800], R124 ;  /* 0x0008007c84007388 */ /* 0x000fe20000000c00 */
[----:B------:R-:W-:Y:S01]  /*1f7f0*/  LEA.HI.X.SX32 R45, R49, R51, 0x1, P6 ;  /* 0x00000033312d7211 */ /* 0x000fe200030f0eff */
[----:B------:R-:W-:Y:S01]  /*1f800*/  BAR.SYNC.DEFER_BLOCKING 0x0 ;  /* 0x0000000000007b1d */ /* 0x000fe20000010000 */
[----:B------:R-:W-:-:S02]  /*1f810*/  ISETP.GE.AND P6, PT, R133, R2, PT ;  /* 0x000000028500720c */ /* 0x000fc40003fc6270 */
[CC--:B------:R-:W-:Y:S02]  /*1f820*/  ISETP.GE.AND P4, PT, R134.reuse, R3.reuse, PT ;  /* 0x000000038600720c */ /* 0x0c0fe40003f86270 */
[----:B------:R-:W-:Y:S02]  /*1f830*/  ISETP.LT.AND P6, PT, R134, R3, !P6 ;  /* 0x000000038600720c */ /* 0x000fe400077c1270 */
[----:B---3--:R-:W-:Y:S01]  /*1f840*/  ISETP.LT.AND P4, PT, R80, R2, !P4 ;  /* 0x000000025000720c */ /* 0x008fe20006781270 */
[----:B0-----:R-:W-:-:S04]  /*1f850*/  IMAD R49, R134, R0, RZ ;  /* 0x0000000086317224 */ /* 0x001fc800078e02ff */
[----:B------:R-:W-:-:S04]  /*1f860*/  IMAD.WIDE R50, R49, 0x2, R46 ;  /* 0x0000000231327825 */ /* 0x000fc800078e022e */
[----:B------:R-:W-:Y:S02]  /*1f870*/  IMAD.WIDE R72, R49, 0x2, R44 ;  /* 0x0000000231487825 */ /* 0x000fe400078e022c */
[----:B------:R0:W-:Y:S04]  /*1f880*/  @P6 STG.E.U16 desc[UR6][R50.64], R68 ;  /* 0x0000004432006986 */ /* 0x0001e8000c101506 */
[----:B-----5:R3:W-:Y:S01]  /*1f890*/  @P4 STG.E.U16 desc[UR6][R72.64], R64 ;  /* 0x0000004048004986 */ /* 0x0207e2000c101506 */
[-C--:B------:R-:W-:Y:S02]  /*1f8a0*/  ISETP.LT.AND P4, PT, R133, R2.reuse, !P0 ;  /* 0x000000028500720c */ /* 0x080fe40004781270 */
[-C--:B------:R-:W-:Y:S01]  /*1f8b0*/  ISETP.LT.AND P0, PT, R80, R2.reuse, !P0 ;  /* 0x000000025000720c */ /* 0x080fe20004701270 */
[----:B------:R-:W-:Y:S01]  /*1f8c0*/  IMAD.IADD R49, R49, 0x1, R0 ;  /* 0x0000000131317824 */ /* 0x000fe200078e0200 */
[----:B------:R-:W-:-:S02]  /*1f8d0*/  ISETP.LT.AND P6, PT, R133, R2, !P3 ;  /* 0x000000028500720c */ /* 0x000fc40005fc1270 */
[----:B------:R-:W-:Y:S01]  /*1f8e0*/  PRMT R74, R68, 0x7632, R74 ;  /* 0x00007632444a7816 */ /* 0x000fe2000000004a */
[C---:B------:R-:W-:Y:S02]  /*1f8f0*/  IMAD.IADD R75, R49.reuse, 0x1, R0 ;  /* 0x00000001314b7824 */ /* 0x040fe400078e0200 */
[C---:B--2---:R-:W-:Y:S01]  /*1f900*/  IMAD.WIDE R60, R49.reuse, 0x2, R46 ;  /* 0x00000002313c7825 */ /* 0x044fe200078e022e */
[-C--:B------:R-:W-:Y:S02]  /*1f910*/  ISETP.LT.AND P3, PT, R80, R2.reuse, !P3 ;  /* 0x000000025000720c */ /* 0x080fe40005f61270 */
[----:B------:R-:W-:Y:S01]  /*1f920*/  PRMT R76, R64, 0x7632, R76 ;  /* 0x00007632404c7816 */ /* 0x000fe2000000004c */
[----:B0-----:R-:W-:Y:S02]  /*1f930*/  VIADD R68, R134, 0x4 ;  /* 0x0000000486447836 */ /* 0x001fe40000000000 */
[----:B------:R-:W-:Y:S01]  /*1f940*/  IMAD.WIDE R50, R49, 0x2, R44 ;  /* 0x0000000231327825 */ /* 0x000fe200078e022c */
[----:B------:R-:W-:Y:S03]  /*1f950*/  @P4 STG.E.U16 desc[UR6][R60.64], R74 ;  /* 0x0000004a3c004986 */ /* 0x000fe6000c101506 */
[----:B------:R-:W-:Y:S01]  /*1f960*/  IMAD.WIDE R62, R75, 0x2, R46 ;  /* 0x000000024b3e7825 */ /* 0x000fe200078e022e */
[----:B------:R-:W-:Y:S01]  /*1f970*/  ISETP.GE.AND P4, PT, R68, R3, PT ;  /* 0x000000034400720c */ /* 0x000fe20003f86270 */
[----:B------:R0:W-:Y:S01]  /*1f980*/  @P0 STG.E.U16 desc[UR6][R50.64], R76 ;  /* 0x0000004c32000986 */ /* 0x0001e2000c101506 */
[-C--:B------:R-:W-:Y:S01]  /*1f990*/  ISETP.LT.AND P0, PT, R133, R2.reuse, !P2 ;  /* 0x000000028500720c */ /* 0x080fe20005701270 */
[----:B---3--:R-:W-:Y:S01]  /*1f9a0*/  IMAD.WIDE R72, R75, 0x2, R44 ;  /* 0x000000024b487825 */ /* 0x008fe200078e022c */
[CC--:B------:R-:W-:Y:S01]  /*1f9b0*/  ISETP.LT.AND P2, PT, R80.reuse, R2.reuse, !P2 ;  /* 0x000000025000720c */ /* 0x0c0fe20005741270 */
[----:B------:R-:W-:Y:S01]  /*1f9c0*/  @P6 STG.E.U16 desc[UR6][R62.64], R69 ;  /* 0x000000453e006986 */ /* 0x000fe2000c101506 */
[-C--:B------:R-:W-:Y:S01]  /*1f9d0*/  ISETP.LT.AND P6, PT, R133, R2.reuse, !P4 ;  /* 0x000000028500720c */ /* 0x080fe200067c1270 */
[----:B------:R-:W-:Y:S01]  /*1f9e0*/  IMAD.IADD R75, R75, 0x1, R0 ;  /* 0x000000014b4b7824 */ /* 0x000fe200078e0200 */
[----:B------:R-:W-:Y:S01]  /*1f9f0*/  ISETP.LT.AND P4, PT, R80, R2, !P4 ;  /* 0x000000025000720c */ /* 0x000fe20006781270 */
[----:B------:R2:W-:Y:S01]  /*1fa00*/  @P3 STG.E.U16 desc[UR6][R72.64], R65 ;  /* 0x0000004148003986 */ /* 0x0005e2000c101506 */
[----:B------:R-:W-:-:S02]  /*1fa10*/  VIADD R68, R134, 0x5 ;  /* 0x0000000586447836 */ /* 0x000fc40000000000 */
[----:B------:R-:W-:Y:S01]  /*1fa20*/  IMAD.IADD R49, R75, 0x1, R0 ;  /* 0x000000014b317824 */ /* 0x000fe200078e0200 */
[----:B------:R-:W-:Y:S01]  /*1fa30*/  PRMT R77, R65, 0x7632, R77 ;  /* 0x00007632414d7816 */ /* 0x000fe2000000004d */
[----:B0-----:R-:W-:Y:S01]  /*1fa40*/  IMAD.WIDE R50, R75, 0x2, R46 ;  /* 0x000000024b327825 */ /* 0x001fe200078e022e */
[----:B------:R-:W-:-:S03]  /*1fa50*/  ISETP.GE.AND P3, PT, R68, R3, PT ;  /* 0x000000034400720c */ /* 0x000fc60003f66270 */
[----:B------:R-:W-:Y:S01]  /*1fa60*/  IMAD.WIDE R60, R75, 0x2, R44 ;  /* 0x000000024b3c7825 */ /* 0x000fe200078e022c */
[----:B--2---:R-:W-:-:S03]  /*1fa70*/  PRMT R73, R69, 0x7632, R73 ;  /* 0x0000763245497816 */ /* 0x004fc60000000049 */
[----:B------:R-:W-:Y:S02]  /*1fa80*/  VIADD R64, R134, 0x6 ;  /* 0x0000000686407836 */ /* 0x000fe40000000000 */
[C---:B------:R-:W-:Y:S01]  /*1fa90*/  IMAD.WIDE R62, R49.reuse, 0x2, R46 ;  /* 0x00000002313e7825 */ /* 0x040fe200078e022e */
[----:B------:R0:W-:Y:S02]  /*1faa0*/  @P0 STG.E.U16 desc[UR6][R50.64], R73 ;  /* 0x0000004932000986 */ /* 0x0001e4000c101506 */
[----:B------:R-:W-:Y:S01]  /*1fab0*/  ISETP.GE.AND P0, PT, R64, R3, PT ;  /* 0x000000034000720c */ /* 0x000fe20003f06270 */
[----:B------:R-:W-:Y:S01]  /*1fac0*/  IMAD.WIDE R64, R49, 0x2, R44 ;  /* 0x0000000231407825 */ /* 0x000fe200078e022c */
[----:B------:R-:W-:Y:S04]  /*1fad0*/  @P2 STG.E.U16 desc[UR6][R60.64], R77 ;  /* 0x0000004d3c002986 */ /* 0x000fe8000c101506 */
[----:B------:R2:W-:Y:S01]  /*1fae0*/  @P6 STG.E.U16 desc[UR6][R62.64], R70 ;  /* 0x000000463e006986 */ /* 0x0005e2000c101506 */
[----:B------:R-:W-:-:S02]  /*1faf0*/  ISETP.LT.AND P6, PT, R133, R2, !P3 ;  /* 0x000000028500720c */ /* 0x000fc40005fc1270 */
[-C--:B------:R-:W-:Y:S01]  /*1fb00*/  ISETP.LT.AND P3, PT, R80, R2.reuse, !P3 ;  /* 0x000000025000720c */ /* 0x080fe20005f61270 */
[----:B------:R-:W-:Y:S01]  /*1fb10*/  IMAD.IADD R49, R49, 0x1, R0 ;  /* 0x0000000131317824 */ /* 0x000fe200078e0200 */
[----:B------:R3:W-:Y:S01]  /*1fb20*/  @P4 STG.E.U16 desc[UR6][R64.64], R66 ;  /* 0x0000004240004986 */ /* 0x0007e2000c101506 */
[----:B------:R-:W-:Y:S01]  /*1fb30*/  VIADD R68, R134, 0x7 ;  /* 0x0000000786447836 */ /* 0x000fe20000000000 */
[-C--:B------:R-:W-:Y:S01]  /*1fb40*/  ISETP.LT.AND P4, PT, R133, R2.reuse, !P0 ;  /* 0x000000028500720c */ /* 0x080fe20004781270 */
[C---:B0-----:R-:W-:Y:S01]  /*1fb50*/  IMAD.WIDE R50, R49.reuse, 0x2, R46 ;  /* 0x0000000231327825 */ /* 0x041fe200078e022e */
[----:B------:R-:W-:Y:S02]  /*1fb60*/  ISETP.LT.AND P0, PT, R80, R2, !P0 ;  /* 0x000000025000720c */ /* 0x000fe40004701270 */
[----:B--2---:R-:W-:Y:S01]  /*1fb70*/  PRMT R63, R70, 0x7632, R63 ;  /* 0x00007632463f7816 */ /* 0x004fe2000000003f */
[----:B------:R-:W-:Y:S01]  /*1fb80*/  IMAD.WIDE R60, R49, 0x2, R44 ;  /* 0x00000002313c7825 */ /* 0x000fe200078e022c */
[----:B------:R-:W-:-:S02]  /*1fb90*/  ISETP.GE.AND P2, PT, R68, R3, PT ;  /* 0x000000034400720c */ /* 0x000fc40003f46270 */
[----:B---3--:R-:W-:Y:S01]  /*1fba0*/  PRMT R65, R66, 0x7632, R65 ;  /* 0x0000763242417816 */ /* 0x008fe20000000041 */
[----:B------:R-:W-:Y:S01]  /*1fbb0*/  IMAD.IADD R49, R49, 0x1, R0 ;  /* 0x0000000131317824 */ /* 0x000fe200078e0200 */
[----:B------:R0:W-:Y:S01]  /*1fbc0*/  @P6 STG.E.U16 desc[UR6][R50.64], R63 ;  /* 0x0000003f32006986 */ /* 0x0001e2000c101506 */
[----:B------:R-:W-:-:S03]  /*1fbd0*/  VIADD R68, R134, 0x8 ;  /* 0x0000000886447836 */ /* 0x000fc60000000000 */
[----:B------:R2:W-:Y:S01]  /*1fbe0*/  @P3 STG.E.U16 desc[UR6][R60.64], R65 ;  /* 0x000000413c003986 */ /* 0x0005e2000c101506 */
[-C--:B------:R-:W-:Y:S02]  /*1fbf0*/  ISETP.LT.AND P3, PT, R133, R2.reuse, !P2 ;  /* 0x000000028500720c */ /* 0x080fe40005761270 */
[----:B------:R-:W-:Y:S02]  /*1fc00*/  ISETP.LT.AND P2, PT, R80, R2, !P2 ;  /* 0x000000025000720c */ /* 0x000fe40005741270 */
[----:B------:R-:W-:Y:S01]  /*1fc10*/  ISETP.GE.AND P6, PT, R68, R3, PT ;  /* 0x000000034400720c */ /* 0x000fe20003fc6270 */
[----:B0-----:R-:W-:-:S04]  /*1fc20*/  IMAD.WIDE R62, R49, 0x2, R46 ;  /* 0x00000002313e7825 */ /* 0x001fc800078e022e */
[C---:B--2---:R-:W-:Y:S01]  /*1fc30*/  IMAD.WIDE R64, R49.reuse, 0x2, R44 ;  /* 0x0000000231407825 */ /* 0x044fe200078e022c */
[----:B------:R0:W-:Y:S03]  /*1fc40*/  @P4 STG.E.U16 desc[UR6][R62.64], R71 ;  /* 0x000000473e004986 */ /* 0x0001e6000c101506 */
[----:B------:R-:W-:Y:S01]  /*1fc50*/  IMAD.IADD R49, R49, 0x1, R0 ;  /* 0x0000000131317824 */ /* 0x000fe200078e0200 */
[----:B------:R2:W-:Y:S01]  /*1fc60*/  @P0 STG.E.U16 desc[UR6][R64.64], R67 ;  /* 0x0000004340000986 */ /* 0x0005e2000c101506 */
[----:B------:R-:W-:Y:S01]  /*1fc70*/  VIADD R66, R134, 0x9 ;  /* 0x0000000986427836 */ /* 0x000fe20000000000 */
[-C--:B------:R-:W-:Y:S01]  /*1fc80*/  ISETP.LT.AND P0, PT, R133, R2.reuse, !P6 ;  /* 0x000000028500720c */ /* 0x080fe20007701270 */
[C---:B------:R-:W-:Y:S01]  /*1fc90*/  IMAD.WIDE R50, R49.reuse, 0x2, R46 ;  /* 0x0000000231327825 */ /* 0x040fe200078e022e */
[----:B------:R-:W-:Y:S02]  /*1fca0*/  ISETP.LT.AND P6, PT, R80, R2, !P6 ;  /* 0x000000025000720c */ /* 0x000fe400077c1270 */
[----:B------:R-:W-:Y:S01]  /*1fcb0*/  ISETP.GE.AND P4, PT, R66, R3, PT ;  /* 0x000000034200720c */ /* 0x000fe20003f86270 */
[----:B------:R-:W-:Y:S01]  /*1fcc0*/  IMAD.WIDE R60, R49, 0x2, R44 ;  /* 0x00000002313c7825 */ /* 0x000fe200078e022c */
[----:B0-----:R-:W-:-:S03]  /*1fcd0*/  PRMT R63, R71, 0x7632, R63 ;  /* 0x00007632473f7816 */ /* 0x001fc6000000003f */
[----:B------:R-:W-:Y:S01]  /*1fce0*/  IMAD.IADD R49, R49, 0x1, R0 ;  /* 0x0000000131317824 */ /* 0x000fe200078e0200 */
[----:B--2---:R-:W-:Y:S01]  /*1fcf0*/  PRMT R65, R67, 0x7632, R65 ;  /* 0x0000763243417816 */ /* 0x004fe20000000041 */
[----:B------:R-:W-:Y:S01]  /*1fd00*/  VIADD R66, R134, 0xa ;  /* 0x0000000a86427836 */ /* 0x000fe20000000000 */
[----:B------:R0:W-:Y:S01]  /*1fd10*/  @P3 STG.E.U16 desc[UR6][R50.64], R63 ;  /* 0x0000003f32003986 */ /* 0x0001e2000c101506 */
[----:B------:R-:W-:-:S03]  /*1fd20*/  ISETP.LT.AND P3, PT, R133, R2, !P4 ;  /* 0x000000028500720c */ /* 0x000fc60006761270 */
[----:B------:R2:W-:Y:S01]  /*1fd30*/  @P2 STG.E.U16 desc[UR6][R60.64], R65 ;  /* 0x000000413c002986 */ /* 0x0005e2000c101506 */
[----:B------:R-:W-:Y:S01]  /*1fd40*/  ISETP.GE.AND P2, PT, R66, R3, PT ;  /* 0x000000034200720c */ /* 0x000fe20003f46270 */
[C---:B------:R-:W-:Y:S02]  /*1fd50*/  IMAD.IADD R67, R49.reuse, 0x1, R0 ;  /* 0x0000000131437824 */ /* 0x040fe400078e0200 */
[----:B0-----:R-:W-:-:S04]  /*1fd60*/  IMAD.WIDE R62, R49, 0x2, R46 ;  /* 0x00000002313e7825 */ /* 0x001fc800078e022e */
[----:B--2---:R-:W-:Y:S01]  /*1fd70*/  IMAD.WIDE R64, R49, 0x2, R44 ;  /* 0x0000000231407825 */ /* 0x004fe200078e022c */
[----:B-1----:R0:W-:Y:S01]  /*1fd80*/  @P0 STG.E.U16 desc[UR6][R62.64], R56 ;  /* 0x000000383e000986 */ /* 0x0021e2000c101506 */
[----:B------:R-:W-:-:S03]  /*1fd90*/  ISETP.LT.AND P4, PT, R80, R2, !P4 ;  /* 0x000000025000720c */ /* 0x000fc60006781270 */
[----:B------:R-:W-:Y:S01]  /*1fda0*/  @P6 STG.E.U16 desc[UR6][R64.64], R52 ;  /* 0x0000003440006986 */ /* 0x000fe2000c101506 */
[-C--:B------:R-:W-:Y:S01]  /*1fdb0*/  ISETP.LT.AND P6, PT, R133, R2.reuse, !P2 ;  /* 0x000000028500720c */ /* 0x080fe200057c1270 */
[C---:B------:R-:W-:Y:S01]  /*1fdc0*/  IMAD.WIDE R50, R67.reuse, 0x2, R46 ;  /* 0x0000000243327825 */ /* 0x040fe200078e022e */
[----:B------:R-:W-:Y:S02]  /*1fdd0*/  PRMT R61, R56, 0x7632, R61 ;  /* 0x00007632383d7816 */ /* 0x000fe4000000003d */
[----:B------:R-:W-:Y:S01]  /*1fde0*/  ISETP.LT.AND P2, PT, R80, R2, !P2 ;  /* 0x000000025000720c */ /* 0x000fe20005741270 */
[----:B------:R-:W-:Y:S02]  /*1fdf0*/  VIADD R66, R134, 0xb ;  /* 0x0000000b86427836 */ /* 0x000fe40000000000 */
[----:B------:R-:W-:Y:S01]  /*1fe00*/  IMAD.IADD R49, R67, 0x1, R0 ;  /* 0x0000000143317824 */ /* 0x000fe200078e0200 */
[----:B------:R1:W-:Y:S02]  /*1fe10*/  @P3 STG.E.U16 desc[UR6][R50.64], R61 ;  /* 0x0000003d32003986 */ /* 0x0003e4000c101506 */
[----:B------:R-:W-:Y:S01]  /*1fe20*/  ISETP.GE.AND P0, PT, R66, R3, PT ;  /* 0x000000034200720c */ /* 0x000fe20003f06270 */
[----:B0-----:R-:W-:-:S04]  /*1fe30*/  IMAD.WIDE R62, R49, 0x2, R46 ;  /* 0x00000002313e7825 */ /* 0x001fc800078e022e */
[----:B------:R-:W-:Y:S01]  /*1fe40*/  VIADD R68, R134, 0xc ;  /* 0x0000000c86447836 */ /* 0x000fe20000000000 */
[----:B-1----:R-:W-:Y:S01]  /*1fe50*/  PRMT R51, R52, 0x7632, R51 ;  /* 0x0000763234337816 */ /* 0x002fe20000000033 */
[----:B------:R-:W-:-:S04]  /*1fe60*/  IMAD.WIDE R60, R67, 0x2, R44 ;  /* 0x00000002433c7825 */ /* 0x000fc800078e022c */
[----:B------:R-:W-:Y:S01]  /*1fe70*/  IMAD.WIDE R66, R49, 0x2, R44 ;  /* 0x0000000231427825 */ /* 0x000fe200078e022c */
[----:B------:R0:W-:Y:S04]  /*1fe80*/  @P4 STG.E.U16 desc[UR6][R60.64], R51 ;  /* 0x000000333c004986 */ /* 0x0001e8000c101506 */
[----:B------:R1:W-:Y:S01]  /*1fe90*/  @P6 STG.E.U16 desc[UR6][R62.64], R57 ;  /* 0x000000393e006986 */ /* 0x0003e2000c101506 */
[----:B------:R-:W-:-:S03]  /*1fea0*/  ISETP.GE.AND P3, PT, R68, R3, PT ;  /* 0x000000034400720c */ /* 0x000fc60003f66270 */
[----:B------:R2:W-:Y:S01]  /*1feb0*/  @P2 STG.E.U16 desc[UR6][R66.64], R53 ;  /* 0x0000003542002986 */ /* 0x0005e2000c101506 */
[-C--:B------:R-:W-:Y:S02]  /*1fec0*/  ISETP.LT.AND P2, PT, R133, R2.reuse, !P0 ;  /* 0x000000028500720c */ /* 0x080fe40004741270 */
[-C--:B------:R-:W-:Y:S01]  /*1fed0*/  ISETP.LT.AND P0, PT, R80, R2.reuse, !P0 ;  /* 0x000000025000720c */ /* 0x080fe20004701270 */
[----:B------:R-:W-:Y:S01]  /*1fee0*/  IMAD.IADD R49, R49, 0x1, R0 ;  /* 0x0000000131317824 */ /* 0x000fe200078e0200 */
[-C--:B------:R-:W-:Y:S01]  /*1fef0*/  ISETP.LT.AND P6, PT, R133, R2.reuse, !P3 ;  /* 0x000000028500720c */ /* 0x080fe20005fc1270 */
[----:B------:R-:W-:Y:S01]  /*1ff00*/  VIADD R56, R134, 0xd ;  /* 0x0000000d86387836 */ /* 0x000fe20000000000 */
[----:B------:R-:W-:Y:S01]  /*1ff10*/  ISETP.LT.AND P3, PT, R80, R2, !P3 ;  /* 0x000000025000720c */ /* 0x000fe20005f61270 */
[----:B0-----:R-:W-:Y:S01]  /*1ff20*/  IMAD.WIDE R50, R49, 0x2, R46 ;  /* 0x0000000231327825 */ /* 0x001fe200078e022e */
[----:B-1----:R-:W-:Y:S02]  /*1ff30*/  PRMT R63, R57, 0x7632, R63 ;  /* 0x00007632393f7816 */ /* 0x002fe4000000003f */
[----:B--2---:R-:W-:Y:S01]  /*1ff40*/  PRMT R67, R53, 0x7632, R67 ;  /* 0x0000763235437816 */ /* 0x004fe20000000043 */
[----:B------:R-:W-:Y:S01]  /*1ff50*/  IMAD.WIDE R52, R49, 0x2, R44 ;  /* 0x0000000231347825 */ /* 0x000fe200078e022c */
[----:B------:R-:W-:-:S03]  /*1ff60*/  ISETP.GE.AND P4, PT, R56, R3, PT ;  /* 0x000000033800720c */ /* 0x000fc60003f86270 */
[----:B------:R-:W-:Y:S01]  /*1ff70*/  IMAD.IADD R65, R49, 0x1, R0 ;  /* 0x0000000131417824 */ /* 0x000fe200078e0200 */
[----:B------:R0:W-:Y:S01]  /*1ff80*/  @P2 STG.E.U16 desc[UR6][R50.64], R63 ;  /* 0x0000003f32002986 */ /* 0x0001e2000c101506 */
[----:B------:R-:W-:Y:S02]  /*1ff90*/  VIADD R62, R134, 0xe ;  /* 0x0000000e863e7836 */ /* 0x000fe40000000000 */
[----:B------:R-:W-:Y:S01]  /*1ffa0*/  IMAD.WIDE R56, R65, 0x2, R46 ;  /* 0x0000000241387825 */ /* 0x000fe200078e022e */
[----:B------:R1:W-:Y:S01]  /*1ffb0*/  @P0 STG.E.U16 desc[UR6][R52.64], R67 ;  /* 0x0000004334000986 */ /* 0x0003e2000c101506 */
[-C--:B------:R-:W-:Y:S02]  /*1ffc0*/  ISETP.LT.AND P0, PT, R133, R2.reuse, !P4 ;  /* 0x000000028500720c */ /* 0x080fe40006701270 */
[C---:B------:R-:W-:Y:S01]  /*1ffd0*/  IMAD.WIDE R60, R65.reuse, 0x2, R44 ;  /* 0x00000002413c7825 */ /* 0x040fe200078e022c */
[----:B------:R-:W-:Y:S02]  /*1ffe0*/  ISETP.LT.AND P4, PT, R80, R2, !P4 ;  /* 0x000000025000720c */ /* 0x000fe40006781270 */
[----:B------:R-:W-:Y:S01]  /*1fff0*/  ISETP.GE.AND P2, PT, R62, R3, PT ;  /* 0x000000033e00720c */ /* 0x000fe20003f46270 */
[----:B------:R2:W-:Y:S01]  /*20000*/  @P6 STG.E.U16 desc[UR6][R56.64], R58 ;  /* 0x0000003a38006986 */ /* 0x0005e2000c101506 */
[----:B------:R-:W-:-:S02]  /*20010*/  IMAD.IADD R65, R65, 0x1, R0 ;  /* 0x0000000141417824 */ /* 0x000fc400078e0200 */
[----:B------:R-:W-:Y:S01]  /*20020*/  VIADD R64, R134, 0xf ;  /* 0x0000000f86407836 */ /* 0x000fe20000000000 */
[----:B------:R3:W-:Y:S01]  /*20030*/  @P3 STG.E.U16 desc[UR6][R60.64], R54 ;  /* 0x000000363c003986 */ /* 0x0007e2000c101506 */
[-C--:B------:R-:W-:Y:S01]  /*20040*/  ISETP.LT.AND P3, PT, R133, R2.reuse, !P2 ;  /* 0x000000028500720c */ /* 0x080fe20005761270 */
[----:B0-----:R-:W-:Y:S01]  /*20050*/  IMAD.WIDE R50, R65, 0x2, R46 ;  /* 0x0000000241327825 */ /* 0x001fe200078e022e */
[----:B------:R-:W-:-:S03]  /*20060*/  ISETP.LT.AND P2, PT, R80, R2, !P2 ;  /* 0x000000025000720c */ /* 0x000fc60005741270 */
[----:B-1----:R-:W-:Y:S01]  /*20070*/  IMAD.WIDE R52, R65, 0x2, R44 ;  /* 0x0000000241347825 */ /* 0x002fe200078e022c */
[----:B--2---:R-:W-:-:S03]  /*20080*/  PRMT R57, R58, 0x7632, R57 ;  /* 0x000076323a397816 */ /* 0x004fc60000000039 */
[----:B------:R-:W-:Y:S01]  /*20090*/  IMAD.IADD R49, R65, 0x1, R0 ;  /* 0x0000000141317824 */ /* 0x000fe200078e0200 */
[----:B---3--:R-:W-:Y:S02]  /*200a0*/  PRMT R61, R54, 0x7632, R61 ;  /* 0x00007632363d7816 */ /* 0x008fe4000000003d */
[----:B------:R-:W-:Y:S01]  /*200b0*/  ISETP.GE.AND P6, PT, R64, R3, PT ;  /* 0x000000034000720c */ /* 0x000fe20003fc6270 */
[----:B------:R-:W-:Y:S01]  /*200c0*/  VIADD R62, R134, 0x10 ;  /* 0x00000010863e7836 */ /* 0x000fe20000000000 */
[----:B------:R0:W-:Y:S04]  /*200d0*/  @P0 STG.E.U16 desc[UR6][R50.64], R57 ;  /* 0x0000003932000986 */ /* 0x0001e8000c101506 */
[----:B------:R1:W-:Y:S01]  /*200e0*/  @P4 STG.E.U16 desc[UR6][R52.64], R61 ;  /* 0x0000003d34004986 */ /* 0x0003e2000c101506 */
[----:B------:R-:W-:-:S02]  /*200f0*/  ISETP.LT.AND P4, PT, R133, R2, !P6 ;  /* 0x000000028500720c */ /* 0x000fc40007781270 */
[----:B------:R-:W-:Y:S01]  /*20100*/  ISETP.GE.AND P0, PT, R62, R3, PT ;  /* 0x000000033e00720c */ /* 0x000fe20003f06270 */
[----:B0-----:R-:W-:-:S04]  /*20110*/  IMAD.WIDE R56, R49, 0x2, R46 ;  /* 0x0000000231387825 */ /* 0x001fc800078e022e */
[C---:B-1----:R-:W-:Y:S01]  /*20120*/  IMAD.WIDE R60, R49.reuse, 0x2, R44 ;  /* 0x00000002313c7825 */ /* 0x042fe200078e022c */
[----:B------:R-:W-:Y:S03]  /*20130*/  @P3 STG.E.U16 desc[UR6][R56.64], R59 ;  /* 0x0000003b38003986 */ /* 0x000fe6000c101506 */
[----:B------:R-:W-:Y:S01]  /*20140*/  IMAD.IADD R49, R49, 0x1, R0 ;  /* 0x0000000131317824 */ /* 0x000fe200078e0200 */
[----:B------:R0:W-:Y:S01]  /*20150*/  @P2 STG.E.U16 desc[UR6][R60.64], R55 ;  /* 0x000000373c002986 */ /* 0x0001e2000c101506 */
[-C--:B------:R-:W-:Y:S02]  /*20160*/  ISETP.LT.AND P2, PT, R80, R2.reuse, !P6 ;  /* 0x000000025000720c */ /* 0x080fe40007741270 */
[----:B------:R-:W-:Y:S01]  /*20170*/  ISETP.LT.AND P6, PT, R133, R2, !P0 ;  /* 0x000000028500720c */ /* 0x000fe200047c1270 */
[----:B------:R-:W-:Y:S01]  /*20180*/  IMAD.WIDE R50, R49, 0x2, R46 ;  /* 0x0000000231327825 */ /* 0x000fe200078e022e */
[----:B------:R-:W-:-:S02]  /*20190*/  PRMT R53, R59, 0x7632, R53 ;  /* 0x000076323b357816 */ /* 0x000fc40000000035 */
[----:B------:R-:W-:Y:S01]  /*201a0*/  ISETP.LT.AND P0, PT, R80, R2, !P0 ;  /* 0x000000025000720c */ /* 0x000fe20004701270 */
[----:B------:R-:W-:Y:S02]  /*201b0*/  VIADD R54, R134, 0x11 ;  /* 0x0000001186367836 */ /* 0x000fe40000000000 */
[----:B------:R-:W-:Y:S01]  /*201c0*/  IMAD.IADD R63, R49, 0x1, R0 ;  /* 0x00000001313f7824 */ /* 0x000fe200078e0200 */
[----:B------:R1:W-:Y:S01]  /*201d0*/  @P4 STG.E.U16 desc[UR6][R50.64], R53 ;  /* 0x0000003532004986 */ /* 0x0003e2000c101506 */
[----:B0-----:R-:W-:Y:S02]  /*201e0*/  PRMT R61, R55, 0x7632, R61 ;  /* 0x00007632373d7816 */ /* 0x001fe4000000003d */
[----:B------:R-:W-:Y:S01]  /*201f0*/  ISETP.GE.AND P3, PT, R54, R3, PT ;  /* 0x000000033600720c */ /* 0x000fe20003f66270 */
[----:B------:R-:W-:-:S04]  /*20200*/  IMAD.WIDE R54, R63, 0x2, R46 ;  /* 0x000000023f367825 */ /* 0x000fc800078e022e */
[----:B------:R-:W-:-:S04]  /*20210*/  IMAD.WIDE R56, R63, 0x2, R44 ;  /* 0x000000023f387825 */ /* 0x000fc800078e022c */
[----:B-1----:R-:W-:-:S04]  /*20220*/  IMAD.WIDE R52, R49, 0x2, R44 ;  /* 0x0000000231347825 */ /* 0x002fc800078e022c */
[----:B------:R-:W-:Y:S01]  /*20230*/  VIADD R62, R134, 0x12 ;  /* 0x00000012863e7836 */ /* 0x000fe20000000000 */
[----:B------:R-:W-:Y:S04]  /*20240*/  @P2 STG.E.U16 desc[UR6][R52.64], R61 ;  /* 0x0000003d34002986 */ /* 0x000fe8000c101506 */
[----:B------:R0:W-:Y:S01]  /*20250*/  @P6 STG.E.U16 desc[UR6][R54.64], R32 ;  /* 0x0000002036006986 */ /* 0x0001e2000c101506 */
[----:B------:R-:W-:-:S03]  /*20260*/  ISETP.GE.AND P4, PT, R62, R3, PT ;  /* 0x000000033e00720c */ /* 0x000fc60003f86270 */
[----:B------:R1:W-:Y:S01]  /*20270*/  @P0 STG.E.U16 desc[UR6][R56.64], R28 ;  /* 0x0000001c38000986 */ /* 0x0003e2000c101506 */
[-C--:B------:R-:W-:Y:S01]  /*20280*/  ISETP.LT.AND P0, PT, R133, R2.reuse, !P3 ;  /* 0x000000028500720c */ /* 0x080fe20005f01270 */
[----:B------:R-:W-:Y:S01]  /*20290*/  VIADD R58, R134, 0x13 ;  /* 0x00000013863a7836 */ /* 0x000fe20000000000 */
[-C--:B------:R-:W-:Y:S01]  /*202a0*/  ISETP.LT.AND P3, PT, R80, R2.reuse, !P3 ;  /* 0x000000025000720c */ /* 0x080fe20005f61270 */
[--C-:B------:R-:W-:Y:S01]  /*202b0*/  IMAD.IADD R63, R63, 0x1, R0.reuse ;  /* 0x000000013f3f7824 */ /* 0x100fe200078e0200 */
[----:B------:R-:W-:Y:S02]  /*202c0*/  ISETP.LT.AND P6, PT, R133, R2, !P4 ;  /* 0x000000028500720c */ /* 0x000fe400067c1270 */
[----:B------:R-:W-:Y:S01]  /*202d0*/  ISETP.GE.AND P2, PT, R58, R3, PT ;  /* 0x000000033a00720c */ /* 0x000fe20003f46270 */
[C---:B------:R-:W-:Y:S01]  /*202e0*/  IMAD.IADD R49, R63.reuse, 0x1, R0 ;  /* 0x000000013f317824 */ /* 0x040fe200078e0200 */
[----:B------:R-:W-:Y:S01]  /*202f0*/  PRMT R58, R32, 0x7632, R58 ;  /* 0x00007632203a7816 */ /* 0x000fe2000000003a */
[----:B------:R-:W-:Y:S01]  /*20300*/  IMAD.WIDE R50, R63, 0x2, R46 ;  /* 0x000000023f327825 */ /* 0x000fe200078e022e */
[----:B------:R-:W-:-:S03]  /*20310*/  PRMT R59, R28, 0x7632, R59 ;  /* 0x000076321c3b7816 */ /* 0x000fc6000000003b */
[----:B0-----:R-:W-:Y:S01]  /*20320*/  VIADD R32, R134, 0x14 ;  /* 0x0000001486207836 */ /* 0x001fe20000000000 */
[-C--:B------:R-:W-:Y:S01]  /*20330*/  ISETP.LT.AND P4, PT, R80, R2.reuse, !P4 ;  /* 0x000000025000720c */ /* 0x080fe20006781270 */
[----:B------:R-:W-:Y:S01]  /*20340*/  IMAD.WIDE R52, R63, 0x2, R44 ;  /* 0x000000023f347825 */ /* 0x000fe200078e022c */
[----:B------:R0:W-:Y:S03]  /*20350*/  @P0 STG.E.U16 desc[UR6][R50.64], R58 ;  /* 0x0000003a32000986 */ /* 0x0001e6000c101506 */
[----:B------:R-:W-:Y:S01]  /*20360*/  IMAD.WIDE R54, R49, 0x2, R46 ;  /* 0x0000000231367825 */ /* 0x000fe200078e022e */
[----:B------:R-:W-:Y:S01]  /*20370*/  ISETP.GE.AND P0, PT, R32, R3, PT ;  /* 0x000000032000720c */ /* 0x000fe20003f06270 */
[----:B------:R2:W-:Y:S01]  /*20380*/  @P3 STG.E.U16 desc[UR6][R52.64], R59 ;  /* 0x0000003b34003986 */ /* 0x0005e2000c101506 */
[-C--:B------:R-:W-:Y:S01]  /*20390*/  ISETP.LT.AND P3, PT, R133, R2.reuse, !P2 ;  /* 0x000000028500720c */ /* 0x080fe20005761270 */
[----:B-1----:R-:W-:Y:S01]  /*203a0*/  IMAD.WIDE R56, R49, 0x2, R44 ;  /* 0x0000000231387825 */ /* 0x002fe200078e022c */
[-C--:B------:R-:W-:Y:S01]  /*203b0*/  ISETP.LT.AND P2, PT, R80, R2.reuse, !P2 ;  /* 0x000000025000720c */ /* 0x080fe20005741270 */
[----:B------:R1:W-:Y:S01]  /*203c0*/  @P6 STG.E.U16 desc[UR6][R54.64], R33 ;  /* 0x0000002136006986 */ /* 0x0003e2000c101506 */
[----:B------:R-:W-:Y:S01]  /*203d0*/  ISETP.LT.AND P6, PT, R133, R2, !P0 ;  /* 0x000000028500720c */ /* 0x000fe200047c1270 */
[----:B------:R-:W-:-:S02]  /*203e0*/  IMAD.IADD R49, R49, 0x1, R0 ;  /* 0x0000000131317824 */ /* 0x000fc400078e0200 */
[----:B0-----:R-:W-:Y:S01]  /*203f0*/  VIADD R50, R134, 0x15 ;  /* 0x0000001586327836 */ /* 0x001fe20000000000 */
[----:B------:R0:W-:Y:S01]  /*20400*/  @P4 STG.E.U16 desc[UR6][R56.64], R29 ;  /* 0x0000001d38004986 */ /* 0x0001e2000c101506 */
[----:B--2---:R-:W-:Y:S01]  /*20410*/  IMAD.IADD R59, R49, 0x1, R0 ;  /* 0x00000001313b7824 */ /* 0x004fe200078e0200 */
[----:B------:R-:W-:Y:S02]  /*20420*/  PRMT R53, R33, 0x7632, R53 ;  /* 0x0000763221357816 */ /* 0x000fe40000000035 */
[----:B------:R-:W-:Y:S01]  /*20430*/  ISETP.LT.AND P0, PT, R80, R2, !P0 ;  /* 0x000000025000720c */ /* 0x000fe20004701270 */
[----:B-1----:R-:W-:Y:S01]  /*20440*/  IMAD.WIDE R32, R49, 0x2, R46 ;  /* 0x0000000231207825 */ /* 0x002fe200078e022e */
[----:B------:R-:W-:Y:S02]  /*20450*/  PRMT R55, R29, 0x7632, R55 ;  /* 0x000076321d377816 */ /* 0x000fe40000000037 */
[----:B------:R-:W-:Y:S01]  /*20460*/  ISETP.GE.AND P4, PT, R50, R3, PT ;  /* 0x000000033200720c */ /* 0x000fe20003f86270 */
[----:B------:R-:W-:-:S04]  /*20470*/  IMAD.WIDE R50, R59, 0x2, R46 ;  /* 0x000000023b327825 */ /* 0x000fc800078e022e */
[----:B0-----:R-:W-:Y:S01]  /*20480*/  IMAD.WIDE R28, R49, 0x2, R44 ;  /* 0x00000002311c7825 */ /* 0x001fe200078e022c */
[----:B------:R0:W-:Y:S03]  /*20490*/  @P3 STG.E.U16 desc[UR6][R32.64], R53 ;  /* 0x0000003520003986 */ /* 0x0001e6000c101506 */
[----:B------:R-:W-:Y:S01]  /*204a0*/  VIADD R58, R134, 0x16 ;  /* 0x00000016863a7836 */ /* 0x000fe20000000000 */
[----:B------:R1:W-:Y:S04]  /*204b0*/  @P2 STG.E.U16 desc[UR6][R28.64], R55 ;  /* 0x000000371c002986 */ /* 0x0003e8000c101506 */
[----:B------:R2:W-:Y:S01]  /*204c0*/  @P6 STG.E.U16 desc[UR6][R50.64], R34 ;  /* 0x0000002232006986 */ /* 0x0005e2000c101506 */
[----:B------:R-:W-:-:S02]  /*204d0*/  ISETP.LT.AND P6, PT, R133, R2, !P4 ;  /* 0x000000028500720c */ /* 0x000fc400067c1270 */
[----:B------:R-:W-:Y:S01]  /*204e0*/  ISETP.LT.AND P4, PT, R80, R2, !P4 ;  /* 0x000000025000720c */ /* 0x000fe20006781270 */
[----:B0-----:R-:W-:Y:S01]  /*204f0*/  IMAD.WIDE R52, R59, 0x2, R44 ;  /* 0x000000023b347825 */ /* 0x001fe200078e022c */
[----:B------:R-:W-:-:S03]  /*20500*/  ISETP.GE.AND P3, PT, R58, R3, PT ;  /* 0x000000033a00720c */ /* 0x000fc60003f66270 */
[----:B------:R-:W-:Y:S01]  /*20510*/  IMAD.IADD R59, R59, 0x1, R0 ;  /* 0x000000013b3b7824 */ /* 0x000fe200078e0200 */
[----:B------:R0:W-:Y:S01]  /*20520*/  @P0 STG.E.U16 desc[UR6][R52.64], R30 ;  /* 0x0000001e34000986 */ /* 0x0001e2000c101506 */
[----:B------:R-:W-:Y:S01]  /*20530*/  VIADD R54, R134, 0x17 ;  /* 0x0000001786367836 */ /* 0x000fe20000000000 */
[-C--:B------:R-:W-:Y:S01]  /*20540*/  ISETP.LT.AND P0, PT, R133, R2.reuse, !P3 ;  /* 0x000000028500720c */ /* 0x080fe20005f01270 */
[C---:B-1----:R-:W-:Y:S01]  /*20550*/  IMAD.WIDE R28, R59.reuse, 0x2, R46 ;  /* 0x000000023b1c7825 */ /* 0x042fe200078e022e */
[----:B------:R-:W-:Y:S02]  /*20560*/  PRMT R49, R34, 0x7632, R49 ;  /* 0x0000763222317816 */ /* 0x000fe40000000031 */
[----:B------:R-:W-:Y:S01]  /*20570*/  ISETP.LT.AND P3, PT, R80, R2, !P3 ;  /* 0x000000025000720c */ /* 0x000fe20005f61270 */
[C---:B------:R-:W-:Y:S01]  /*20580*/  IMAD.WIDE R32, R59.reuse, 0x2, R44 ;  /* 0x000000023b207825 */ /* 0x040fe200078e022c */
[----:B--2---:R-:W-:Y:S02]  /*20590*/  PRMT R51, R30, 0x7632, R51 ;  /* 0x000076321e337816 */ /* 0x004fe40000000033 */
[----:B------:R-:W-:Y:S01]  /*205a0*/  ISETP.GE.AND P2, PT, R54, R3, PT ;  /* 0x000000033600720c */ /* 0x000fe20003f46270 */
[----:B------:R-:W-:Y:S01]  /*205b0*/  IMAD.IADD R59, R59, 0x1, R0 ;  /* 0x000000013b3b7824 */ /* 0x000fe200078e0200 */
[----:B------:R-:W-:Y:S01]  /*205c0*/  @P6 STG.E.U16 desc[UR6][R28.64], R49 ;  /* 0x000000311c006986 */ /* 0x000fe2000c101506 */
[----:B------:R-:W-:-:S03]  /*205d0*/  VIADD R54, R134, 0x18 ;  /* 0x0000001886367836 */ /* 0x000fc60000000000 */
[----:B------:R1:W-:Y:S01]  /*205e0*/  @P4 STG.E.U16 desc[UR6][R32.64], R51 ;  /* 0x0000003320004986 */ /* 0x0003e2000c101506 */
[-C--:B------:R-:W-:Y:S01]  /*205f0*/  ISETP.LT.AND P4, PT, R133, R2.reuse, !P2 ;  /* 0x000000028500720c */ /* 0x080fe20005781270 */
[C---:B0-----:R-:W-:Y:S01]  /*20600*/  IMAD.WIDE R52, R59.reuse, 0x2, R44 ;  /* 0x000000023b347825 */ /* 0x041fe200078e022c */
[----:B------:R-:W-:Y:S02]  /*20610*/  ISETP.LT.AND P2, PT, R80, R2, !P2 ;  /* 0x000000025000720c */ /* 0x000fe40005741270 */
[----:B------:R-:W-:Y:S01]  /*20620*/  ISETP.GE.AND P6, PT, R54, R3, PT ;  /* 0x000000033600720c */ /* 0x000fe20003fc6270 */
[----:B------:R-:W-:Y:S02]  /*20630*/  VIADD R30, R134, 0x19 ;  /* 0x00000019861e7836 */ /* 0x000fe40000000000 */
[----:B-1----:R-:W-:-:S04]  /*20640*/  IMAD.WIDE R50, R59, 0x2, R46 ;  /* 0x000000023b327825 */ /* 0x002fc800078e022e */
[----:B------:R-:W-:Y:S01]  /*20650*/  IMAD.IADD R59, R59, 0x1, R0 ;  /* 0x000000013b3b7824 */ /* 0x000fe200078e0200 */
[----:B------:R0:W-:Y:S01]  /*20660*/  @P0 STG.E.U16 desc[UR6][R50.64], R35 ;  /* 0x0000002332000986 */ /* 0x0001e2000c101506 */
[----:B------:R-:W-:-:S03]  /*20670*/  PRMT R54, R35, 0x7632, R54 ;  /* 0x0000763223367816 */ /* 0x000fc60000000036 */
[----:B------:R1:W-:Y:S01]  /*20680*/  @P3 STG.E.U16 desc[UR6][R52.64], R31 ;  /* 0x0000001f34003986 */ /* 0x0003e2000c101506 */
[-C--:B------:R-:W-:Y:S01]  /*20690*/  ISETP.LT.AND P3, PT, R133, R2.reuse, !P6 ;  /* 0x000000028500720c */ /* 0x080fe20007761270 */
[C---:B------:R-:W-:Y:S01]  /*206a0*/  IMAD.WIDE R28, R59.reuse, 0x2, R46 ;  /* 0x000000023b1c7825 */ /* 0x040fe200078e022e */
[----:B------:R-:W-:Y:S02]  /*206b0*/  ISETP.LT.AND P6, PT, R80, R2, !P6 ;  /* 0x000000025000720c */ /* 0x000fe400077c1270 */
[----:B------:R-:W-:Y:S01]  /*206c0*/  ISETP.GE.AND P0, PT, R30, R3, PT ;  /* 0x000000031e00720c */ /* 0x000fe20003f06270 */
[----:B------:R-:W-:Y:S01]  /*206d0*/  IMAD.WIDE R32, R59, 0x2, R44 ;  /* 0x000000023b207825 */ /* 0x000fe200078e022c */
[----:B0-----:R-:W-:-:S03]  /*206e0*/  PRMT R51, R31, 0x7632, R51 ;  /* 0x000076321f337816 */ /* 0x001fc60000000033 */
[----:B------:R-:W-:Y:S02]  /*206f0*/  VIADD R30, R134, 0x1a ;  /* 0x0000001a861e7836 */ /* 0x000fe40000000000 */
[----:B------:R-:W-:Y:S01]  /*20700*/  IMAD.IADD R59, R59, 0x1, R0 ;  /* 0x000000013b3b7824 */ /* 0x000fe200078e0200 */
[----:B------:R0:W-:Y:S01]  /*20710*/  @P4 STG.E.U16 desc[UR6][R28.64], R54 ;  /* 0x000000361c004986 */ /* 0x0001e2000c101506 */
[-C--:B------:R-:W-:Y:S02]  /*20720*/  ISETP.LT.AND P4, PT, R133, R2.reuse, !P0 ;  /* 0x000000028500720c */ /* 0x080fe40004781270 */
[C---:B------:R-:W-:Y:S01]  /*20730*/  IMAD.WIDE R34, R59.reuse, 0x2, R46 ;  /* 0x000000023b227825 */ /* 0x040fe200078e022e */
[----:B------:R2:W-:Y:S01]  /*20740*/  @P2 STG.E.U16 desc[UR6][R32.64], R51 ;  /* 0x0000003320002986 */ /* 0x0005e2000c101506 */
[----:B------:R-:W-:Y:S02]  /*20750*/  ISETP.GE.AND P2, PT, R30, R3, PT ;  /* 0x000000031e00720c */ /* 0x000fe40003f46270 */
[----:B-1----:R-:W-:Y:S01]  /*20760*/  IMAD.WIDE R30, R59, 0x2, R44 ;  /* 0x000000023b1e7825 */ /* 0x002fe200078e022c */
[----:B------:R1:W-:Y:S01]  /*20770*/  @P3 STG.E.U16 desc[UR6][R34.64], R24 ;  /* 0x0000001822003986 */ /* 0x0003e2000c101506 */
[----:B------:R-:W-:-:S02]  /*20780*/  ISETP.LT.AND P0, PT, R80, R2, !P0 ;  /* 0x000000025000720c */ /* 0x000fc40004701270 */
[----:B------:R-:W-:Y:S01]  /*20790*/  IMAD.IADD R49, R59, 0x1, R0 ;  /* 0x000000013b317824 */ /* 0x000fe200078e0200 */
[----:B----4-:R-:W-:Y:S01]  /*207a0*/  @P6 STG.E.U16 desc[UR6][R30.64], R20 ;  /* 0x000000141e006986 */ /* 0x010fe2000c101506 */
[-C--:B------:R-:W-:Y:S02]  /*207b0*/  ISETP.LT.AND P6, PT, R133, R2.reuse, !P2 ;  /* 0x000000028500720c */ /* 0x080fe400057c1270 */
[C---:B0-----:R-:W-:Y:S01]  /*207c0*/  IMAD.WIDE R28, R49.reuse, 0x2, R46 ;  /* 0x00000002311c7825 */ /* 0x041fe200078e022e */
[----:B--2---:R-:W-:Y:S02]  /*207d0*/  PRMT R33, R24, 0x7632, R33 ;  /* 0x0000763218217816 */ /* 0x004fe40000000021 */
[----:B------:R-:W-:Y:S01]  /*207e0*/  ISETP.LT.AND P2, PT, R80, R2, !P2 ;  /* 0x000000025000720c */ /* 0x000fe20005741270 */
[C---:B------:R-:W-:Y:S02]  /*207f0*/  VIADD R50, R134.reuse, 0x1b ;  /* 0x0000001b86327836 */ /* 0x040fe40000000000 */
[----:B------:R-:W-:Y:S01]  /*20800*/  IMAD.IADD R53, R49, 0x1, R0 ;  /* 0x0000000131357824 */ /* 0x000fe200078e0200 */
[----:B------:R0:W-:Y:S01]  /*20810*/  @P4 STG.E.U16 desc[UR6][R28.64], R33 ;  /* 0x000000211c004986 */ /* 0x0001e2000c101506 */
[----:B------:R-:W-:Y:S01]  /*20820*/  VIADD R52, R134, 0x1c ;  /* 0x0000001c86347836 */ /* 0x000fe20000000000 */
[----:B------:R-:W-:Y:S01]  /*20830*/  ISETP.GE.AND P3, PT, R50, R3, PT ;  /* 0x000000033200720c */ /* 0x000fe20003f66270 */
[----:B-1----:R-:W-:-:S04]  /*20840*/  IMAD.WIDE R34, R53, 0x2, R46 ;  /* 0x0000000235227825 */ /* 0x002fc800078e022e */
[----:B------:R-:W-:Y:S01]  /*20850*/  IMAD.WIDE R50, R53, 0x2, R44 ;  /* 0x0000000235327825 */ /* 0x000fe200078e022c */
[----:B0-----:R-:W-:-:S03]  /*20860*/  PRMT R29, R20, 0x7632, R29 ;  /* 0x00007632141d7816 */ /* 0x001fc6000000001d */
[----:B------:R-:W-:Y:S01]  /*20870*/  IMAD.WIDE R32, R49, 0x2, R44 ;  /* 0x0000000231207825 */ /* 0x000fe200078e022c */
[----:B------:R-:W-:-:S04]  /*20880*/  ISETP.GE.AND P4, PT, R52, R3, PT ;  /* 0x000000033400720c */ /* 0x000fc80003f86270 */
[----:B------:R0:W-:Y:S04]  /*20890*/  @P0 STG.E.U16 desc[UR6][R32.64], R29 ;  /* 0x0000001d20000986 */ /* 0x0001e8000c101506 */
[----:B------:R1:W-:Y:S01]  /*208a0*/  @P6 STG.E.U16 desc[UR6][R34.64], R25 ;  /* 0x0000001922006986 */ /* 0x0003e2000c101506 */
[----:B------:R-:W-:-:S03]  /*208b0*/  IMAD.IADD R53, R53, 0x1, R0 ;  /* 0x0000000135357824 */ /* 0x000fc600078e0200 */
[----:B------:R2:W-:Y:S01]  /*208c0*/  @P2 STG.E.U16 desc[UR6][R50.64], R21 ;  /* 0x0000001532002986 */ /* 0x0005e2000c101506 */
[CC--:B------:R-:W-:Y:S02]  /*208d0*/  ISETP.LT.AND P2, PT, R133.reuse, R2.reuse, !P3 ;  /* 0x000000028500720c */ /* 0x0c0fe40005f41270 */
[-C--:B------:R-:W-:Y:S02]  /*208e0*/  ISETP.LT.AND P3, PT, R80, R2.reuse, !P3 ;  /* 0x000000025000720c */ /* 0x080fe40005f61270 */
[-C--:B------:R-:W-:Y:S01]  /*208f0*/  ISETP.LT.AND P6, PT, R133, R2.reuse, !P4 ;  /* 0x000000028500720c */ /* 0x080fe200067c1270 */
[----:B------:R-:W-:Y:S01]  /*20900*/  VIADD R24, R134, 0x1d ;  /* 0x0000001d86187836 */ /* 0x000fe20000000000 */
[----:B------:R-:W-:Y:S01]  /*20910*/  ISETP.LT.AND P4, PT, R80, R2, !P4 ;  /* 0x000000025000720c */ /* 0x000fe20006781270 */
[----:B------:R-:W-:Y:S01]  /*20920*/  IMAD.IADD R49, R53, 0x1, R0 ;  /* 0x0000000135317824 */ /* 0x000fe200078e0200 */
[----:B0-----:R-:W-:Y:S01]  /*20930*/  PRMT R33, R25, 0x7632, R33 ;  /* 0x0000763219217816 */ /* 0x001fe20000000021 */
[----:B------:R-:W-:Y:S01]  /*20940*/  IMAD.WIDE R28, R53, 0x2, R46 ;  /* 0x00000002351c7825 */ /* 0x000fe200078e022e */
[----:B-1----:R-:W-:-:S02]  /*20950*/  PRMT R35, R21, 0x7632, R35 ;  /* 0x0000763215237816 */ /* 0x002fc40000000023 */
[----:B------:R-:W-:Y:S01]  /*20960*/  ISETP.GE.AND P0, PT, R24, R3, PT ;  /* 0x000000031800720c */ /* 0x000fe20003f06270 */
[----:B--2---:R-:W-:Y:S01]  /*20970*/  IMAD.WIDE R20, R53, 0x2, R44 ;  /* 0x0000000235147825 */ /* 0x004fe200078e022c */
[----:B------:R0:W-:Y:S03]  /*20980*/  @P2 STG.E.U16 desc[UR6][R28.64], R33 ;  /* 0x000000211c002986 */ /* 0x0001e6000c101506 */
[C---:B------:R-:W-:Y:S01]  /*20990*/  IMAD.WIDE R24, R49.reuse, 0x2, R46 ;  /* 0x0000000231187825 */ /* 0x040fe200078e022e */
[----:B------:R1:W-:Y:S03]  /*209a0*/  @P3 STG.E.U16 desc[UR6][R20.64], R35 ;  /* 0x0000002314003986 */ /* 0x0003e6000c101506 */
[----:B------:R-:W-:Y:S01]  /*209b0*/  IMAD.WIDE R30, R49, 0x2, R44 ;  /* 0x00000002311e7825 */ /* 0x000fe200078e022c */
[----:B------:R-:W-:Y:S03]  /*209c0*/  @P6 STG.E.U16 desc[UR6][R24.64], R26 ;  /* 0x0000001a18006986 */ /* 0x000fe6000c101506 */
[----:B------:R-:W-:Y:S01]  /*209d0*/  VIADD R32, R134, 0x1e ;  /* 0x0000001e86207836 */ /* 0x000fe20000000000 */
[----:B------:R2:W-:Y:S01]  /*209e0*/  @P4 STG.E.U16 desc[UR6][R30.64], R22 ;  /* 0x000000161e004986 */ /* 0x0005e2000c101506 */
[----:B------:R-:W-:-:S02]  /*209f0*/  ISETP.LT.AND P4, PT, R133, R2, !P0 ;  /* 0x000000028500720c */ /* 0x000fc40004781270 */
[-C--:B------:R-:W-:Y:S01]  /*20a00*/  ISETP.LT.AND P0, PT, R80, R2.reuse, !P0 ;  /* 0x000000025000720c */ /* 0x080fe20004701270 */
[----:B------:R-:W-:Y:S01]  /*20a10*/  IMAD.IADD R49, R49, 0x1, R0 ;  /* 0x0000000131317824 */ /* 0x000fe200078e0200 */
[-C--:B------:R-:W-:Y:S01]  /*20a20*/  ISETP.GE.AND P2, PT, R32, R3.reuse, PT ;  /* 0x000000032000720c */ /* 0x080fe20003f46270 */
[----:B------:R-:W-:Y:S01]  /*20a30*/  VIADD R32, R134, 0x1f ;  /* 0x0000001f86207836 */ /* 0x000fe20000000000 */
[----:B0-----:R-:W-:Y:S01]  /*20a40*/  PRMT R29, R26, 0x7632, R29 ;  /* 0x000076321a1d7816 */ /* 0x001fe2000000001d */
[----:B-1----:R-:W-:Y:S01]  /*20a50*/  IMAD.WIDE R20, R49, 0x2, R46 ;  /* 0x0000000231147825 */ /* 0x002fe200078e022e */
[-C--:B------:R-:W-:Y:S02]  /*20a60*/  ISETP.LT.AND P3, PT, R133, R2.reuse, !P2 ;  /* 0x000000028500720c */ /* 0x080fe40005761270 */
[-C--:B------:R-:W-:Y:S01]  /*20a70*/  ISETP.LT.AND P2, PT, R80, R2.reuse, !P2 ;  /* 0x000000025000720c */ /* 0x080fe20005741270 */
[----:B------:R-:W-:Y:S01]  /*20a80*/  VIADD R28, R134, 0x20 ;  /* 0x00000020861c7836 */ /* 0x000fe20000000000 */
[----:B--2---:R-:W-:Y:S01]  /*20a90*/  PRMT R31, R22, 0x7632, R31 ;  /* 0x00007632161f7816 */ /* 0x004fe2000000001f */
[C---:B------:R-:W-:Y:S01]  /*20aa0*/  IMAD.WIDE R24, R49.reuse, 0x2, R44 ;  /* 0x0000000231187825 */ /* 0x040fe200078e022c */
[-C--:B------:R-:W-:Y:S01]  /*20ab0*/  ISETP.GE.AND P6, PT, R32, R3.reuse, PT ;  /* 0x000000032000720c */ /* 0x080fe20003fc6270 */
[----:B------:R0:W-:Y:S02]  /*20ac0*/  @P4 STG.E.U16 desc[UR6][R20.64], R29 ;  /* 0x0000001d14004986 */ /* 0x0001e4000c101506 */
[----:B------:R-:W-:Y:S01]  /*20ad0*/  IMAD.IADD R33, R49, 0x1, R0 ;  /* 0x0000000131217824 */ /* 0x000fe200078e0200 */
[----:B------:R-:W-:Y:S01]  /*20ae0*/  ISETP.GE.AND P4, PT, R28, R3, PT ;  /* 0x000000031c00720c */ /* 0x000fe20003f86270 */
[----:B------:R1:W-:Y:S01]  /*20af0*/  @P0 STG.E.U16 desc[UR6][R24.64], R31 ;  /* 0x0000001f18000986 */ /* 0x0003e2000c101506 */
[----:B------:R-:W-:Y:S01]  /*20b00*/  ISETP.LT.AND P0, PT, R133, R2, !P6 ;  /* 0x000000028500720c */ /* 0x000fe20007701270 */
        /* <DEDUP_REMOVED lines=46> */
[----:B0-----:R-:W-:Y:S02]  /*20df0*/  VIADD R20, R134, 0x25 ;  /* 0x0000002586147836 */ /* 0x001fe40000000000 */
[----:B------:R-:W-:Y:S01]  /*20e00*/  IMAD.IADD R31, R29, 0x1, R0 ;  /* 0x000000011d1f7824 */ /* 0x000fe200078e0200 */
[----:B------:R0:W-:Y:S01]  /*20e10*/  @P0 STG.E.U16 desc[UR6][R26.64], R13 ;  /* 0x0000000d1a000986 */ /* 0x0001e2000c101506 */
[----:B--2---:R-:W-:Y:S02]  /*20e20*/  PRMT R23, R17, 0x7632, R23 ;  /* 0x0000763211177816 */ /* 0x004fe40000000017 */
[----:B------:R-:W-:Y:S02]  /*20e30*/  ISETP.LT.AND P4, PT, R80, R2, !P4 ;  /* 0x000000025000720c */ /* 0x000fe40006781270 */
[----:B-1----:R-:W-:Y:S01]  /*20e40*/  PRMT R25, R13, 0x7632, R25 ;  /* 0x000076320d197816 */ /* 0x002fe20000000019 */
[----:B------:R-:W-:Y:S01]  /*20e50*/  IMAD.WIDE R16, R29, 0x2, R46 ;  /* 0x000000021d107825 */ /* 0x000fe200078e022e */
[----:B------:R-:W-:-:S03]  /*20e60*/  ISETP.GE.AND P0, PT, R20, R3, PT ;  /* 0x000000031400720c */ /* 0x000fc60003f06270 */
        /* <DEDUP_REMOVED lines=15> */
[----:B--2---:R-:W-:Y:S02]  /*20f60*/  PRMT R21, R18, 0x7632, R21 ;  /* 0x0000763212157816 */ /* 0x004fe40000000015 */
[----:B------:R-:W-:Y:S01]  /*20f70*/  ISETP.LT.AND P3, PT, R80, R2, !P3 ;  /* 0x000000025000720c */ /* 0x000fe20005f61270 */
[C---:B------:R-:W-:Y:S01]  /*20f80*/  IMAD.WIDE R16, R31.reuse, 0x2, R44 ;  /* 0x000000021f107825 */ /* 0x040fe200078e022c */
[----:B------:R-:W-:Y:S02]  /*20f90*/  ISETP.GE.AND P2, PT, R24, R3, PT ;  /* 0x000000031800720c */ /* 0x000fe40003f46270 */
[----:B0-----:R-:W-:Y:S01]  /*20fa0*/  PRMT R23, R14, 0x7632, R23 ;  /* 0x000076320e177816 */ /* 0x001fe20000000017 */
[----:B------:R-:W-:Y:S01]  /*20fb0*/  IMAD.IADD R31, R31, 0x1, R0 ;  /* 0x000000011f1f7824 */ /* 0x000fe200078e0200 */
[----:B------:R0:W-:Y:S01]  /*20fc0*/  @P6 STG.E.U16 desc[UR6][R12.64], R21 ;  /* 0x000000150c006986 */ /* 0x0001e2000c101506 */
[----:B------:R-:W-:-:S03]  /*20fd0*/  VIADD R24, R134, 0x28 ;  /* 0x0000002886187836 */ /* 0x000fc60000000000 */
[----:B------:R1:W-:Y:S01]  /*20fe0*/  @P0 STG.E.U16 desc[UR6][R16.64], R23 ;  /* 0x0000001710000986 */ /* 0x0003e2000c101506 */
[-C--:B------:R-:W-:Y:S02]  /*20ff0*/  ISETP.LT.AND P0, PT, R133, R2.reuse, !P2 ;  /* 0x000000028500720c */ /* 0x080fe40005701270 */
[----:B------:R-:W-:Y:S01]  /*21000*/  ISETP.LT.AND P2, PT, R80, R2, !P2 ;  /* 0x000000025000720c */ /* 0x000fe20005741270 */
[----:B------:R-:W-:Y:S01]  /*21010*/  VIADD R14, R134, 0x29 ;  /* 0x00000029860e7836 */ /* 0x000fe20000000000 */
[----:B------:R-:W-:Y:S01]  /*21020*/  ISETP.GE.AND P6, PT, R24, R3, PT ;  /* 0x000000031800720c */ /* 0x000fe20003fc6270 */
[----:B0-----:R-:W-:-:S04]  /*21030*/  IMAD.WIDE R20, R31, 0x2, R46 ;  /* 0x000000021f147825 */ /* 0x001fc800078e022e */
[C---:B-1----:R-:W-:Y:S01]  /*21040*/  IMAD.WIDE R22, R31.reuse, 0x2, R44 ;  /* 0x000000021f167825 */ /* 0x042fe200078e022c */
[----:B------:R-:W-:Y:S03]  /*21050*/  @P4 STG.E.U16 desc[UR6][R20.64], R19 ;  /* 0x0000001314004986 */ /* 0x000fe6000c101506 */
[----:B------:R-:W-:Y:S01]  /*21060*/  IMAD.IADD R31, R31, 0x1, R0 ;  /* 0x000000011f1f7824 */ /* 0x000fe200078e0200 */
[----:B------:R0:W-:Y:S01]  /*21070*/  @P3 STG.E.U16 desc[UR6][R22.64], R15 ;  /* 0x0000000f16003986 */ /* 0x0001e2000c101506 */
[-C--:B------:R-:W-:Y:S02]  /*21080*/  ISETP.LT.AND P3, PT, R133, R2.reuse, !P6 ;  /* 0x000000028500720c */ /* 0x080fe40007761270 */
[----:B------:R-:W-:Y:S01]  /*21090*/  PRMT R24, R19, 0x7632, R24 ;  /* 0x0000763213187816 */ /* 0x000fe20000000018 */
[----:B------:R-:W-:Y:S01]  /*210a0*/  IMAD.WIDE R12, R31, 0x2, R46 ;  /* 0x000000021f0c7825 */ /* 0x000fe200078e022e */
[----:B------:R-:W-:-:S02]  /*210b0*/  ISETP.LT.AND P6, PT, R80, R2, !P6 ;  /* 0x000000025000720c */ /* 0x000fc400077c1270 */
[----:B------:R-:W-:Y:S01]  /*210c0*/  ISETP.GE.AND P4, PT, R14, R3, PT ;  /* 0x000000030e00720c */ /* 0x000fe20003f86270 */
[----:B------:R-:W-:Y:S01]  /*210d0*/  IMAD.WIDE R16, R31, 0x2, R44 ;  /* 0x000000021f107825 */ /* 0x000fe200078e022c */
[----:B0-----:R-:W-:-:S03]  /*210e0*/  PRMT R23, R15, 0x7632, R23 ;  /* 0x000076320f177816 */ /* 0x001fc60000000017 */
[----:B------:R-:W-:Y:S02]  /*210f0*/  VIADD R14, R134, 0x2a ;  /* 0x0000002a860e7836 */ /* 0x000fe40000000000 */
[----:B------:R-:W-:Y:S01]  /*21100*/  IMAD.IADD R31, R31, 0x1, R0 ;  /* 0x000000011f1f7824 */ /* 0x000fe200078e0200 */
[----:B------:R0:W-:Y:S02]  /*21110*/  @P0 STG.E.U16 desc[UR6][R12.64], R24 ;  /* 0x000000180c000986 */ /* 0x0001e4000c101506 */
[----:B------:R-:W-:Y:S01]  /*21120*/  ISETP.GE.AND P0, PT, R14, R3, PT ;  /* 0x000000030e00720c */ /* 0x000fe20003f06270 */
[----:B------:R-:W-:Y:S01]  /*21130*/  IMAD.WIDE R18, R31, 0x2, R46 ;  /* 0x000000021f127825 */ /* 0x000fe200078e022e */
[----:B------:R1:W-:Y:S01]  /*21140*/  @P2 STG.E.U16 desc[UR6][R16.64], R23 ;  /* 0x0000001710002986 */ /* 0x0003e2000c101506 */
[-C--:B------:R-:W-:Y:S02]  /*21150*/  ISETP.LT.AND P2, PT, R133, R2.reuse, !P4 ;  /* 0x000000028500720c */ /* 0x080fe40006741270 */
[----:B------:R-:W-:Y:S01]  /*21160*/  IMAD.WIDE R14, R31, 0x2, R44 ;  /* 0x000000021f0e7825 */ /* 0x000fe200078e022c */
[----:B------:R2:W-:Y:S01]  /*21170*/  @P3 STG.E.U16 desc[UR6][R18.64], R40 ;  /* 0x0000002812003986 */ /* 0x0005e2000c101506 */
[----:B------:R-:W-:-:S02]  /*21180*/  ISETP.LT.AND P4, PT, R80, R2, !P4 ;  /* 0x000000025000720c */ /* 0x000fc40006781270 */
[----:B------:R-:W-:Y:S01]  /*21190*/  IMAD.IADD R21, R31, 0x1, R0 ;  /* 0x000000011f157824 */ /* 0x000fe200078e0200 */
[----:B------:R-:W-:Y:S01]  /*211a0*/  @P6 STG.E.U16 desc[UR6][R14.64], R36 ;  /* 0x000000240e006986 */ /* 0x000fe2000c101506 */
[-C--:B------:R-:W-:Y:S02]  /*211b0*/  ISETP.LT.AND P6, PT, R133, R2.reuse, !P0 ;  /* 0x000000028500720c */ /* 0x080fe400047c1270 */
[C---:B0-----:R-:W-:Y:S01]  /*211c0*/  IMAD.WIDE R12, R21.reuse, 0x2, R46 ;  /* 0x00000002150c7825 */ /* 0x041fe200078e022e */
[----:B-1----:R-:W-:Y:S02]  /*211d0*/  PRMT R17, R40, 0x7632, R17 ;  /* 0x0000763228117816 */ /* 0x002fe40000000011 */
[----:B------:R-:W-:Y:S01]  /*211e0*/  ISETP.LT.AND P0, PT, R80, R2, !P0 ;  /* 0x000000025000720c */ /* 0x000fe20004701270 */
[C---:B------:R-:W-:Y:S02]  /*211f0*/  VIADD R20, R134.reuse, 0x2b ;  /* 0x0000002b86147836 */ /* 0x040fe40000000000 */
[----:B------:R-:W-:Y:S01]  /*21200*/  IMAD.IADD R23, R21, 0x1, R0 ;  /* 0x0000000115177824 */ /* 0x000fe200078e0200 */
[----:B------:R0:W-:Y:S01]  /*21210*/  @P2 STG.E.U16 desc[UR6][R12.64], R17 ;  /* 0x000000110c002986 */ /* 0x0001e2000c101506 */
[----:B------:R-:W-:Y:S01]  /*21220*/  VIADD R24, R134, 0x2c ;  /* 0x0000002c86187836 */ /* 0x000fe20000000000 */
[----:B------:R-:W-:Y:S01]  /*21230*/  ISETP.GE.AND P3, PT, R20, R3, PT ;  /* 0x000000031400720c */ /* 0x000fe20003f66270 */
[----:B--2---:R-:W-:-:S03]  /*21240*/  IMAD.WIDE R18, R23, 0x2, R46 ;  /* 0x0000000217127825 */ /* 0x004fc600078e022e */
[----:B------:R-:W-:Y:S02]  /*21250*/  ISETP.GE.AND P2, PT, R24, R3, PT ;  /* 0x000000031800720c */ /* 0x000fe40003f46270 */
[----:B0-----:R-:W-:Y:S01]  /*21260*/  PRMT R13, R36, 0x7632, R13 ;  /* 0x00007632240d7816 */ /* 0x001fe2000000000d */
[----:B------:R-:W-:-:S04]  /*21270*/  IMAD.WIDE R16, R21, 0x2, R44 ;  /* 0x0000000215107825 */ /* 0x000fc800078e022c */
[C---:B------:R-:W-:Y:S01]  /*21280*/  IMAD.WIDE R20, R23.reuse, 0x2, R44 ;  /* 0x0000000217147825 */ /* 0x040fe200078e022c */
[----:B------:R-:W-:Y:S04]  /*21290*/  @P4 STG.E.U16 desc[UR6][R16.64], R13 ;  /* 0x0000000d10004986 */ /* 0x000fe8000c101506 */
[----:B------:R-:W-:Y:S01]  /*212a0*/  @P6 STG.E.U16 desc[UR6][R18.64], R41 ;  /* 0x0000002912006986 */ /* 0x000fe2000c101506 */
[----:B------:R-:W-:-:S03]  /*212b0*/  IMAD.IADD R15, R23, 0x1, R0 ;  /* 0x00000001170f7824 */ /* 0x000fc600078e0200 */
[----:B------:R0:W-:Y:S01]  /*212c0*/  @P0 STG.E.U16 desc[UR6][R20.64], R37 ;  /* 0x0000002514000986 */ /* 0x0001e2000c101506 */
[CC--:B------:R-:W-:Y:S02]  /*212d0*/  ISETP.LT.AND P0, PT, R133.reuse, R2.reuse, !P3 ;  /* 0x000000028500720c */ /* 0x0c0fe40005f01270 */
[CC--:B------:R-:W-:Y:S02]  /*212e0*/  ISETP.LT.AND P3, PT, R80.reuse, R2.reuse, !P3 ;  /* 0x000000025000720c */ /* 0x0c0fe40005f61270 */
[-C--:B------:R-:W-:Y:S02]  /*212f0*/  ISETP.LT.AND P6, PT, R133, R2.reuse, !P2 ;  /* 0x000000028500720c */ /* 0x080fe400057c1270 */
[----:B------:R-:W-:Y:S01]  /*21300*/  ISETP.LT.AND P2, PT, R80, R2, !P2 ;  /* 0x000000025000720c */ /* 0x000fe20005741270 */
[----:B------:R-:W-:Y:S01]  /*21310*/  IMAD.IADD R23, R15, 0x1, R0 ;  /* 0x000000010f177824 */ /* 0x000fe200078e0200 */
[----:B------:R-:W-:Y:S01]  /*21320*/  PRMT R24, R37, 0x7632, R24 ;  /* 0x0000763225187816 */ /* 0x000fe20000000018 */
[----:B------:R-:W-:Y:S01]  /*21330*/  VIADD R22, R134, 0x2d ;  /* 0x0000002d86167836 */ /* 0x000fe20000000000 */
[----:B0-----:R-:W-:Y:S01]  /*21340*/  PRMT R21, R41, 0x7632, R21 ;  /* 0x0000763229157816 */ /* 0x001fe20000000015 */
[----:B------:R-:W-:-:S04]  /*21350*/  IMAD.WIDE R12, R15, 0x2, R46 ;  /* 0x000000020f0c7825 */ /* 0x000fc800078e022e */
[----:B------:R-:W-:Y:S01]  /*21360*/  IMAD.WIDE R14, R15, 0x2, R44 ;  /* 0x000000020f0e7825 */ /* 0x000fe200078e022c */
[----:B------:R-:W-:-:S03]  /*21370*/  ISETP.GE.AND P4, PT, R22, R3, PT ;  /* 0x000000031600720c */ /* 0x000fc60003f86270 */
[C---:B------:R-:W-:Y:S01]  /*21380*/  IMAD.WIDE R16, R23.reuse, 0x2, R46 ;  /* 0x0000000217107825 */ /* 0x040fe200078e022e */
[----:B------:R-:W-:Y:S03]  /*21390*/  @P0 STG.E.U16 desc[UR6][R12.64], R21 ;  /* 0x000000150c000986 */ /* 0x000fe6000c101506 */
[----:B------:R-:W-:Y:S01]  /*213a0*/  IMAD.WIDE R18, R23, 0x2, R44 ;  /* 0x0000000217127825 */ /* 0x000fe200078e022c */
[----:B------:R-:W-:Y:S04]  /*213b0*/  @P3 STG.E.U16 desc[UR6][R14.64], R24 ;  /* 0x000000180e003986 */ /* 0x000fe8000c101506 */
[----:B------:R0:W-:Y:S01]  /*213c0*/  @P6 STG.E.U16 desc[UR6][R16.64], R42 ;  /* 0x0000002a10006986 */ /* 0x0001e2000c101506 */
[----:B------:R-:W-:-:S03]  /*213d0*/  VIADD R22, R134, 0x2e ;  /* 0x0000002e86167836 */ /* 0x000fc60000000000 */
[----:B------:R1:W-:Y:S01]  /*213e0*/  @P2 STG.E.U16 desc[UR6][R18.64], R38 ;  /* 0x0000002612002986 */ /* 0x0003e2000c101506 */
[-C--:B------:R-:W-:Y:S02]  /*213f0*/  ISETP.LT.AND P2, PT, R133, R2.reuse, !P4 ;  /* 0x000000028500720c */ /* 0x080fe40006741270 */
[-C--:B------:R-:W-:Y:S01]  /*21400*/  ISETP.LT.AND P4, PT, R80, R2.reuse, !P4 ;  /* 0x000000025000720c */ /* 0x080fe20006781270 */
[----:B------:R-:W-:Y:S01]  /*21410*/  IMAD.IADD R23, R23, 0x1, R0 ;  /* 0x0000000117177824 */ /* 0x000fe200078e0200 */
[-C--:B------:R-:W-:Y:S01]  /*21420*/  ISETP.GE.AND P0, PT, R22, R3.reuse, PT ;  /* 0x000000031600720c */ /* 0x080fe20003f06270 */
[----:B------:R-:W-:Y:S01]  /*21430*/  VIADD R22, R134, 0x2f ;  /* 0x0000002f86167836 */ /* 0x000fe20000000000 */
[----:B0-----:R-:W-:Y:S01]  /*21440*/  PRMT R17, R42, 0x7632, R17 ;  /* 0x000076322a117816 */ /* 0x001fe20000000011 */
[----:B------:R-:W-:Y:S01]  /*21450*/  IMAD.WIDE R12, R23, 0x2, R46 ;  /* 0x00000002170c7825 */ /* 0x000fe200078e022e */
[-C--:B------:R-:W-:Y:S02]  /*21460*/  ISETP.LT.AND P3, PT, R133, R2.reuse, !P0 ;  /* 0x000000028500720c */ /* 0x080fe40004761270 */
[----:B-1----:R-:W-:Y:S01]  /*21470*/  PRMT R19, R38, 0x7632, R19 ;  /* 0x0000763226137816 */ /* 0x002fe20000000013 */
[C---:B------:R-:W-:Y:S01]  /*21480*/  IMAD.WIDE R14, R23.reuse, 0x2, R44 ;  /* 0x00000002170e7825 */ /* 0x040fe200078e022c */
[----:B------:R-:W-:Y:S01]  /*21490*/  ISETP.GE.AND P6, PT, R22, R3, PT ;  /* 0x000000031600720c */ /* 0x000fe20003fc6270 */
[----:B------:R0:W-:Y:S01]  /*214a0*/  @P2 STG.E.U16 desc[UR6][R12.64], R17 ;  /* 0x000000110c002986 */ /* 0x0001e2000c101506 */
[----:B------:R-:W-:Y:S01]  /*214b0*/  ISETP.LT.AND P0, PT, R80, R2, !P0 ;  /* 0x000000025000720c */ /* 0x000fe20004701270 */
[----:B------:R-:W-:-:S02]  /*214c0*/  IMAD.IADD R21, R23, 0x1, R0 ;  /* 0x0000000117157824 */ /* 0x000fc400078e0200 */
[----:B------:R-:W-:Y:S01]  /*214d0*/  VIADD R20, R134, 0x30 ;  /* 0x0000003086147836 */ /* 0x000fe20000000000 */
[----:B------:R1:W-:Y:S01]  /*214e0*/  @P4 STG.E.U16 desc[UR6][R14.64], R19 ;  /* 0x000000130e004986 */ /* 0x0003e2000c101506 */
[-C--:B------:R-:W-:Y:S02]  /*214f0*/  ISETP.LT.AND P4, PT, R133, R2.reuse, !P6 ;  /* 0x000000028500720c */ /* 0x080fe40007781270 */
[----:B------:R-:W-:Y:S02]  /*21500*/  ISETP.LT.AND P6, PT, R80, R2, !P6 ;  /* 0x000000025000720c */ /* 0x000fe400077c1270 */
[----:B------:R-:W-:Y:S01]  /*21510*/  ISETP.GE.AND P2, PT, R20, R3, PT ;  /* 0x000000031400720c */ /* 0x000fe20003f46270 */
[----:B0-----:R-:W-:-:S04]  /*21520*/  IMAD.WIDE R16, R21, 0x2, R46 ;  /* 0x0000000215107825 */ /* 0x001fc800078e022e */
[C---:B-1----:R-:W-:Y:S01]  /*21530*/  IMAD.WIDE R18, R21.reuse, 0x2, R44 ;  /* 0x0000000215127825 */ /* 0x042fe200078e022c */
[----:B------:R0:W-:Y:S03]  /*21540*/  @P3 STG.E.U16 desc[UR6][R16.64], R43 ;  /* 0x0000002b10003986 */ /* 0x0001e6000c101506 */
[----:B------:R-:W-:Y:S02]  /*21550*/  IMAD.IADD R21, R21, 0x1, R0 ;  /* 0x0000000115157824 */ /* 0x000fe400078e0200 */
[----:B------:R-:W-:Y:S01]  /*21560*/  VIADD R20, R134, 0x31 ;  /* 0x0000003186147836 */ /* 0x000fe20000000000 */
[----:B------:R-:W-:Y:S01]  /*21570*/  PRMT R22, R43, 0x7632, R22 ;  /* 0x000076322b167816 */ /* 0x000fe20000000016 */
[----:B------:R-:W-:Y:S01]  /*21580*/  IMAD.WIDE R12, R21, 0x2, R46 ;  /* 0x00000002150c7825 */ /* 0x000fe200078e022e */
[-C--:B------:R-:W-:Y:S01]  /*21590*/  ISETP.LT.AND P3, PT, R133, R2.reuse, !P2 ;  /* 0x000000028500720c */ /* 0x080fe20005761270 */
[----:B------:R1:W-:Y:S01]  /*215a0*/  @P0 STG.E.U16 desc[UR6][R18.64], R39 ;  /* 0x0000002712000986 */ /* 0x0003e2000c101506 */
[----:B------:R-:W-:Y:S01]  /*215b0*/  PRMT R24, R39, 0x7632, R24 ;  /* 0x0000763227187816 */ /* 0x000fe20000000018 */
[C---:B------:R-:W-:Y:S01]  /*215c0*/  IMAD.WIDE R14, R21.reuse, 0x2, R44 ;  /* 0x00000002150e7825 */ /* 0x040fe200078e022c */
[----:B------:R-:W-:Y:S01]  /*215d0*/  ISETP.GE.AND P0, PT, R20, R3, PT ;  /* 0x000000031400720c */ /* 0x000fe20003f06270 */
[----:B------:R-:W-:Y:S02]  /*215e0*/  @P4 STG.E.U16 desc[UR6][R12.64], R22 ;  /* 0x000000160c004986 */ /* 0x000fe4000c101506 */
[----:B------:R-:W-:Y:S01]  /*215f0*/  IMAD.IADD R23, R21, 0x1, R0 ;  /* 0x0000000115177824 */ /* 0x000fe200078e0200 */
[-C--:B------:R-:W-:Y:S01]  /*21600*/  ISETP.LT.AND P2, PT, R80, R2.reuse, !P2 ;  /* 0x000000025000720c */ /* 0x080fe20005741270 */
[----:B------:R-:W-:Y:S01]  /*21610*/  VIADD R20, R134, 0x32 ;  /* 0x0000003286147836 */ /* 0x000fe20000000000 */
[----:B------:R2:W-:Y:S01]  /*21620*/  @P6 STG.E.U16 desc[UR6][R14.64], R24 ;  /* 0x000000180e006986 */ /* 0x0005e2000c101506 */
[----:B------:R-:W-:Y:S01]  /*21630*/  ISETP.LT.AND P6, PT, R133, R2, !P0 ;  /* 0x000000028500720c */ /* 0x000fe200047c1270 */
[----:B0-----:R-:W-:-:S02]  /*21640*/  IMAD.WIDE R16, R23, 0x2, R46 ;  /* 0x0000000217107825 */ /* 0x001fc400078e022e */
[----:B------:R-:W-:Y:S02]  /*21650*/  ISETP.GE.AND P4, PT, R20, R3, PT ;  /* 0x000000031400720c */ /* 0x000fe40003f86270 */
[C---:B-1----:R-:W-:Y:S01]  /*21660*/  IMAD.WIDE R18, R23.reuse, 0x2, R44 ;  /* 0x0000000217127825 */ /* 0x042fe200078e022c */
[----:B------:R0:W-:Y:S01]  /*21670*/  @P3 STG.E.U16 desc[UR6][R16.64], R8 ;  /* 0x0000000810003986 */ /* 0x0001e2000c101506 */
[-C--:B------:R-:W-:Y:S02]  /*21680*/  ISETP.LT.AND P0, PT, R80, R2.reuse, !P0 ;  /* 0x000000025000720c */ /* 0x080fe40004701270 */
[----:B------:R-:W-:Y:S01]  /*21690*/  IMAD.IADD R23, R23, 0x1, R0 ;  /* 0x0000000117177824 */ /* 0x000fe200078e0200 */
[-C--:B------:R-:W-:Y:S02]  /*216a0*/  ISETP.LT.AND P3, PT, R133, R2.reuse, !P4 ;  /* 0x000000028500720c */ /* 0x080fe40006761270 */
[----:B--2---:R-:W-:Y:S01]  /*216b0*/  PRMT R15, R8, 0x7632, R15 ;  /* 0x00007632080f7816 */ /* 0x004fe2000000000f */
[C---:B------:R-:W-:Y:S01]  /*216c0*/  IMAD.WIDE R12, R23.reuse, 0x2, R46 ;  /* 0x00000002170c7825 */ /* 0x040fe200078e022e */
[----:B------:R-:W-:Y:S03]  /*216d0*/  @P2 STG.E.U16 desc[UR6][R18.64], R4 ;  /* 0x0000000412002986 */ /* 0x000fe6000c101506 */
[----:B------:R-:W-:Y:S01]  /*216e0*/  IMAD.IADD R21, R23, 0x1, R0 ;  /* 0x0000000117157824 */ /* 0x000fe200078e0200 */
[----:B------:R1:W-:Y:S01]  /*216f0*/  @P6 STG.E.U16 desc[UR6][R12.64], R15 ;  /* 0x0000000f0c006986 */ /* 0x0003e2000c101506 */
[----:B------:R-:W-:Y:S01]  /*21700*/  VIADD R20, R134, 0x33 ;  /* 0x0000003386147836 */ /* 0x000fe20000000000 */
[----:B------:R-:W-:Y:S01]  /*21710*/  ISETP.LT.AND P4, PT, R80, R2, !P4 ;  /* 0x000000025000720c */ /* 0x000fe20006781270 */
[----:B0-----:R-:W-:Y:S01]  /*21720*/  IMAD.WIDE R16, R21, 0x2, R46 ;  /* 0x0000000215107825 */ /* 0x001fe200078e022e */
[----:B------:R-:W-:-:S02]  /*21730*/  PRMT R22, R4, 0x7632, R22 ;  /* 0x0000763204167816 */ /* 0x000fc40000000016 */
[----:B------:R-:W-:Y:S01]  /*21740*/  ISETP.GE.AND P2, PT, R20, R3, PT ;  /* 0x000000031400720c */ /* 0x000fe20003f46270 */
[----:B------:R-:W-:Y:S02]  /*21750*/  VIADD R8, R134, 0x34 ;  /* 0x0000003486087836 */ /* 0x000fe40000000000 */
[----:B-1----:R-:W-:-:S05]  /*21760*/  IMAD.WIDE R14, R23, 0x2, R44 ;  /* 0x00000002170e7825 */ /* 0x002fca00078e022c */
[----:B------:R0:W-:Y:S01]  /*21770*/  @P0 STG.E.U16 desc[UR6][R14.64], R22 ;  /* 0x000000160e000986 */ /* 0x0001e2000c101506 */
[----:B------:R-:W-:-:S03]  /*21780*/  IMAD.WIDE R18, R21, 0x2, R44 ;  /* 0x0000000215127825 */ /* 0x000fc600078e022c */
[----:B------:R-:W-:Y:S01]  /*21790*/  @P3 STG.E.U16 desc[UR6][R16.64], R9 ;  /* 0x0000000910003986 */ /* 0x000fe2000c101506 */
[-C--:B------:R-:W-:Y:S02]  /*217a0*/  ISETP.LT.AND P3, PT, R133, R2.reuse, !P2 ;  /* 0x000000028500720c */ /* 0x080fe40005761270 */
[-C--:B------:R-:W-:Y:S01]  /*217b0*/  ISETP.LT.AND P2, PT, R80, R2.reuse, !P2 ;  /* 0x000000025000720c */ /* 0x080fe20005741270 */
[----:B------:R-:W-:Y:S01]  /*217c0*/  IMAD.IADD R13, R21, 0x1, R0 ;  /* 0x00000001150d7824 */ /* 0x000fe200078e0200 */
[----:B------:R-:W-:Y:S01]  /*217d0*/  ISETP.GE.AND P6, PT, R8, R3, PT ;  /* 0x000000030800720c */ /* 0x000fe20003fc6270 */
[----:B------:R1:W-:Y:S01]  /*217e0*/  @P4 STG.E.U16 desc[UR6][R18.64], R5 ;  /* 0x0000000512004986 */ /* 0x0003e2000c101506 */
[----:B------:R-:W-:Y:S02]  /*217f0*/  VIADD R4, R134, 0x35 ;  /* 0x0000003586047836 */ /* 0x000fe40000000000 */
[----:B------:R-:W-:Y:S01]  /*21800*/  ISETP.LT.AND P4, PT, R133, R2, !P6 ;  /* 0x000000028500720c */ /* 0x000fe20007781270 */
[----:B------:R-:W-:Y:S01]  /*21810*/  IMAD.WIDE R20, R13, 0x2, R46 ;  /* 0x000000020d147825 */ /* 0x000fe200078e022e */
[----:B------:R-:W-:-:S03]  /*21820*/  PRMT R23, R5, 0x7632, R23 ;  /* 0x0000763205177816 */ /* 0x000fc60000000017 */
[C---:B0-----:R-:W-:Y:S02]  /*21830*/  VIADD R14, R134.reuse, 0x36 ;  /* 0x00000036860e7836 */ /* 0x041fe40000000000 */
[----:B------:R-:W-:Y:S01]  /*21840*/  VIADD R12, R134, 0x37 ;  /* 0x00000037860c7836 */ /* 0x000fe20000000000 */
[----:B-1----:R-:W-:Y:S01]  /*21850*/  PRMT R19, R9, 0x7632, R19 ;  /* 0x0000763209137816 */ /* 0x002fe20000000013 */
[----:B------:R-:W-:Y:S01]  /*21860*/  IMAD.WIDE R8, R13, 0x2, R44 ;  /* 0x000000020d087825 */ /* 0x000fe200078e022c */
[----:B------:R-:W-:-:S03]  /*21870*/  ISETP.GE.AND P0, PT, R4, R3, PT ;  /* 0x000000030400720c */ /* 0x000fc60003f06270 */
[----:B------:R-:W-:Y:S01]  /*21880*/  IMAD.IADD R17, R13, 0x1, R0 ;  /* 0x000000010d117824 */ /* 0x000fe200078e0200 */
[----:B------:R0:W-:Y:S01]  /*21890*/  @P3 STG.E.U16 desc[UR6][R20.64], R19 ;  /* 0x0000001314003986 */ /* 0x0001e2000c101506 */
[----:B------:R-:W-:Y:S02]  /*218a0*/  ISETP.LT.AND P6, PT, R80, R2, !P6 ;  /* 0x000000025000720c */ /* 0x000fe400077c1270 */
[C---:B------:R-:W-:Y:S01]  /*218b0*/  IMAD.WIDE R4, R17.reuse, 0x2, R46 ;  /* 0x0000000211047825 */ /* 0x040fe200078e022e */
[----:B------:R1:W-:Y:S01]  /*218c0*/  @P2 STG.E.U16 desc[UR6][R8.64], R23 ;  /* 0x0000001708002986 */ /* 0x0003e2000c101506 */
[-C--:B------:R-:W-:Y:S02]  /*218d0*/  ISETP.GE.AND P3, PT, R14, R3.reuse, PT ;  /* 0x000000030e00720c */ /* 0x080fe40003f66270 */
[----:B------:R-:W-:Y:S02]  /*218e0*/  ISETP.GE.AND P2, PT, R12, R3, PT ;  /* 0x000000030c00720c */ /* 0x000fe40003f46270 */
[----:B------:R-:W2:Y:S01]  /*218f0*/  LDS.128 R12, [R48] ;  /* 0x00000000300c7984 */ /* 0x000ea20000000c00 */
[----:B0-----:R-:W-:-:S02]  /*21900*/  IMAD.IADD R21, R17, 0x1, R0 ;  /* 0x0000000111157824 */ /* 0x001fc400078e0200 */
[----:B-1----:R-:W-:Y:S02]  /*21910*/  IMAD.WIDE R22, R17, 0x2, R44 ;  /* 0x0000000211167825 */ /* 0x002fe400078e022c */
[----:B------:R-:W0:Y:S04]  /*21920*/  LDS.128 R16, [R48+0x1000] ;  /* 0x0010000030107984 */ /* 0x000e280000000c00 */
[----:B------:R1:W-:Y:S01]  /*21930*/  @P4 STG.E.U16 desc[UR6][R4.64], R10 ;  /* 0x0000000a04004986 */ /* 0x0003e2000c101506 */
[CC--:B------:R-:W-:Y:S02]  /*21940*/  ISETP.LT.AND P4, PT, R133.reuse, R2.reuse, !P0 ;  /* 0x000000028500720c */ /* 0x0c0fe40004781270 */
[-C--:B------:R-:W-:Y:S01]  /*21950*/  ISETP.LT.AND P0, PT, R80, R2.reuse, !P0 ;  /* 0x000000025000720c */ /* 0x080fe20004701270 */
[----:B------:R3:W-:Y:S01]  /*21960*/  @P6 STG.E.U16 desc[UR6][R22.64], R6 ;  /* 0x0000000616006986 */ /* 0x0007e2000c101506 */
[----:B------:R-:W-:Y:S01]  /*21970*/  ISETP.LT.AND P6, PT, R133, R2, !P3 ;  /* 0x000000028500720c */ /* 0x000fe20005fc1270 */
[----:B------:R-:W-:Y:S01]  /*21980*/  IMAD.WIDE R8, R21, 0x2, R46 ;  /* 0x0000000215087825 */ /* 0x000fe200078e022e */
[----:B------:R-:W-:-:S02]  /*21990*/  PRMT R24, R10, 0x7632, R24 ;  /* 0x000076320a187816 */ /* 0x000fc40000000018 */
[-C--:B------:R-:W-:Y:S01]  /*219a0*/  ISETP.LT.AND P3, PT, R80, R2.reuse, !P3 ;  /* 0x000000025000720c */ /* 0x080fe20005f61270 */
[----:B------:R-:W-:Y:S01]  /*219b0*/  VIADD R20, R134, 0x38 ;  /* 0x0000003886147836 */ /* 0x000fe20000000000 */
[----:B------:R-:W-:Y:S01]  /*219c0*/  PRMT R26, R6, 0x7632, R26 ;  /* 0x00007632061a7816 */ /* 0x000fe2000000001a */
[C---:B-1----:R-:W-:Y:S02]  /*219d0*/  IMAD.WIDE R4, R21.reuse, 0x2, R44 ;  /* 0x0000000215047825 */ /* 0x042fe400078e022c */
[----:B------:R1:W-:Y:S02]  /*219e0*/  @P4 STG.E.U16 desc[UR6][R8.64], R24 ;  /* 0x0000001808004986 */ /* 0x0003e4000c101506 */
[----:B------:R-:W-:Y:S01]  /*219f0*/  IMAD.IADD R25, R21, 0x1, R0 ;  /* 0x0000000115197824 */ /* 0x000fe200078e0200 */
[----:B------:R-:W-:Y:S01]  /*21a00*/  ISETP.GE.AND P4, PT, R20, R3, PT ;  /* 0x000000031400720c */ /* 0x000fe20003f86270 */
[----:B------:R4:W-:Y:S01]  /*21a10*/  @P0 STG.E.U16 desc[UR6][R4.64], R26 ;  /* 0x0000001a04000986 */ /* 0x0009e2000c101506 */
[-C--:B------:R-:W-:Y:S01]  /*21a20*/  ISETP.LT.AND P0, PT, R133, R2.reuse, !P2 ;  /* 0x000000028500720c */ /* 0x080fe20005701270 */
[----:B------:R-:W-:Y:S01]  /*21a30*/  IMAD.WIDE R20, R25, 0x2, R46 ;  /* 0x0000000219147825 */ /* 0x000fe200078e022e */
[----:B------:R-:W-:-:S03]  /*21a40*/  ISETP.LT.AND P2, PT, R80, R2, !P2 ;  /* 0x000000025000720c */ /* 0x000fc60005741270 */
[C---:B---3--:R-:W-:Y:S01]  /*21a50*/  IMAD.WIDE R22, R25.reuse, 0x2, R44 ;  /* 0x0000000219167825 */ /* 0x048fe200078e022c */
[----:B------:R-:W-:Y:S03]  /*21a60*/  @P6 STG.E.U16 desc[UR6][R20.64], R11 ;  /* 0x0000000b14006986 */ /* 0x000fe6000c101506 */
[----:B------:R-:W-:Y:S02]  /*21a70*/  VIADD R6, R134, 0x39 ;  /* 0x0000003986067836 */ /* 0x000fe40000000000 */
[----:B------:R-:W-:Y:S01]  /*21a80*/  IMAD.IADD R25, R25, 0x1, R0 ;  /* 0x0000000119197824 */ /* 0x000fe200078e0200 */
[----:B------:R3:W-:Y:S01]  /*21a90*/  @P3 STG.E.U16 desc[UR6][R22.64], R7 ;  /* 0x0000000716003986 */ /* 0x0007e2000c101506 */
[-C--:B------:R-:W-:Y:S02]  /*21aa0*/  ISETP.LT.AND P3, PT, R133, R2.reuse, !P4 ;  /* 0x000000028500720c */ /* 0x080fe40006761270 */
[----:B-1----:R-:W-:Y:S01]  /*21ab0*/  PRMT R24, R11, 0x7632, R24 ;  /* 0x000076320b187816 */ /* 0x002fe20000000018 */
[----:B----4-:R-:W-:Y:S01]  /*21ac0*/  IMAD.WIDE R4, R25, 0x2, R46 ;  /* 0x0000000219047825 */ /* 0x010fe200078e022e */
[----:B------:R-:W-:-:S02]  /*21ad0*/  ISETP.LT.AND P4, PT, R80, R2, !P4 ;  /* 0x000000025000720c */ /* 0x000fc40006781270 */
[----:B------:R-:W-:Y:S01]  /*21ae0*/  ISETP.GE.AND P6, PT, R6, R3, PT ;  /* 0x000000030600720c */ /* 0x000fe20003fc6270 */
[----:B------:R-:W-:Y:S01]  /*21af0*/  IMAD.WIDE R8, R25, 0x2, R44 ;  /* 0x0000000219087825 */ /* 0x000fe200078e022c */
[----:B---3--:R-:W-:-:S03]  /*21b00*/  PRMT R23, R7, 0x7632, R23 ;  /* 0x0000763207177816 */ /* 0x008fc60000000017 */
        /* <DEDUP_REMOVED lines=8> */
[----:B--2---:R2:W-:Y:S01]  /*21b90*/  @P3 STG.E.U16 desc[UR6][R10.64], R12 ;  /* 0x0000000c0a003986 */ /* 0x0045e2000c101506 */
[----:B------:R-:W-:-:S02]  /*21ba0*/  ISETP.LT.AND P6, PT, R80, R2, !P6 ;  /* 0x000000025000720c */ /* 0x000fc400077c1270 */
[----:B------:R-:W-:Y:S01]  /*21bb0*/  IMAD.IADD R21, R25, 0x1, R0 ;  /* 0x0000000119157824 */ /* 0x000fe200078e0200 */
[----:B0-----:R-:W-:Y:S01]  /*21bc0*/  @P4 STG.E.U16 desc[UR6][R6.64], R16 ;  /* 0x0000001006004986 */ /* 0x001fe2000c101506 */
[-C--:B------:R-:W-:Y:S02]  /*21bd0*/  ISETP.LT.AND P4, PT, R133, R2.reuse, !P0 ;  /* 0x000000028500720c */ /* 0x080fe40004781270 */
[C---:B-1----:R-:W-:Y:S01]  /*21be0*/  IMAD.WIDE R4, R21.reuse, 0x2, R46 ;  /* 0x0000000215047825 */ /* 0x042fe200078e022e */
[----:B---3--:R-:W-:Y:S02]  /*21bf0*/  PRMT R9, R12, 0x7632, R9 ;  /* 0x000076320c097816 */ /* 0x008fe40000000009 */
[----:B------:R-:W-:Y:S01]  /*21c00*/  ISETP.LT.AND P0, PT, R80, R2, !P0 ;  /* 0x000000025000720c */ /* 0x000fe20004701270 */
[----:B------:R-:W-:Y:S02]  /*21c10*/  VIADD R20, R134, 0x3b ;  /* 0x0000003b86147836 */ /* 0x000fe40000000000 */
[----:B------:R-:W-:Y:S01]  /*21c20*/  IMAD.IADD R23, R21, 0x1, R0 ;  /* 0x0000000115177824 */ /* 0x000fe200078e0200 */
[----:B------:R0:W-:Y:S02]  /*21c30*/  @P2 STG.E.U16 desc[UR6][R4.64], R9 ;  /* 0x0000000904002986 */ /* 0x0001e4000c101506 */
[----:B------:R-:W-:Y:S01]  /*21c40*/  ISETP.GE.AND P3, PT, R20, R3, PT ;  /* 0x000000031400720c */ /* 0x000fe20003f66270 */
[----:B--2---:R-:W-:-:S04]  /*21c50*/  IMAD.WIDE R10, R23, 0x2, R46 ;  /* 0x00000002170a7825 */ /* 0x004fc800078e022e */
[----:B------:R-:W-:Y:S01]  /*21c60*/  VIADD R22, R134, 0x3c ;  /* 0x0000003c86167836 */ /* 0x000fe20000000000 */
[----:B0-----:R-:W-:Y:S01]  /*21c70*/  PRMT R5, R16, 0x7632, R5 ;  /* 0x0000763210057816 */ /* 0x001fe20000000005 */
[----:B------:R-:W-:-:S04]  /*21c80*/  IMAD.WIDE R8, R21, 0x2, R44 ;  /* 0x0000000215087825 */ /* 0x000fc800078e022c */
[----:B------:R-:W-:Y:S01]  /*21c90*/  IMAD.WIDE R20, R23, 0x2, R44 ;  /* 0x0000000217147825 */ /* 0x000fe200078e022c */
[----:B------:R0:W-:Y:S01]  /*21ca0*/  @P6 STG.E.U16 desc[UR6][R8.64], R5 ;  /* 0x0000000508006986 */ /* 0x0001e2000c101506 */
[----:B------:R-:W-:-:S03]  /*21cb0*/  ISETP.GE.AND P2, PT, R22, R3, PT ;  /* 0x000000031600720c */ /* 0x000fc60003f46270 */
[----:B------:R-:W-:Y:S04]  /*21cc0*/  @P4 STG.E.U16 desc[UR6][R10.64], R13 ;  /* 0x0000000d0a004986 */ /* 0x000fe8000c101506 */
[----:B------:R1:W-:Y:S01]  /*21cd0*/  @P0 STG.E.U16 desc[UR6][R20.64], R17 ;  /* 0x0000001114000986 */ /* 0x0003e2000c101506 */
[-C--:B------:R-:W-:Y:S01]  /*21ce0*/  ISETP.LT.AND P0, PT, R133, R2.reuse, !P3 ;  /* 0x000000028500720c */ /* 0x080fe20005f01270 */
[----:B------:R-:W-:Y:S01]  /*21cf0*/  VIADD R12, R134, 0x3d ;  /* 0x0000003d860c7836 */ /* 0x000fe20000000000 */
[CC--:B------:R-:W-:Y:S01]  /*21d00*/  ISETP.LT.AND P3, PT, R80.reuse, R2.reuse, !P3 ;  /* 0x000000025000720c */ /* 0x0c0fe20005f61270 */
[--C-:B------:R-:W-:Y:S01]  /*21d10*/  IMAD.IADD R7, R23, 0x1, R0.reuse ;  /* 0x0000000117077824 */ /* 0x100fe200078e0200 */
[-C--:B------:R-:W-:Y:S02]  /*21d20*/  ISETP.LT.AND P4, PT, R133, R2.reuse, !P2 ;  /* 0x000000028500720c */ /* 0x080fe40005781270 */
[----:B------:R-:W-:Y:S01]  /*21d30*/  ISETP.LT.AND P2, PT, R80, R2, !P2 ;  /* 0x000000025000720c */ /* 0x000fe20005741270 */
[C---:B------:R-:W-:Y:S01]  /*21d40*/  IMAD.IADD R23, R7.reuse, 0x1, R0 ;  /* 0x0000000107177824 */ /* 0x040fe200078e0200 */
[----:B------:R-:W-:Y:S01]  /*21d50*/  ISETP.GE.AND P6, PT, R12, R3, PT ;  /* 0x000000030c00720c */ /* 0x000fe20003fc6270 */
[----:B0-----:R-:W-:Y:S01]  /*21d60*/  IMAD.WIDE R4, R7, 0x2, R46 ;  /* 0x0000000207047825 */ /* 0x001fe200078e022e */
[----:B------:R-:W-:-:S02]  /*21d70*/  PRMT R16, R13, 0x7632, R16 ;  /* 0x000076320d107816 */ /* 0x000fc40000000010 */
[----:B-1----:R-:W-:Y:S01]  /*21d80*/  PRMT R21, R17, 0x7632, R21 ;  /* 0x0000763211157816 */ /* 0x002fe20000000015 */
[----:B------:R-:W-:Y:S02]  /*21d90*/  VIADD R12, R134, 0x3e ;  /* 0x0000003e860c7836 */ /* 0x000fe40000000000 */
[----:B------:R-:W-:Y:S01]  /*21da0*/  IMAD.WIDE R6, R7, 0x2, R44 ;  /* 0x0000000207067825 */ /* 0x000fe200078e022c */
[----:B------:R-:W-:Y:S03]  /*21db0*/  @P0 STG.E.U16 desc[UR6][R4.64], R16 ;  /* 0x0000001004000986 */ /* 0x000fe6000c101506 */
[C---:B------:R-:W-:Y:S01]  /*21dc0*/  IMAD.WIDE R8, R23.reuse, 0x2, R46 ;  /* 0x0000000217087825 */ /* 0x040fe200078e022e */
[----:B------:R-:W-:Y:S01]  /*21dd0*/  ISETP.GE.AND P0, PT, R12, R3, PT ;  /* 0x000000030c00720c */ /* 0x000fe20003f06270 */
[----:B------:R-:W-:Y:S02]  /*21de0*/  @P3 STG.E.U16 desc[UR6][R6.64], R21 ;  /* 0x0000001506003986 */ /* 0x000fe4000c101506 */
[----:B------:R-:W-:Y:S01]  /*21df0*/  IMAD.WIDE R10, R23, 0x2, R44 ;  /* 0x00000002170a7825 */ /* 0x000fe200078e022c */
[-C--:B------:R-:W-:Y:S01]  /*21e00*/  ISETP.LT.AND P3, PT, R133, R2.reuse, !P6 ;  /* 0x000000028500720c */ /* 0x080fe20007761270 */
[----:B------:R0:W-:Y:S01]  /*21e10*/  @P4 STG.E.U16 desc[UR6][R8.64], R14 ;  /* 0x0000000e08004986 */ /* 0x0001e2000c101506 */
[CC--:B------:R-:W-:Y:S01]  /*21e20*/  ISETP.LT.AND P6, PT, R80.reuse, R2.reuse, !P6 ;  /* 0x000000025000720c */ /* 0x0c0fe200077c1270 */
[--C-:B------:R-:W-:Y:S01]  /*21e30*/  IMAD.IADD R23, R23, 0x1, R0.reuse ;  /* 0x0000000117177824 */ /* 0x100fe200078e0200 */
[-C--:B------:R-:W-:Y:S01]  /*21e40*/  ISETP.LT.AND P4, PT, R133, R2.reuse, !P0 ;  /* 0x000000028500720c */ /* 0x080fe20004781270 */
[----:B------:R1:W-:Y:S01]  /*21e50*/  @P2 STG.E.U16 desc[UR6][R10.64], R18 ;  /* 0x000000120a002986 */ /* 0x0003e2000c101506 */
[-C--:B------:R-:W-:Y:S01]  /*21e60*/  ISETP.LT.AND P0, PT, R80, R2.reuse, !P0 ;  /* 0x000000025000720c */ /* 0x080fe20004701270 */
[----:B------:R-:W-:Y:S01]  /*21e70*/  IMAD.IADD R13, R23, 0x1, R0 ;  /* 0x00000001170d7824 */ /* 0x000fe200078e0200 */
[----:B------:R-:W-:-:S02]  /*21e80*/  ISETP.LT.AND P2, PT, R133, R2, !P1 ;  /* 0x000000028500720c */ /* 0x000fc40004f41270 */
[----:B------:R-:W-:Y:S01]  /*21e90*/  ISETP.LT.AND P1, PT, R80, R2, !P1 ;  /* 0x000000025000720c */ /* 0x000fe20004f21270 */
[C---:B------:R-:W-:Y:S01]  /*21ea0*/  IMAD.WIDE R2, R23.reuse, 0x2, R46 ;  /* 0x0000000217027825 */ /* 0x040fe200078e022e */
[----:B------:R-:W-:Y:S02]  /*21eb0*/  PRMT R12, R14, 0x7632, R12 ;  /* 0x000076320e0c7816 */ /* 0x000fe4000000000c */
[----:B0-----:R-:W-:Y:S01]  /*21ec0*/  PRMT R14, R18, 0x7632, R14 ;  /* 0x00007632120e7816 */ /* 0x001fe2000000000e */
[----:B------:R-:W-:-:S04]  /*21ed0*/  IMAD.WIDE R4, R23, 0x2, R44 ;  /* 0x0000000217047825 */ /* 0x000fc800078e022c */
[C---:B-1----:R-:W-:Y:S02]  /*21ee0*/  IMAD.IADD R11, R13.reuse, 0x1, R0 ;  /* 0x000000010d0b7824 */ /* 0x042fe400078e0200 */
[----:B------:R-:W-:Y:S01]  /*21ef0*/  IMAD.WIDE R6, R13, 0x2, R46 ;  /* 0x000000020d067825 */ /* 0x000fe200078e022e */
[----:B------:R-:W-:Y:S01]  /*21f00*/  PRMT R23, R15, 0x7632, R23 ;  /* 0x000076320f177816 */ /* 0x000fe20000000017 */
[----:B------:R0:W-:Y:S02]  /*21f10*/  @P3 STG.E.U16 desc[UR6][R2.64], R12 ;  /* 0x0000000c02003986 */ /* 0x0001e4000c101506 */
[----:B------:R-:W-:Y:S01]  /*21f20*/  IMAD.WIDE R8, R13, 0x2, R44 ;  /* 0x000000020d087825 */ /* 0x000fe200078e022c */
[----:B------:R-:W-:Y:S01]  /*21f30*/  PRMT R22, R19, 0x7632, R22 ;  /* 0x0000763213167816 */ /* 0x000fe20000000016 */
[----:B------:R0:W-:Y:S02]  /*21f40*/  @P6 STG.E.U16 desc[UR6][R4.64], R14 ;  /* 0x0000000e04006986 */ /* 0x0001e4000c101506 */
[----:B------:R-:W-:-:S02]  /*21f50*/  IMAD.WIDE R46, R11, 0x2, R46 ;  /* 0x000000020b2e7825 */ /* 0x000fc400078e022e */
[----:B------:R0:W-:Y:S02]  /*21f60*/  @P4 STG.E.U16 desc[UR6][R6.64], R15 ;  /* 0x0000000f06004986 */ /* 0x0001e4000c101506 */
[----:B------:R-:W-:Y:S02]  /*21f70*/  IMAD.WIDE R44, R11, 0x2, R44 ;  /* 0x000000020b2c7825 */ /* 0x000fe400078e022c */
[----:B------:R0:W-:Y:S04]  /*21f80*/  @P0 STG.E.U16 desc[UR6][R8.64], R19 ;  /* 0x0000001308000986 */ /* 0x0001e8000c101506 */
[----:B------:R0:W-:Y:S04]  /*21f90*/  @P2 STG.E.U16 desc[UR6][R46.64], R23 ;  /* 0x000000172e002986 */ /* 0x0001e8000c101506 */
[----:B------:R0:W-:Y:S01]  /*21fa0*/  @P1 STG.E.U16 desc[UR6][R44.64], R22 ;  /* 0x000000162c001986 */ /* 0x0001e2000c101506 */
[----:B------:R-:W-:Y:S06]  /*21fb0*/  BAR.SYNC.DEFER_BLOCKING 0x0 ;  /* 0x0000000000007b1d */ /* 0x000fec0000010000 */
[----:B------:R-:W-:Y:S05]  /*21fc0*/  @P5 BRA `(.L_x_13) ;  /* 0x0000000000a05947 */ /* 0x000fea0003800000 */
[----:B0-----:R-:W0:Y:S01]  /*21fd0*/  S2R R3, SR_CgaCtaId ;  /* 0x0000000000037919 */ /* 0x001e220000008800 */
[----:B------:R-:W-:Y:S01]  /*21fe0*/  NOP ;  /* 0x0000000000007918 */ /* 0x000fe20000000000 */
[----:B------:R-:W-:Y:S01]  /*21ff0*/  MOV R0, 0x50 ;  /* 0x0000005000007802 */ /* 0x000fe20000000f00 */
[----:B------:R-:W-:-:S03]  /*22000*/  IMAD.MOV.U32 R7, RZ, RZ, 0x1 ;  /* 0x00000001ff077424 */ /* 0x000fc600078e00ff */
[----:B0-----:R-:W-:Y:S01]  /*22010*/  LEA R9, R3, R0, 0x18 ;  /* 0x0000000003097211 */ /* 0x001fe200078ec0ff */
[----:B------:R-:W-:Y:S02]  /*22020*/  IMAD.U32 R0, RZ, RZ, UR5 ;  /* 0x00000005ff007e24 */ /* 0x000fe4000f8e00ff */
[----:B------:R-:W-:Y:S02]  /*22030*/  IMAD.MOV.U32 R3, RZ, RZ, 0xff ;  /* 0x000000ffff037424 */ /* 0x000fe400078e00ff */
[----:B------:R-:W0:Y:S01]  /*22040*/  LDS R5, [R9] ;  /* 0x0000000009057984 */ /* 0x000e220000000800 */
[----:B------:R-:W-:-:S04]  /*22050*/  LOP3.LUT R0, R0, 0xffff, RZ, 0xc0, !PT ;  /* 0x0000ffff00007812 */ /* 0x000fc800078ec0ff */
[----:B------:R-:W-:-:S05]  /*22060*/  SHF.R.U32.HI R0, RZ, 0x5, R0 ;  /* 0x00000005ff007819 */ /* 0x000fca0000011600 */
[----:B------:R-:W-:Y:S01]  /*22070*/  VIADD R2, R0, 0x10 ;  /* 0x0000001000027836 */ /* 0x000fe20000000000 */
[----:B------:R-:W-:-:S04]  /*22080*/  SHF.L.U32 R0, R3, R0, RZ ;  /* 0x0000000003007219 */ /* 0x000fc800000006ff */
[----:B------:R-:W-:-:S04]  /*22090*/  SHF.L.U32 R3, R7, R2, RZ ;  /* 0x0000000207037219 */ /* 0x000fc800000006ff */
[----:B------:R-:W-:-:S04]  /*220a0*/  LOP3.LUT R0, R3, R0, RZ, 0xfc, !PT ;  /* 0x0000000003007212 */ /* 0x000fc800078efcff */
[C---:B------:R-:W-:Y:S02]  /*220b0*/  LOP3.LUT R2, R0.reuse, 0xffff, RZ, 0xc0, !PT ;  /* 0x0000ffff00027812 */ /* 0x040fe400078ec0ff */
[----:B0-----:R-:W-:-:S04]  /*220c0*/  LOP3.LUT R3, R0, 0xffff, R5, 0x80, !PT ;  /* 0x0000ffff00037812 */ /* 0x001fc800078e8005 */
[----:B------:R-:W-:-:S13]  /*220d0*/  ISETP.NE.AND P0, PT, R3, R2, PT ;  /* 0x000000020300720c */ /* 0x000fda0003f05270 */
[----:B------:R-:W-:Y:S05]  /*220e0*/  @P0 BRA `(.L_x_14) ;  /* 0x0000000000500947 */ /* 0x000fea0003800000 */
[----:B------:R-:W-:Y:S02]  /*220f0*/  SHF.R.U32.HI R5, RZ, 0x10, R5 ;  /* 0x00000010ff057819 */ /* 0x000fe40000011605 */
[----:B------:R-:W-:-:S04]  /*22100*/  SHF.R.U32.HI R2, RZ, 0x10, R0 ;  /* 0x00000010ff027819 */ /* 0x000fc80000011600 */
[----:B------:R-:W-:-:S04]  /*22110*/  LOP3.LUT R5, R5, R2, RZ, 0xc0, !PT ;  /* 0x0000000205057212 */ /* 0x000fc800078ec0ff */
[----:B------:R-:W-:-:S13]  /*22120*/  ISETP.NE.AND P0, PT, R5, R2, PT ;  /* 0x000000020500720c */ /* 0x000fda0003f05270 */
[----:B------:R-:W-:Y:S05]  /*22130*/  @P0 BRA `(.L_x_15) ;  /* 0x0000000000300947 */ /* 0x000fea0003800000 */
[----:B------:R-:W-:Y:S01]  /*22140*/  R2UR UR4, R0 ;  /* 0x00000000000472ca */ /* 0x000fe200000e0000 */
[----:B------:R-:W0:Y:S01]  /*22150*/  S2R R3, SR_LANEID ;  /* 0x0000000000037919 */ /* 0x000e220000000000 */
[----:B------:R-:W-:-:S06]  /*22160*/  VOTE.ANY R2, PT, PT ;  /* 0x0000000000027806 */ /* 0x000fcc00038e0100 */
[----:B------:R-:W0:Y:S05]  /*22170*/  FLO.U32 R2, R2 ;  /* 0x0000000200027300 */ /* 0x000e2a00000e0000 */
[----:B------:R-:W-:-:S06]  /*22180*/  ULOP3.LUT UR4, URZ, UR4, URZ, 0x33, !UPT ;  /* 0x00000004ff047292 */ /* 0x000fcc000f8e33ff */
[----:B------:R-:W-:-:S04]  /*22190*/  IMAD.U32 R4, RZ, RZ, UR4 ;  /* 0x00000004ff047e24 */ /* 0x000fc8000f8e00ff */
[----:B------:R-:W1:Y:S02]  /*221a0*/  REDUX UR5, R4 ;  /* 0x00000000040573c4 */ /* 0x000e640000000000 */
[----:B------:R2:W-:Y:S01]  /*221b0*/  UTCATOMSWS.AND URZ, UR4 ;  /* 0x0000000400ff79e3 */ /* 0x0005e20008000000 */
[----:B0-----:R-:W-:Y:S01]  /*221c0*/  ISETP.EQ.U32.AND P0, PT, R2, R3, PT ;  /* 0x000000030200720c */ /* 0x001fe20003f02070 */
[----:B-1----:R-:W-:-:S12]  /*221d0*/  IMAD.U32 R0, RZ, RZ, UR5 ;  /* 0x00000005ff007e24 */ /* 0x002fd8000f8e00ff */
[----:B------:R2:W-:Y:S01]  /*221e0*/  @P0 ATOMS.AND RZ, [R9], R0 ;  /* 0x0000000009ff038c */ /* 0x0005e20002800000 */
[----:B------:R-:W-:Y:S05]  /*221f0*/  BRA `(.L_x_13) ;  /* 0x0000000000147947 */ /* 0x000fea0003800000 */
.L_x_15:
[----:B------:R-:W-:-:S07]  /*22200*/  MOV R2, 0x22220 ;  /* 0x0002222000027802 */ /* 0x000fce0000000f00 */
[----:B------:R-:W-:Y:S05]  /*22210*/  CALL.REL.NOINC `($__internal_0_$__cuda_sm10x_tcgen05_guardrail_trap_col_being_dealloced_not_returned_by_alloc) ;  /* 0x0000000000387944 */ /* 0x000fea0003c00000 */
[----:B------:R-:W-:Y:S05]  /*22220*/  BRA `(.L_x_13) ;  /* 0x0000000000087947 */ /* 0x000fea0003800000 */
.L_x_14:
[----:B------:R-:W-:-:S07]  /*22230*/  MOV R2, 0x22250 ;  /* 0x0002225000027802 */ /* 0x000fce0000000f00 */
[----:B------:R-:W-:Y:S05]  /*22240*/  CALL.REL.NOINC `($__internal_2_$__cuda_sm10x_tcgen05_guardrail_trap_unallocated_columns_being_dealloced) ;  /* 0x0000000000447944 */ /* 0x000fea0003c00000 */
.L_x_13:
[----:B------:R-:W-:Y:S01]  /*22250*/  NOP ;  /* 0x0000000000007918 */ /* 0x000fe20000000000 */
[----:B--2---:R-:W-:Y:S05]  /*22260*/  EXIT ;  /* 0x000000000000794d */ /* 0x004fea0003800000 */
.L_x_8:
[----:B-----5:R1:W-:Y:S04]  /*22270*/  STL [R1+0xcb0], R0 ;  /* 0x000cb00001007387 */ /* 0x0203e80000100800 */
[----:B-1----:R-:W2:Y:S02]  /*22280*/  LDL R0, [R1+0x428] ;  /* 0x0004280001007983 */ /* 0x002ea40000100800 */
[----:B--2---:R1:W2:Y:S02]  /*22290*/  SYNCS.PHASECHK.TRANS64.TRYWAIT P0, [UR76], R0 ;  /* 0x00000000ff0075a7 */ /* 0x0042a4000800114c */
[----:B-1----:R1:W5:Y:S02]  /*222a0*/  LDL.LU R0, [R1+0xcb0] ;  /* 0x000cb00001007983 */ /* 0x0023640000300800 */
[----:B-12---:R-:W-:Y:S05]  /*222b0*/  @!P0 BRA `(.L_x_8) ;  /* 0xfffffffc00ec8947 */ /* 0x006fea000383ffff */
[----:B------:R-:W-:Y:S05]  /*222c0*/  BRA `(.L_x_16) ;  /* 0xfffffeac00fc7947 */ /* 0x000fea000383ffff */
.L_x_12:
[----:B------:R-:W3:Y:S02]  /*222d0*/  SYNCS.PHASECHK.TRANS64.TRYWAIT P0, [UR76], R0 ;  /* 0x00000000ff0075a7 */ /* 0x000ee4000800114c */
[----:B---3--:R-:W-:Y:S05]  /*222e0*/  @!P0 BRA `(.L_x_12) ;  /* 0xfffffffc00f88947 */ /* 0x008fea000383ffff */
[----:B------:R-:W-:Y:S05]  /*222f0*/  BRA `(.L_x_11) ;  /* 0xffffffc800fc7947 */ /* 0x000fea000383ffff */
        .weak           $__internal_0_$__cuda_sm10x_tcgen05_guardrail_trap_col_being_dealloced_not_returned_by_alloc
        .type           $__internal_0_$__cuda_sm10x_tcgen05_guardrail_trap_col_being_dealloced_not_returned_by_alloc,@function
        .size           $__internal_0_$__cuda_sm10x_tcgen05_guardrail_trap_col_being_dealloced_not_returned_by_alloc,($__internal_1_$__cuda_sm10x_tcgen05_guardrail_trap_phase_invalid_during_alloc - $__internal_0_$__cuda_sm10x_tcgen05_guardrail_trap_col_being_dealloced_not_returned_by_alloc)
$__internal_0_$__cuda_sm10x_tcgen05_guardrail_trap_col_being_dealloced_not_returned_by_alloc:
[----:B------:R-:W-:Y:S05]  /*22300*/  BPT.TRAP 0x1 ;  /* 0x000000040000795c */ /* 0x000fea0000300000 */
[----:B------:R-:W-:-:S04]  /*22310*/  IMAD.MOV.U32 R3, RZ, RZ, 0x0 ;  /* 0x00000000ff037424 */ /* 0x000fc800078e00ff */
[----:B------:R-:W-:Y:S05]  /*22320*/  RET.REL.NODEC R2 `(matmul_kernel) ;  /* 0xfffffddc02347950 */ /* 0x000fea0003c3ffff */
        .weak           $__internal_1_$__cuda_sm10x_tcgen05_guardrail_trap_phase_invalid_during_alloc
        .type           $__internal_1_$__cuda_sm10x_tcgen05_guardrail_trap_phase_invalid_during_alloc,@function
        .size           $__internal_1_$__cuda_sm10x_tcgen05_guardrail_trap_phase_invalid_during_alloc,($__internal_2_$__cuda_sm10x_tcgen05_guardrail_trap_unallocated_columns_being_dealloced - $__internal_1_$__cuda_sm10x_tcgen05_guardrail_trap_phase_invalid_during_alloc)
$__internal_1_$__cuda_sm10x_tcgen05_guardrail_trap_phase_invalid_during_alloc:
[----:B------:R-:W-:Y:S05]  /*22330*/  BPT.TRAP 0x1 ;  /* 0x000000040000795c */ /* 0x000fea0000300000 */
[----:B------:R-:W-:-:S04]  /*22340*/  IMAD.MOV.U32 R3, RZ, RZ, 0x0 ;  /* 0x00000000ff037424 */ /* 0x000fc800078e00ff */
[----:B------:R-:W-:Y:S05]  /*22350*/  RET.REL.NODEC R2 `(matmul_kernel) ;  /* 0xfffffddc02287950 */ /* 0x000fea0003c3ffff */
        .weak           $__internal_2_$__cuda_sm10x_tcgen05_guardrail_trap_unallocated_columns_being_dealloced
        .type           $__internal_2_$__cuda_sm10x_tcgen05_guardrail_trap_unallocated_columns_being_dealloced,@function
        .size           $__internal_2_$__cuda_sm10x_tcgen05_guardrail_trap_unallocated_columns_being_dealloced,(.L_x_20 - $__internal_2_$__cuda_sm10x_tcgen05_guardrail_trap_unallocated_columns_being_dealloced)
$__internal_2_$__cuda_sm10x_tcgen05_guardrail_trap_unallocated_columns_being_dealloced:
[----:B------:R-:W-:Y:S05]  /*22360*/  BPT.TRAP 0x1 ;  /* 0x000000040000795c */ /* 0x000fea0000300000 */
[----:B------:R-:W-:-:S04]  /*22370*/  IMAD.MOV.U32 R3, RZ, RZ, 0x0 ;  /* 0x00000000ff037424 */ /* 0x000fc800078e00ff */
[----:B------:R-:W-:Y:S05]  /*22380*/  RET.REL.NODEC R2 `(matmul_kernel) ;  /* 0xfffffddc021c7950 */ /* 0x000fea0003c3ffff */
.L_x_17:
[----:B------:R-:W-:-:S00]  /*22390*/  BRA `(.L_x_17) ;  /* 0xfffffffc00fc7947 */ /* 0x000fc0000383ffff */
[----:B------:R-:W-:-:S00]  /*223a0*/  NOP ;  /* 0x0000000000007918 */ /* 0x000fc00000000000 */
        /* <DEDUP_REMOVED lines=13> */
.L_x_20:


//--------------------- .nv.shared.matmul_kernel  --------------------------
	.section	.nv.shared.matmul_kernel,"aw",@nobits
	.sectionflags	@""
	.align	16
	.zero		1024


//--------------------- .nv.shared.reserved.0     --------------------------
	.section	.nv.shared.reserved.0,"aw",@nobits
	.align	8
	.weak		__nv_reservedSMEM_offset_0_alias
	.size		__nv_reservedSMEM_offset_0_alias, 0, 64
	.other		__nv_reservedSMEM_offset_0_alias,@"STO_CUDA_RESERVED_SHARED STV_DEFAULT"
__nv_reservedSMEM_offset_0_alias:
	.zero		0
.nv.shared.reserved.0:
	.zero		64
	.weak		__nv_reservedSMEM_allocation_phase
	.type		__nv_reservedSMEM_allocation_phase,@object
	.size		__nv_reservedSMEM_allocation_phase,(.L_0 - __nv_reservedSMEM_allocation_phase)
__nv_reservedSMEM_allocation_phase:
	.zero		1
.L_0:
	.zero		7
	.weak		__nv_reservedSMEM_devtool_atexit_pc
	.type		__nv_reservedSMEM_devtool_atexit_pc,@object
	.size		__nv_reservedSMEM_devtool_atexit_pc,(__nv_reservedSMEM_allocation_mask - __nv_reservedSMEM_devtool_atexit_pc)
__nv_reservedSMEM_devtool_atexit_pc:
	.zero		8
	.weak		__nv_reservedSMEM_allocation_mask
	.type		__nv_reservedSMEM_allocation_mask,@object
	.size		__nv_reservedSMEM_allocation_mask,(.L_2 - __nv_reservedSMEM_allocation_mask)
__nv_reservedSMEM_allocation_mask:
	.zero		4
.L_2:


//--------------------- .nv.constant0.matmul_kernel --------------------------
	.section	.nv.constant0.matmul_kernel,"a",@progbits
	.sectionflags	@""
	.align	4
.nv.constant0.matmul_kernel:
	.zero		976


//--------------------- SYMBOLS --------------------------

	.type		.nv.reservedSmem.offset0,@object
	.size		.nv.reservedSmem.offset0,0x4
	.type		.nv.reservedSmem.cap,@object
	.size		.nv.reservedSmem.cap,0x4
